	.target	sm_80

	.elftype	@"ET_EXEC"


//--------------------- .note.nv.tkinfo           --------------------------
	.section	.note.nv.tkinfo,"",@"SHT_NOTE"
	.sectionflags	@"SHF_NOTE_NV_TKINFO"
	.tkinfo
        /*0018*/ 	.word	0x00000002
        /*0030*/ 	.string	""
        /*0030*/ 	.string	"ptxas"
        /*0030*/ 	.string	"Cuda compilation tools, release 13.0, V13.0.88"
        /*0030*/ 	.string	"Build cuda_13.0.r13.0/compiler.36424714_0"
        /*0030*/ 	.string	"-v  -suppress-debug-info  -lineinfo  -arch sm_80 "



//--------------------- .note.nv.cuinfo           --------------------------
	.section	.note.nv.cuinfo,"",@"SHT_NOTE"
	.sectionflags	@"SHF_NOTE_NV_CUINFO"
        /*0018*/ 	.short	0x0002
        /*001a*/ 	.short	0x0050
        /*001c*/ 	.short	0x0082
	.zero		2


//--------------------- .nv.info                  --------------------------
	.section	.nv.info,"",@"SHT_CUDA_INFO"
	.align	4


	//----- nvinfo : EIATTR_REGCOUNT
	.align		4
        /*0000*/ 	.byte	0x04, 0x2f
        /*0002*/ 	.short	(.L_1 - .L_0)
	.align		4
.L_0:
        /*0004*/ 	.word	index@(matmul_kernel)
        /*0008*/ 	.word	0x000000ff


	//----- nvinfo : EIATTR_FRAME_SIZE
	.align		4
.L_1:
        /*000c*/ 	.byte	0x04, 0x11
        /*000e*/ 	.short	(.L_3 - .L_2)
	.align		4
.L_2:
        /*0010*/ 	.word	index@(matmul_kernel)
        /*0014*/ 	.word	0x00000988


	//----- nvinfo : EIATTR_MIN_STACK_SIZE
	.align		4
.L_3:
        /*0018*/ 	.byte	0x04, 0x12
        /*001a*/ 	.short	(.L_5 - .L_4)
	.align		4
.L_4:
        /*001c*/ 	.word	index@(matmul_kernel)
        /*0020*/ 	.word	0x00000988
.L_5:


//--------------------- .nv.info.matmul_kernel    --------------------------
	.section	.nv.info.matmul_kernel,"",@"SHT_CUDA_INFO"
	.sectionflags	@""
	.align	4


	//----- nvinfo : EIATTR_CUDA_API_VERSION
	.align		4
        /*0000*/ 	.byte	0x04, 0x37
        /*0002*/ 	.short	(.L_7 - .L_6)
.L_6:
        /*0004*/ 	.word	0x00000082


	//----- nvinfo : EIATTR_SW2861232_WAR
	.align		4
.L_7:
        /*0008*/ 	.byte	0x01, 0x35
	.zero		2


	//----- nvinfo : EIATTR_PARAM_CBANK
	.align		4
        /*000c*/ 	.byte	0x04, 0x0a
        /*000e*/ 	.short	(.L_9 - .L_8)
	.align		4
.L_8:
        /*0010*/ 	.word	index@(.nv.constant0.matmul_kernel)
        /*0014*/ 	.short	0x0160
        /*0016*/ 	.short	0x0050


	//----- nvinfo : EIATTR_CBANK_PARAM_SIZE
	.align		4
.L_9:
        /*0018*/ 	.byte	0x03, 0x19
        /*001a*/ 	.short	0x0050


	//----- nvinfo : EIATTR_KPARAM_INFO
	.align		4
        /*001c*/ 	.byte	0x04, 0x17
        /*001e*/ 	.short	(.L_11 - .L_10)
.L_10:
        /*0020*/ 	.word	0x00000000
        /*0024*/ 	.short	0x000d
        /*0026*/ 	.short	0x0048
        /*0028*/ 	.byte	0x00, 0xf4, 0x21, 0x00


	//----- nvinfo : EIATTR_KPARAM_INFO
	.align		4
.L_11:
        /*002c*/ 	.byte	0x04, 0x17
        /*002e*/ 	.short	(.L_13 - .L_12)
.L_12:
        /*0030*/ 	.word	0x00000000
        /*0034*/ 	.short	0x000c
        /*0036*/ 	.short	0x0040
        /*0038*/ 	.byte	0x00, 0xf4, 0x21, 0x00


	//----- nvinfo : EIATTR_KPARAM_INFO
	.align		4
.L_13:
        /*003c*/ 	.byte	0x04, 0x17
        /*003e*/ 	.short	(.L_15 - .L_14)
.L_14:
        /*0040*/ 	.word	0x00000000
        /*0044*/ 	.short	0x000b
        /*0046*/ 	.short	0x0038
        /*0048*/ 	.byte	0x00, 0xf0, 0x11, 0x00


	//----- nvinfo : EIATTR_KPARAM_INFO
	.align		4
.L_15:
        /*004c*/ 	.byte	0x04, 0x17
        /*004e*/ 	.short	(.L_17 - .L_16)
.L_16:
        /*0050*/ 	.word	0x00000000
        /*0054*/ 	.short	0x000a
        /*0056*/ 	.short	0x0034
        /*0058*/ 	.byte	0x00, 0xf0, 0x11, 0x00


	//----- nvinfo : EIATTR_KPARAM_INFO
	.align		4
.L_17:
        /*005c*/ 	.byte	0x04, 0x17
        /*005e*/ 	.short	(.L_19 - .L_18)
.L_18:
        /*0060*/ 	.word	0x00000000
        /*0064*/ 	.short	0x0009
        /*0066*/ 	.short	0x0030
        /*0068*/ 	.byte	0x00, 0xf0, 0x11, 0x00


	//----- nvinfo : EIATTR_KPARAM_INFO
	.align		4
.L_19:
        /*006c*/ 	.byte	0x04, 0x17
        /*006e*/ 	.short	(.L_21 - .L_20)
.L_20:
        /*0070*/ 	.word	0x00000000
        /*0074*/ 	.short	0x0008
        /*0076*/ 	.short	0x002c
        /*0078*/ 	.byte	0x00, 0xf0, 0x11, 0x00


	//----- nvinfo : EIATTR_KPARAM_INFO
	.align		4
.L_21:
        /*007c*/ 	.byte	0x04, 0x17
        /*007e*/ 	.short	(.L_23 - .L_22)
.L_22:
        /*0080*/ 	.word	0x00000000
        /*0084*/ 	.short	0x0007
        /*0086*/ 	.short	0x0028
        /*0088*/ 	.byte	0x00, 0xf0, 0x11, 0x00


	//----- nvinfo : EIATTR_KPARAM_INFO
	.align		4
.L_23:
        /*008c*/ 	.byte	0x04, 0x17
        /*008e*/ 	.short	(.L_25 - .L_24)
.L_24:
        /*0090*/ 	.word	0x00000000
        /*0094*/ 	.short	0x0006
        /*0096*/ 	.short	0x0024
        /*0098*/ 	.byte	0x00, 0xf0, 0x11, 0x00


	//----- nvinfo : EIATTR_KPARAM_INFO
	.align		4
.L_25:
        /*009c*/ 	.byte	0x04, 0x17
        /*009e*/ 	.short	(.L_27 - .L_26)
.L_26:
        /*00a0*/ 	.word	0x00000000
        /*00a4*/ 	.short	0x0005
        /*00a6*/ 	.short	0x0020
        /*00a8*/ 	.byte	0x00, 0xf0, 0x11, 0x00


	//----- nvinfo : EIATTR_KPARAM_INFO
	.align		4
.L_27:
        /*00ac*/ 	.byte	0x04, 0x17
        /*00ae*/ 	.short	(.L_29 - .L_28)
.L_28:
        /*00b0*/ 	.word	0x00000000
        /*00b4*/ 	.short	0x0004
        /*00b6*/ 	.short	0x001c
        /*00b8*/ 	.byte	0x00, 0xf0, 0x11, 0x00


	//----- nvinfo : EIATTR_KPARAM_INFO
	.align		4
.L_29:
        /*00bc*/ 	.byte	0x04, 0x17
        /*00be*/ 	.short	(.L_31 - .L_30)
.L_30:
        /*00c0*/ 	.word	0x00000000
        /*00c4*/ 	.short	0x0003
        /*00c6*/ 	.short	0x0018
        /*00c8*/ 	.byte	0x00, 0xf0, 0x11, 0x00


	//----- nvinfo : EIATTR_KPARAM_INFO
	.align		4
.L_31:
        /*00cc*/ 	.byte	0x04, 0x17
        /*00ce*/ 	.short	(.L_33 - .L_32)
.L_32:
        /*00d0*/ 	.word	0x00000000
        /*00d4*/ 	.short	0x0002
        /*00d6*/ 	.short	0x0010
        /*00d8*/ 	.byte	0x00, 0xf4, 0x21, 0x00


	//----- nvinfo : EIATTR_KPARAM_INFO
	.align		4
.L_33:
        /*00dc*/ 	.byte	0x04, 0x17
        /*00de*/ 	.short	(.L_35 - .L_34)
.L_34:
        /*00e0*/ 	.word	0x00000000
        /*00e4*/ 	.short	0x0001
        /*00e6*/ 	.short	0x0008
        /*00e8*/ 	.byte	0x00, 0xf4, 0x21, 0x00


	//----- nvinfo : EIATTR_KPARAM_INFO
	.align		4
.L_35:
        /*00ec*/ 	.byte	0x04, 0x17
        /*00ee*/ 	.short	(.L_37 - .L_36)
.L_36:
        /*00f0*/ 	.word	0x00000000
        /*00f4*/ 	.short	0x0000
        /*00f6*/ 	.short	0x0000
        /*00f8*/ 	.byte	0x00, 0xf4, 0x21, 0x00


	//----- nvinfo : EIATTR_MAXREG_COUNT
	.align		4
.L_37:
        /*00fc*/ 	.byte	0x03, 0x1b
        /*00fe*/ 	.short	0x00ff


	//----- nvinfo : EIATTR_NUM_BARRIERS
	.align		4
        /*0100*/ 	.byte	0x02, 0x4c
        /*0102*/ 	.byte	0x01
	.zero		1


	//----- nvinfo : EIATTR_ANNOTATIONS
	.align		4
        /*0104*/ 	.byte	0x04, 0x55
        /*0106*/ 	.short	(.L_39 - .L_38)


	//   ....[0]....
.L_38:
        /*0108*/ 	.word	0x00000001
        /*010c*/ 	.byte	0xb0, 0x06, 0x00, 0x00, 0x01, 0x00, 0x00, 0x00, 0xf0, 0x09, 0x00, 0x00, 0x01, 0x00, 0x00, 0x00
        /* <DEDUP_REMOVED lines=866> */
        /*373c*/ 	.byte	0x20, 0x1d, 0x02, 0x00, 0x01, 0x00, 0x00, 0x00, 0x90, 0x1d, 0x02, 0x00


	//----- nvinfo : EIATTR_MERCURY_ISA_VERSION
	.align		4
.L_39:
        /*3748*/ 	.byte	0x03, 0x5f
        /*374a*/ 	.short	0x0000


	//----- nvinfo : EIATTR_EXIT_INSTR_OFFSETS
	.align		4
        /*374c*/ 	.byte	0x04, 0x1c
        /*374e*/ 	.short	(.L_41 - .L_40)


	//   ....[0]....
.L_40:
        /*3750*/ 	.word	0x00023cd0


	//   ....[1]....
        /*3754*/ 	.word	0x00023cf0


	//----- nvinfo : EIATTR_REQNTID
	.align		4
.L_41:
        /*3758*/ 	.byte	0x04, 0x10
        /*375a*/ 	.short	(.L_43 - .L_42)
.L_42:
        /*375c*/ 	.word	0x00000080
        /*3760*/ 	.word	0x00000001
        /*3764*/ 	.word	0x00000001
.L_43:


//--------------------- .nv.callgraph             --------------------------
	.section	.nv.callgraph,"",@"SHT_CUDA_CALLGRAPH"
	.align	4
	.sectionentsize	8
	.align		4
        /*0000*/ 	.word	0x00000000
	.align		4
        /*0004*/ 	.word	0xffffffff
	.align		4
        /*0008*/ 	.word	0x00000000
	.align		4
        /*000c*/ 	.word	0xfffffffe
	.align		4
        /*0010*/ 	.word	0x00000000
	.align		4
        /*0014*/ 	.word	0xfffffffd
	.align		4
        /*0018*/ 	.word	0x00000000
	.align		4
        /*001c*/ 	.word	0xfffffffc


//--------------------- .nv.rel.action            --------------------------
	.section	.nv.rel.action,"",@"SHT_CUDA_RELOCINFO"
	.align	8
	.sectionentsize	8
        /*0000*/ 	.byte	0x73, 0x00, 0x00, 0x00, 0x00, 0x00, 0x00, 0x00, 0x00, 0x00, 0x00, 0x11, 0x25, 0x00, 0x05, 0x36


//--------------------- .nv.constant0.matmul_kernel --------------------------
	.section	.nv.constant0.matmul_kernel,"a",@progbits
	.sectionflags	@""
	.align	4
.nv.constant0.matmul_kernel:
	.zero		432


//--------------------- .text.matmul_kernel       --------------------------
	.section	.text.matmul_kernel,"ax",@progbits
	.sectioninfo	@"SHI_REGISTERS=255"
	.align	128
        .global         matmul_kernel
        .type           matmul_kernel,@function
        .size           matmul_kernel,(.L_x_3 - matmul_kernel)
        .other          matmul_kernel,@"STO_CUDA_ENTRY STV_DEFAULT"
matmul_kernel:
.text.matmul_kernel:
[----:B------:R-:W-:-:S03]  /*0000*/  IMAD.MOV.U32 R1, RZ, RZ, c[0x0][0x28] ;  /* 0x00000a00ff017624 */ /* 0x000fc600078e00ff */
[----:B------:R-:W-:Y:S01]  /*0010*/  IMAD.MOV.U32 R0, RZ, RZ, c[0x0][0x17c] ;  /* 0x00005f00ff007624 */ /* 0x000fe200078e00ff */
[----:B------:R-:W1:Y:S01]  /*0020*/  S2R R5, SR_CTAID.X ;  /* 0x0000000000057919 */ /* 0x000e620000002500 */
[----:B------:R-:W-:Y:S01]  /*0030*/  IADD3 R1, R1, -0x988, RZ ;  /* 0xfffff67801017810 */ /* 0x000fe20007ffe0ff */
[----:B------:R-:W-:Y:S02]  /*0040*/  IMAD.MOV.U32 R244, RZ, RZ, c[0x0][0x188] ;  /* 0x00006200fff47624 */ /* 0x000fe400078e00ff */
[----:B------:R-:W2:Y:S01]  /*0050*/  S2R R50, SR_TID.X ;  /* 0x0000000000327919 */ /* 0x000ea20000002100 */
[----:B------:R-:W-:Y:S01]  /*0060*/  IADD3 R0, R0, 0x7f, RZ ;  /* 0x0000007f00007810 */ /* 0x000fe20007ffe0ff */
[----:B------:R-:W-:Y:S02]  /*0070*/  ULDC.64 UR12, c[0x0][0x118] ;  /* 0x00004600000c7ab9 */ /* 0x000fe40000000a00 */
[----:B------:R-:W-:Y:S01]  /*0080*/  ULDC UR4, c[0x0][0x180] ;  /* 0x0000600000047ab9 */ /* 0x000fe20000000800 */
[----:B------:R-:W-:Y:S01]  /*0090*/  SHF.R.S32.HI R3, RZ, 0x1f, R0 ;  /* 0x0000001fff037819 */ /* 0x000fe20000011400 */
[----:B------:R-:W-:-:S03]  /*00a0*/  ULDC.64 UR6, c[0x0][0x188] ;  /* 0x0000620000067ab9 */ /* 0x000fc60000000a00 */
[----:B------:R-:W-:-:S04]  /*00b0*/  LEA.HI R3, R3, R0, RZ, 0x7 ;  /* 0x0000000003037211 */ /* 0x000fc800078f38ff */
[----:B------:R-:W-:-:S05]  /*00c0*/  SHF.R.S32.HI R3, RZ, 0x7, R3 ;  /* 0x00000007ff037819 */ /* 0x000fca0000011403 */
[----:B------:R-:W-:Y:S01]  /*00d0*/  IMAD.SHL.U32 R4, R3, 0x8, RZ ;  /* 0x0000000803047824 */ /* 0x000fe200078e00ff */
[----:B-1----:R-:W-:-:S04]  /*00e0*/  IABS R8, R5 ;  /* 0x0000000500087213 */ /* 0x002fc80000000000 */
[-C--:B------:R-:W-:Y:S02]  /*00f0*/  IABS R7, R4.reuse ;  /* 0x0000000400077213 */ /* 0x080fe40000000000 */
[----:B------:R-:W-:Y:S02]  /*0100*/  IABS R10, R4 ;  /* 0x00000004000a7213 */ /* 0x000fe40000000000 */
[----:B------:R-:W1:Y:S08]  /*0110*/  I2F.RP R0, R7 ;  /* 0x0000000700007306 */ /* 0x000e700000209400 */
[----:B-1----:R-:W1:Y:S02]  /*0120*/  MUFU.RCP R0, R0 ;  /* 0x0000000000007308 */ /* 0x002e640000001000 */
[----:B-1----:R-:W-:Y:S01]  /*0130*/  IADD3 R2, R0, 0xffffffe, RZ ;  /* 0x0ffffffe00027810 */ /* 0x002fe20007ffe0ff */
[----:B------:R-:W-:-:S05]  /*0140*/  IMAD.MOV R0, RZ, RZ, -R10 ;  /* 0x000000ffff007224 */ /* 0x000fca00078e0a0a */
[----:B------:R1:W3:Y:S02]  /*0150*/  F2I.FTZ.U32.TRUNC.NTZ R3, R2 ;  /* 0x0000000200037305 */ /* 0x0002e4000021f000 */
[----:B-1----:R-:W-:Y:S02]  /*0160*/  IMAD.MOV.U32 R2, RZ, RZ, RZ ;  /* 0x000000ffff027224 */ /* 0x002fe400078e00ff */
[----:B---3--:R-:W-:-:S04]  /*0170*/  IMAD.MOV R6, RZ, RZ, -R3 ;  /* 0x000000ffff067224 */ /* 0x008fc800078e0a03 */
[----:B------:R-:W-:Y:S02]  /*0180*/  IMAD R9, R6, R7, RZ ;  /* 0x0000000706097224 */ /* 0x000fe400078e02ff */
[----:B------:R-:W-:Y:S01]  /*0190*/  IMAD.MOV.U32 R6, RZ, RZ, R8 ;  /* 0x000000ffff067224 */ /* 0x000fe200078e0008 */
[----:B------:R-:W-:Y:S01]  /*01a0*/  IABS R8, c[0x0][0x178] ;  /* 0x00005e0000087a13 */ /* 0x000fe20000000000 */
[----:B------:R-:W-:-:S06]  /*01b0*/  IMAD.HI.U32 R3, R3, R9, R2 ;  /* 0x0000000903037227 */ /* 0x000fcc00078e0002 */
[----:B------:R-:W-:-:S04]  /*01c0*/  IMAD.HI.U32 R3, R3, R6, RZ ;  /* 0x0000000603037227 */ /* 0x000fc800078e00ff */
[----:B------:R-:W-:-:S05]  /*01d0*/  IMAD R0, R3, R0, R6 ;  /* 0x0000000003007224 */ /* 0x000fca00078e0206 */
[----:B------:R-:W-:-:S13]  /*01e0*/  ISETP.GT.U32.AND P1, PT, R7, R0, PT ;  /* 0x000000000700720c */ /* 0x000fda0003f24070 */
[----:B------:R-:W-:Y:S01]  /*01f0*/  @!P1 IMAD.IADD R0, R0, 0x1, -R7 ;  /* 0x0000000100009824 */ /* 0x000fe200078e0a07 */
[----:B------:R-:W-:Y:S02]  /*0200*/  @!P1 IADD3 R3, R3, 0x1, RZ ;  /* 0x0000000103039810 */ /* 0x000fe40007ffe0ff */
[----:B------:R-:W-:Y:S02]  /*0210*/  ISETP.NE.AND P1, PT, R4, RZ, PT ;  /* 0x000000ff0400720c */ /* 0x000fe40003f25270 */
[----:B------:R-:W-:Y:S02]  /*0220*/  ISETP.GE.U32.AND P0, PT, R0, R7, PT ;  /* 0x000000070000720c */ /* 0x000fe40003f06070 */
[----:B------:R-:W-:-:S04]  /*0230*/  LOP3.LUT R0, R5, R4, RZ, 0x3c, !PT ;  /* 0x0000000405007212 */ /* 0x000fc800078e3cff */
[----:B------:R-:W-:Y:S01]  /*0240*/  ISETP.GE.AND P2, PT, R0, RZ, PT ;  /* 0x000000ff0000720c */ /* 0x000fe20003f46270 */
[----:B------:R-:W-:-:S05]  /*0250*/  IMAD.MOV.U32 R0, RZ, RZ, c[0x0][0x178] ;  /* 0x00005e00ff007624 */ /* 0x000fca00078e00ff */
[----:B------:R-:W-:Y:S02]  /*0260*/  IADD3 R0, R0, 0x3f, RZ ;  /* 0x0000003f00007810 */ /* 0x000fe40007ffe0ff */
[----:B------:R-:W-:-:S05]  /*0270*/  @P0 IADD3 R3, R3, 0x1, RZ ;  /* 0x0000000103030810 */ /* 0x000fca0007ffe0ff */
[----:B------:R-:W-:Y:S01]  /*0280*/  IMAD.MOV.U32 R2, RZ, RZ, R3 ;  /* 0x000000ffff027224 */ /* 0x000fe200078e0003 */
[----:B------:R-:W-:-:S03]  /*0290*/  SHF.R.S32.HI R3, RZ, 0x1f, R0 ;  /* 0x0000001fff037819 */ /* 0x000fc60000011400 */
[----:B------:R-:W-:Y:S01]  /*02a0*/  @!P2 IMAD.MOV R2, RZ, RZ, -R2 ;  /* 0x000000ffff02a224 */ /* 0x000fe200078e0a02 */
[----:B------:R-:W-:Y:S02]  /*02b0*/  @!P1 LOP3.LUT R2, RZ, R4, RZ, 0x33, !PT ;  /* 0x00000004ff029212 */ /* 0x000fe400078e33ff */
[----:B------:R-:W-:-:S03]  /*02c0*/  LEA.HI R3, R3, R0, RZ, 0x6 ;  /* 0x0000000003037211 */ /* 0x000fc600078f30ff */
[----:B------:R-:W-:Y:S02]  /*02d0*/  IMAD.SHL.U32 R9, R2, 0x8, RZ ;  /* 0x0000000802097824 */ /* 0x000fe400078e00ff */
[----:B------:R-:W-:-:S03]  /*02e0*/  IMAD.MOV R2, RZ, RZ, -R2 ;  /* 0x000000ffff027224 */ /* 0x000fc600078e0a02 */
[----:B------:R-:W-:Y:S01]  /*02f0*/  LEA.HI.SX32 R3, R3, -R9, 0x1a ;  /* 0x8000000903037211 */ /* 0x000fe200078fd2ff */
[----:B------:R-:W-:Y:S02]  /*0300*/  IMAD R10, R4, R2, R5 ;  /* 0x00000002040a7224 */ /* 0x000fe400078e0205 */
[----:B------:R-:W-:Y:S01]  /*0310*/  IMAD.MOV.U32 R2, RZ, RZ, RZ ;  /* 0x000000ffff027224 */ /* 0x000fe200078e00ff */
[----:B------:R-:W-:Y:S02]  /*0320*/  IMNMX R11, R3, 0x8, PT ;  /* 0x00000008030b7817 */ /* 0x000fe40003800200 */
[----:B------:R-:W-:Y:S02]  /*0330*/  IABS R4, R10 ;  /* 0x0000000a00047213 */ /* 0x000fe40000000000 */
[----:B------:R-:W-:-:S04]  /*0340*/  IABS R7, R11 ;  /* 0x0000000b00077213 */ /* 0x000fc80000000000 */
[----:B------:R-:W1:Y:S08]  /*0350*/  I2F.RP R0, R7 ;  /* 0x0000000700007306 */ /* 0x000e700000209400 */
[----:B-1----:R-:W1:Y:S02]  /*0360*/  MUFU.RCP R0, R0 ;  /* 0x0000000000007308 */ /* 0x002e640000001000 */
[----:B-1----:R-:W-:-:S06]  /*0370*/  IADD3 R3, R0, 0xffffffe, RZ ;  /* 0x0ffffffe00037810 */ /* 0x002fcc0007ffe0ff */
[----:B------:R-:W1:Y:S02]  /*0380*/  F2I.FTZ.U32.TRUNC.NTZ R3, R3 ;  /* 0x0000000300037305 */ /* 0x000e64000021f000 */
[----:B-1----:R-:W-:-:S04]  /*0390*/  IMAD.MOV R6, RZ, RZ, -R3 ;  /* 0x000000ffff067224 */ /* 0x002fc800078e0a03 */
[----:B------:R-:W-:Y:S01]  /*03a0*/  IMAD R5, R6, R7, RZ ;  /* 0x0000000706057224 */ /* 0x000fe200078e02ff */
[----:B------:R-:W-:-:S03]  /*03b0*/  IABS R6, R11 ;  /* 0x0000000b00067213 */ /* 0x000fc60000000000 */
[----:B------:R-:W-:Y:S01]  /*03c0*/  IMAD.HI.U32 R2, R3, R5, R2 ;  /* 0x0000000503027227 */ /* 0x000fe200078e0002 */
[----:B------:R-:W-:-:S03]  /*03d0*/  IABS R5, c[0x0][0x17c] ;  /* 0x00005f0000057a13 */ /* 0x000fc60000000000 */
[----:B------:R-:W-:Y:S02]  /*03e0*/  IMAD.MOV.U32 R3, RZ, RZ, R4 ;  /* 0x000000ffff037224 */ /* 0x000fe400078e0004 */
[----:B------:R-:W-:Y:S02]  /*03f0*/  IMAD.MOV R0, RZ, RZ, -R6 ;  /* 0x000000ffff007224 */ /* 0x000fe400078e0a06 */
[----:B------:R-:W-:-:S04]  /*0400*/  IMAD.HI.U32 R2, R2, R3, RZ ;  /* 0x0000000302027227 */ /* 0x000fc800078e00ff */
[----:B------:R-:W-:Y:S02]  /*0410*/  IMAD.MOV.U32 R4, RZ, RZ, R5 ;  /* 0x000000ffff047224 */ /* 0x000fe400078e0005 */
[----:B------:R-:W-:Y:S02]  /*0420*/  IMAD R0, R2, R0, R3 ;  /* 0x0000000002007224 */ /* 0x000fe400078e0203 */
[----:B------:R-:W1:Y:S03]  /*0430*/  I2F.RP R5, R4 ;  /* 0x0000000400057306 */ /* 0x000e660000209400 */
[----:B------:R-:W-:-:S05]  /*0440*/  ISETP.GT.U32.AND P1, PT, R7, R0, PT ;  /* 0x000000000700720c */ /* 0x000fca0003f24070 */
[----:B------:R-:W3:Y:S08]  /*0450*/  I2F.RP R3, R8 ;  /* 0x0000000800037306 */ /* 0x000ef00000209400 */
[----:B-1----:R-:W1:Y:S01]  /*0460*/  MUFU.RCP R5, R5 ;  /* 0x0000000500057308 */ /* 0x002e620000001000 */
[----:B------:R-:W-:Y:S01]  /*0470*/  @!P1 IMAD.IADD R0, R0, 0x1, -R7 ;  /* 0x0000000100009824 */ /* 0x000fe200078e0a07 */
[----:B------:R-:W-:-:S02]  /*0480*/  @!P1 IADD3 R2, R2, 0x1, RZ ;  /* 0x0000000102029810 */ /* 0x000fc40007ffe0ff */
[----:B------:R-:W-:Y:S02]  /*0490*/  ISETP.NE.AND P1, PT, R11, RZ, PT ;  /* 0x000000ff0b00720c */ /* 0x000fe40003f25270 */
[----:B------:R-:W-:Y:S02]  /*04a0*/  ISETP.GE.U32.AND P0, PT, R0, R7, PT ;  /* 0x000000070000720c */ /* 0x000fe40003f06070 */
[----:B---3--:R-:W3:Y:S01]  /*04b0*/  MUFU.RCP R3, R3 ;  /* 0x0000000300037308 */ /* 0x008ee20000001000 */
[----:B------:R-:W-:-:S04]  /*04c0*/  LOP3.LUT R0, R10, R11, RZ, 0x3c, !PT ;  /* 0x0000000b0a007212 */ /* 0x000fc800078e3cff */
[----:B------:R-:W-:Y:S02]  /*04d0*/  ISETP.GE.AND P2, PT, R0, RZ, PT ;  /* 0x000000ff0000720c */ /* 0x000fe40003f46270 */
[----:B-1----:R-:W-:Y:S02]  /*04e0*/  IADD3 R7, R5, 0xffffffe, RZ ;  /* 0x0ffffffe05077810 */ /* 0x002fe40007ffe0ff */
[----:B--2---:R-:W-:Y:S02]  /*04f0*/  LOP3.LUT R5, R50, 0x3f, RZ, 0xc0, !PT ;  /* 0x0000003f32057812 */ /* 0x004fe400078ec0ff */
[----:B------:R-:W-:Y:S02]  /*0500*/  @P0 IADD3 R2, R2, 0x1, RZ ;  /* 0x0000000102020810 */ /* 0x000fe40007ffe0ff */
[----:B------:R-:W1:Y:S01]  /*0510*/  F2I.FTZ.U32.TRUNC.NTZ R7, R7 ;  /* 0x0000000700077305 */ /* 0x000e62000021f000 */
[----:B---3--:R-:W-:Y:S02]  /*0520*/  IADD3 R6, R3, 0xffffffe, RZ ;  /* 0x0ffffffe03067810 */ /* 0x008fe40007ffe0ff */
[----:B------:R-:W-:-:S04]  /*0530*/  IMAD.MOV.U32 R12, RZ, RZ, R2 ;  /* 0x000000ffff0c7224 */ /* 0x000fc800078e0002 */
[----:B------:R-:W-:Y:S01]  /*0540*/  @!P2 IMAD.MOV R12, RZ, RZ, -R12 ;  /* 0x000000ffff0ca224 */ /* 0x000fe200078e0a0c */
[----:B------:R2:W3:Y:S01]  /*0550*/  F2I.FTZ.U32.TRUNC.NTZ R3, R6 ;  /* 0x0000000600037305 */ /* 0x0004e2000021f000 */
[----:B------:R-:W-:-:S05]  /*0560*/  @!P1 LOP3.LUT R12, RZ, R11, RZ, 0x33, !PT ;  /* 0x0000000bff0c9212 */ /* 0x000fca00078e33ff */
[----:B------:R-:W-:Y:S02]  /*0570*/  IMAD.MOV R0, RZ, RZ, -R12 ;  /* 0x000000ffff007224 */ /* 0x000fe400078e0a0c */
[----:B-1----:R-:W-:Y:S02]  /*0580*/  IMAD.MOV R13, RZ, RZ, -R7 ;  /* 0x000000ffff0d7224 */ /* 0x002fe400078e0a07 */
[----:B------:R-:W-:Y:S02]  /*0590*/  IMAD R0, R11, R0, R10 ;  /* 0x000000000b007224 */ /* 0x000fe400078e020a */
[----:B--2---:R-:W-:Y:S02]  /*05a0*/  IMAD.MOV.U32 R6, RZ, RZ, RZ ;  /* 0x000000ffff067224 */ /* 0x004fe400078e00ff */
[----:B------:R-:W-:Y:S02]  /*05b0*/  IMAD.IADD R2, R9, 0x1, R0 ;  /* 0x0000000109027824 */ /* 0x000fe400078e0200 */
[----:B------:R-:W-:-:S02]  /*05c0*/  IMAD R9, R13, R4, RZ ;  /* 0x000000040d097224 */ /* 0x000fc400078e02ff */
[----:B---3--:R-:W-:Y:S02]  /*05d0*/  IMAD.MOV R11, RZ, RZ, -R3 ;  /* 0x000000ffff0b7224 */ /* 0x008fe400078e0a03 */
[----:B------:R-:W-:Y:S02]  /*05e0*/  IMAD.SHL.U32 R0, R12, 0x80, RZ ;  /* 0x000000800c007824 */ /* 0x000fe400078e00ff */
[----:B------:R-:W-:Y:S02]  /*05f0*/  IMAD R48, R2, 0x40, R5 ;  /* 0x0000004002307824 */ /* 0x000fe400078e0205 */
[----:B------:R-:W-:Y:S01]  /*0600*/  IMAD.HI.U32 R6, R7, R9, R6 ;  /* 0x0000000907067227 */ /* 0x000fe200078e0006 */
[C---:B------:R-:W-:Y:S02]  /*0610*/  IADD3 R14, R0.reuse, 0x7f, RZ ;  /* 0x0000007f000e7810 */ /* 0x040fe40007ffe0ff */
[----:B------:R-:W-:Y:S01]  /*0620*/  IABS R239, R48 ;  /* 0x0000003000ef7213 */ /* 0x000fe20000000000 */
[----:B------:R-:W-:Y:S01]  /*0630*/  IMAD R7, R11, R8, RZ ;  /* 0x000000080b077224 */ /* 0x000fe200078e02ff */
[C---:B------:R-:W-:Y:S01]  /*0640*/  IADD3 R12, R0.reuse, 0x1, RZ ;  /* 0x00000001000c7810 */ /* 0x040fe20007ffe0ff */
[----:B------:R-:W-:Y:S01]  /*0650*/  IMAD.MOV.U32 R2, RZ, RZ, RZ ;  /* 0x000000ffff027224 */ /* 0x000fe200078e00ff */
[----:B------:R-:W-:Y:S01]  /*0660*/  IABS R9, R14 ;  /* 0x0000000e00097213 */ /* 0x000fe20000000000 */
[----:B------:R-:W-:Y:S01]  /*0670*/  IMAD.SHL.U32 R11, R5, 0x4, RZ ;  /* 0x00000004050b7824 */ /* 0x000fe200078e00ff */
[----:B------:R-:W-:Y:S01]  /*0680*/  IABS R109, R12 ;  /* 0x0000000c006d7213 */ /* 0x000fe20000000000 */
[----:B------:R-:W-:Y:S01]  /*0690*/  IMAD.HI.U32 R2, R3, R7, R2 ;  /* 0x0000000703027227 */ /* 0x000fe200078e0002 */
[----:B------:R-:W-:Y:S01]  /*06a0*/  IADD3 R13, R0, 0x2, RZ ;  /* 0x00000002000d7810 */ /* 0x000fe20007ffe0ff */
[----:B------:R-:W-:Y:S01]  /*06b0*/  STL [R1+0x56c], R48 ;  /* 0x00056c3001007387 */ /* 0x000fe20000100800 */
[----:B------:R-:W-:Y:S01]  /*06c0*/  ISETP.GE.AND P3, PT, R14, RZ, PT ;  /* 0x000000ff0e00720c */ /* 0x000fe20003f66270 */
[----:B------:R-:W-:Y:S01]  /*06d0*/  IMAD.HI.U32 R3, R6, R9, RZ ;  /* 0x0000000906037227 */ /* 0x000fe200078e00ff */
[----:B------:R-:W-:-:S02]  /*06e0*/  IABS R111, R13 ;  /* 0x0000000d006f7213 */ /* 0x000fc40000000000 */
[----:B------:R-:W-:Y:S01]  /*06f0*/  IADD3 R14, R0, 0x8, RZ ;  /* 0x00000008000e7810 */ /* 0x000fe20007ffe0ff */
[----:B------:R-:W-:Y:S01]  /*0700*/  IMAD.HI.U32 R2, R2, R239, RZ ;  /* 0x000000ef02027227 */ /* 0x000fe200078e00ff */
[----:B------:R-:W-:Y:S02]  /*0710*/  IADD3 R16, R0, 0x1d, RZ ;  /* 0x0000001d00107810 */ /* 0x000fe40007ffe0ff */
[----:B------:R-:W-:Y:S01]  /*0720*/  IABS R123, R14 ;  /* 0x0000000e007b7213 */ /* 0x000fe20000000000 */
[----:B------:R-:W-:Y:S01]  /*0730*/  IMAD.MOV R2, RZ, RZ, -R2 ;  /* 0x000000ffff027224 */ /* 0x000fe200078e0a02 */
[----:B------:R-:W-:Y:S01]  /*0740*/  IABS R165, R16 ;  /* 0x0000001000a57213 */ /* 0x000fe20000000000 */
[----:B------:R-:W-:Y:S01]  /*0750*/  IMAD.HI.U32 R5, R6, R109, RZ ;  /* 0x0000006d06057227 */ /* 0x000fe200078e00ff */
[C---:B------:R-:W-:Y:S02]  /*0760*/  IADD3 R18, R0.reuse, 0x47, RZ ;  /* 0x0000004700127810 */ /* 0x040fe40007ffe0ff */
[----:B------:R-:W-:Y:S01]  /*0770*/  IADD3 R20, R0, 0x4d, RZ ;  /* 0x0000004d00147810 */ /* 0x000fe20007ffe0ff */
[----:B------:R-:W-:Y:S01]  /*0780*/  IMAD.MOV R3, RZ, RZ, -R3 ;  /* 0x000000ffff037224 */ /* 0x000fe200078e0a03 */
[----:B------:R-:W-:Y:S01]  /*0790*/  IABS R19, R18 ;  /* 0x0000001200137213 */ /* 0x000fe20000000000 */
[----:B------:R-:W-:Y:S01]  /*07a0*/  IMAD.MOV.U32 R7, RZ, RZ, 0x7f ;  /* 0x0000007fff077424 */ /* 0x000fe200078e00ff */
[----:B------:R-:W-:Y:S01]  /*07b0*/  IABS R29, R20 ;  /* 0x00000014001d7213 */ /* 0x000fe20000000000 */
[----:B------:R-:W-:Y:S01]  /*07c0*/  IMAD R239, R8, R2, R239 ;  /* 0x0000000208ef7224 */ /* 0x000fe200078e02ef */
[--C-:B------:R-:W-:Y:S01]  /*07d0*/  SHF.R.S32.HI R2, RZ, 0x6, R50.reuse ;  /* 0x00000006ff027819 */ /* 0x100fe20000011432 */
[----:B------:R-:W-:Y:S01]  /*07e0*/  IMAD.MOV R5, RZ, RZ, -R5 ;  /* 0x000000ffff057224 */ /* 0x000fe200078e0a05 */
[----:B------:R-:W-:Y:S01]  /*07f0*/  IADD3 R15, R7, c[0x0][0x180], RZ ;  /* 0x00006000070f7a10 */ /* 0x000fe20007ffe0ff */
[C---:B------:R-:W-:Y:S01]  /*0800*/  IMAD R9, R4.reuse, R3, R9 ;  /* 0x0000000304097224 */ /* 0x040fe200078e0209 */
[----:B------:R-:W-:Y:S01]  /*0810*/  SHF.R.U32.HI R3, RZ, 0x6, R50 ;  /* 0x00000006ff037819 */ /* 0x000fe20000011632 */
[----:B------:R-:W-:Y:S01]  /*0820*/  IMAD R109, R4, R5, R109 ;  /* 0x00000005046d7224 */ /* 0x000fe200078e026d */
[----:B------:R-:W-:Y:S01]  /*0830*/  ISETP.GT.U32.AND P1, PT, R8, R239, PT ;  /* 0x000000ef0800720c */ /* 0x000fe20003f24070 */
[----:B------:R-:W-:Y:S01]  /*0840*/  IMAD.HI.U32 R7, R6, R111, RZ ;  /* 0x0000006f06077227 */ /* 0x000fe200078e00ff */
[----:B------:R-:W-:-:S02]  /*0850*/  SGXT.U32 R3, R3, 0x1 ;  /* 0x000000010303781a */ /* 0x000fc40000000000 */
[----:B------:R-:W-:Y:S01]  /*0860*/  ISETP.GT.AND P0, PT, R15, 0x7f, PT ;  /* 0x0000007f0f00780c */ /* 0x000fe20003f04270 */
[----:B------:R-:W-:Y:S01]  /*0870*/  IMAD.MOV R7, RZ, RZ, -R7 ;  /* 0x000000ffff077224 */ /* 0x000fe200078e0a07 */
[C---:B------:R-:W-:Y:S01]  /*0880*/  ISETP.GT.U32.AND P5, PT, R4.reuse, R109, PT ;  /* 0x0000006d0400720c */ /* 0x040fe20003fa4070 */
[C---:B------:R-:W-:Y:S01]  /*0890*/  IMAD R34, R3.reuse, c[0x0][0x188], RZ ;  /* 0x0000620003227a24 */ /* 0x040fe200078e02ff */
[----:B------:R-:W-:Y:S01]  /*08a0*/  ISETP.GE.AND P2, PT, R3, c[0x0][0x180], PT ;  /* 0x0000600003007a0c */ /* 0x000fe20003f46270 */
[----:B------:R-:W-:Y:S01]  /*08b0*/  IMAD R111, R4, R7, R111 ;  /* 0x00000007046f7224 */ /* 0x000fe200078e026f */
[----:B------:R-:W-:Y:S02]  /*08c0*/  SEL R250, RZ, 0x4, !P0 ;  /* 0x00000004fffa7807 */ /* 0x000fe40004000000 */
[----:B------:R-:W-:Y:S01]  /*08d0*/  SGXT R2, R2, 0x1 ;  /* 0x000000010202781a */ /* 0x000fe20000000200 */
[----:B------:R-:W-:Y:S01]  /*08e0*/  @!P1 IMAD.IADD R239, R239, 0x1, -R8 ;  /* 0x00000001efef9824 */ /* 0x000fe200078e0a08 */
[----:B------:R-:W-:-:S02]  /*08f0*/  SEL R10, R250, RZ, !P2 ;  /* 0x000000fffa0a7207 */ /* 0x000fc40005000000 */
[----:B------:R-:W-:Y:S02]  /*0900*/  ISETP.GT.U32.AND P1, PT, R4, R9, PT ;  /* 0x000000090400720c */ /* 0x000fe40003f24070 */
[----:B------:R-:W-:Y:S01]  /*0910*/  ISETP.NE.U32.AND P0, PT, R10, RZ, PT ;  /* 0x000000ff0a00720c */ /* 0x000fe20003f05070 */
[----:B------:R-:W-:Y:S01]  /*0920*/  @!P5 IMAD.IADD R109, R109, 0x1, -R4 ;  /* 0x000000016d6dd824 */ /* 0x000fe200078e0a04 */
[----:B------:R-:W-:Y:S02]  /*0930*/  IADD3 R10, R0, 0x3, RZ ;  /* 0x00000003000a7810 */ /* 0x000fe40007ffe0ff */
[----:B------:R-:W-:Y:S02]  /*0940*/  ISETP.GE.AND P2, PT, R12, RZ, PT ;  /* 0x000000ff0c00720c */ /* 0x000fe40003f46270 */
[----:B------:R-:W-:Y:S02]  /*0950*/  IABS R113, R10 ;  /* 0x0000000a00717213 */ /* 0x000fe40000000000 */
[----:B------:R-:W-:-:S02]  /*0960*/  ISETP.GT.U32.AND P5, PT, R4, R109, PT ;  /* 0x0000006d0400720c */ /* 0x000fc40003fa4070 */
[----:B------:R-:W-:Y:S01]  /*0970*/  IADD3 R12, R0, 0x5, RZ ;  /* 0x00000005000c7810 */ /* 0x000fe20007ffe0ff */
[----:B------:R-:W-:Y:S01]  /*0980*/  IMAD.HI.U32 R5, R6, R113, RZ ;  /* 0x0000007106057227 */ /* 0x000fe200078e00ff */
[----:B------:R-:W-:Y:S02]  /*0990*/  LOP3.LUT R2, R11, 0x120, R2, 0x78, !PT ;  /* 0x000001200b027812 */ /* 0x000fe400078e7802 */
[----:B------:R-:W-:Y:S01]  /*09a0*/  IABS R117, R12 ;  /* 0x0000000c00757213 */ /* 0x000fe20000000000 */
[--C-:B------:R-:W-:Y:S01]  /*09b0*/  @!P1 IMAD.IADD R9, R9, 0x1, -R4.reuse ;  /* 0x0000000109099824 */ /* 0x100fe200078e0a04 */
[----:B------:R-:W-:Y:S01]  /*09c0*/  ISETP.GT.U32.AND P1, PT, R4, R111, PT ;  /* 0x0000006f0400720c */ /* 0x000fe20003f24070 */
[----:B------:R-:W-:Y:S01]  /*09d0*/  IMAD.MOV R5, RZ, RZ, -R5 ;  /* 0x000000ffff057224 */ /* 0x000fe200078e0a05 */
[----:B------:R-:W-:Y:S01]  /*09e0*/  IADD3 R11, R0, 0x4, RZ ;  /* 0x00000004000b7810 */ /* 0x000fe20007ffe0ff */
[----:B------:R1:W-:Y:S01]  /*09f0*/  STL [R1+0x960], R2 ;  /* 0x0009600201007387 */ /* 0x0003e20000100800 */
[C---:B------:R-:W-:Y:S01]  /*0a00*/  ISETP.GT.U32.AND P6, PT, R4.reuse, R9, PT ;  /* 0x000000090400720c */ /* 0x040fe20003fc4070 */
[----:B------:R-:W-:Y:S01]  /*0a10*/  IMAD R113, R4, R5, R113 ;  /* 0x0000000504717224 */ /* 0x000fe200078e0271 */
[----:B------:R-:W-:Y:S01]  /*0a20*/  ISETP.GT.U32.AND P4, PT, R8, R239, PT ;  /* 0x000000ef0800720c */ /* 0x000fe20003f84070 */
[----:B------:R-:W-:Y:S01]  /*0a30*/  @!P5 IMAD.IADD R109, R109, 0x1, -R4 ;  /* 0x000000016d6dd824 */ /* 0x000fe200078e0a04 */
[----:B------:R-:W-:Y:S01]  /*0a40*/  IABS R115, R11 ;  /* 0x0000000b00737213 */ /* 0x000fe20000000000 */
[----:B------:R-:W-:Y:S01]  /*0a50*/  IMAD.HI.U32 R5, R6, R117, RZ ;  /* 0x0000007506057227 */ /* 0x000fe200078e00ff */
[----:B------:R-:W-:-:S02]  /*0a60*/  ISETP.GT.U32.AND P5, PT, R4, R113, PT ;  /* 0x000000710400720c */ /* 0x000fc40003fa4070 */
[----:B------:R-:W-:Y:S01]  /*0a70*/  IADD3 R15, R0, 0x9, RZ ;  /* 0x00000009000f7810 */ /* 0x000fe20007ffe0ff */
[--C-:B------:R-:W-:Y:S01]  /*0a80*/  @!P1 IMAD.IADD R111, R111, 0x1, -R4.reuse ;  /* 0x000000016f6f9824 */ /* 0x100fe200078e0a04 */
[----:B------:R-:W-:Y:S01]  /*0a90*/  ISETP.GE.AND P1, PT, R10, RZ, PT ;  /* 0x000000ff0a00720c */ /* 0x000fe20003f26270 */
[----:B------:R-:W-:Y:S01]  /*0aa0*/  IMAD.MOV R5, RZ, RZ, -R5 ;  /* 0x000000ffff057224 */ /* 0x000fe200078e0a05 */
[----:B------:R-:W-:Y:S01]  /*0ab0*/  IADD3 R10, R0, 0x6, RZ ;  /* 0x00000006000a7810 */ /* 0x000fe20007ffe0ff */
[----:B------:R-:W-:Y:S01]  /*0ac0*/  @!P6 IMAD.IADD R9, R9, 0x1, -R4 ;  /* 0x000000010909e824 */ /* 0x000fe200078e0a04 */
[C---:B------:R-:W-:Y:S01]  /*0ad0*/  ISETP.GT.U32.AND P6, PT, R4.reuse, R111, PT ;  /* 0x0000006f0400720c */ /* 0x040fe20003fc4070 */
[----:B------:R-:W-:Y:S01]  /*0ae0*/  IMAD R117, R4, R5, R117 ;  /* 0x0000000504757224 */ /* 0x000fe200078e0275 */
[----:B------:R-:W-:Y:S01]  /*0af0*/  IABS R119, R10 ;  /* 0x0000000a00777213 */ /* 0x000fe20000000000 */
[----:B------:R-:W-:Y:S01]  /*0b00*/  IMAD.HI.U32 R7, R6, R115, RZ ;  /* 0x0000007306077227 */ /* 0x000fe200078e00ff */
[----:B------:R-:W-:-:S02]  /*0b10*/  IABS R125, R15 ;  /* 0x0000000f007d7213 */ /* 0x000fc40000000000 */
[----:B------:R-:W-:Y:S01]  /*0b20*/  IADD3 R22, R0, 0x4e, RZ ;  /* 0x0000004e00167810 */ /* 0x000fe20007ffe0ff */
[----:B------:R-:W-:Y:S01]  /*0b30*/  @!P5 IMAD.IADD R113, R113, 0x1, -R4 ;  /* 0x000000017171d824 */ /* 0x000fe200078e0a04 */
[C---:B------:R-:W-:Y:S01]  /*0b40*/  ISETP.GT.U32.AND P5, PT, R4.reuse, R117, PT ;  /* 0x000000750400720c */ /* 0x040fe20003fa4070 */
[----:B------:R-:W-:Y:S01]  /*0b50*/  IMAD.MOV R7, RZ, RZ, -R7 ;  /* 0x000000ffff077224 */ /* 0x000fe200078e0a07 */
[----:B------:R-:W-:Y:S01]  /*0b60*/  IABS R31, R22 ;  /* 0x00000016001f7213 */ /* 0x000fe20000000000 */
[----:B------:R-:W-:Y:S01]  /*0b70*/  @!P4 IMAD.IADD R239, R239, 0x1, -R8 ;  /* 0x00000001efefc824 */ /* 0x000fe200078e0a08 */
[----:B------:R-:W-:Y:S01]  /*0b80*/  ISETP.GE.AND P4, PT, R13, RZ, PT ;  /* 0x000000ff0d00720c */ /* 0x000fe20003f86270 */
[----:B------:R-:W-:Y:S01]  /*0b90*/  IMAD R115, R4, R7, R115 ;  /* 0x0000000704737224 */ /* 0x000fe200078e0273 */
[C---:B------:R-:W-:Y:S01]  /*0ba0*/  IADD3 R13, R0.reuse, 0x7, RZ ;  /* 0x00000007000d7810 */ /* 0x040fe20007ffe0ff */
[----:B------:R-:W-:Y:S01]  /*0bb0*/  @!P6 IMAD.IADD R111, R111, 0x1, -R4 ;  /* 0x000000016f6fe824 */ /* 0x000fe200078e0a04 */
[----:B------:R-:W-:Y:S01]  /*0bc0*/  IADD3 R24, R0, 0x6d, RZ ;  /* 0x0000006d00187810 */ /* 0x000fe20007ffe0ff */
[----:B------:R-:W-:Y:S01]  /*0bd0*/  IMAD.HI.U32 R5, R6, R119, RZ ;  /* 0x0000007706057227 */ /* 0x000fe200078e00ff */
[----:B------:R-:W-:-:S02]  /*0be0*/  ISETP.GT.U32.AND P6, PT, R4, R115, PT ;  /* 0x000000730400720c */ /* 0x000fc40003fc4070 */
[----:B------:R-:W-:Y:S01]  /*0bf0*/  IABS R121, R13 ;  /* 0x0000000d00797213 */ /* 0x000fe20000000000 */
[--C-:B------:R-:W-:Y:S01]  /*0c00*/  @!P5 IMAD.IADD R117, R117, 0x1, -R4.reuse ;  /* 0x000000017575d824 */ /* 0x100fe200078e0a04 */
[----:B------:R-:W-:Y:S01]  /*0c10*/  ISETP.GT.U32.AND P5, PT, R4, R113, PT ;  /* 0x000000710400720c */ /* 0x000fe20003fa4070 */
[----:B------:R-:W-:Y:S01]  /*0c20*/  IMAD.MOV R5, RZ, RZ, -R5 ;  /* 0x000000ffff057224 */ /* 0x000fe200078e0a05 */
[----:B------:R-:W-:Y:S01]  /*0c30*/  IABS R91, R24 ;  /* 0x00000018005b7213 */ /* 0x000fe20000000000 */
[----:B------:R-:W-:Y:S01]  /*0c40*/  IMAD.HI.U32 R7, R6, R121, RZ ;  /* 0x0000007906077227 */ /* 0x000fe200078e00ff */
[C---:B------:R-:W-:Y:S02]  /*0c50*/  IADD3 R28, R0.reuse, 0x6e, RZ ;  /* 0x0000006e001c7810 */ /* 0x040fe40007ffe0ff */
[----:B------:R-:W-:Y:S01]  /*0c60*/  IADD3 R30, R0, 0x6f, RZ ;  /* 0x0000006f001e7810 */ /* 0x000fe20007ffe0ff */
[----:B------:R-:W-:Y:S01]  /*0c70*/  IMAD R119, R4, R5, R119 ;  /* 0x0000000504777224 */ /* 0x000fe200078e0277 */
[----:B------:R-:W-:Y:S01]  /*0c80*/  IABS R93, R28 ;  /* 0x0000001c005d7213 */ /* 0x000fe20000000000 */
[----:B------:R-:W-:Y:S01]  /*0c90*/  IMAD.MOV R7, RZ, RZ, -R7 ;  /* 0x000000ffff077224 */ /* 0x000fe200078e0a07 */
[----:B------:R-:W-:Y:S01]  /*0ca0*/  IABS R95, R30 ;  /* 0x0000001e005f7213 */ /* 0x000fe20000000000 */
[--C-:B------:R-:W-:Y:S01]  /*0cb0*/  @!P6 IMAD.IADD R115, R115, 0x1, -R4.reuse ;  /* 0x000000017373e824 */ /* 0x100fe200078e0a04 */
[----:B------:R-:W-:Y:S01]  /*0cc0*/  ISETP.GE.AND P6, PT, R11, RZ, PT ;  /* 0x000000ff0b00720c */ /* 0x000fe20003fc6270 */
[----:B------:R-:W-:Y:S01]  /*0cd0*/  IMAD.MOV.U32 R5, RZ, RZ, R9 ;  /* 0x000000ffff057224 */ /* 0x000fe200078e0009 */
[----:B------:R-:W-:Y:S01]  /*0ce0*/  IADD3 R9, R0, 0xa, RZ ;  /* 0x0000000a00097810 */ /* 0x000fe20007ffe0ff */
[----:B------:R-:W-:Y:S01]  /*0cf0*/  IMAD R121, R4, R7, R121 ;  /* 0x0000000704797224 */ /* 0x000fe200078e0279 */
[----:B------:R-:W-:Y:S01]  /*0d00*/  IADD3 R11, R0, 0xb, RZ ;  /* 0x0000000b000b7810 */ /* 0x000fe20007ffe0ff */
[----:B------:R-:W-:Y:S01]  /*0d10*/  @!P4 IMAD.MOV R111, RZ, RZ, -R111 ;  /* 0x000000ffff6fc224 */ /* 0x000fe200078e0a6f */
[C---:B------:R-:W-:Y:S01]  /*0d20*/  ISETP.GT.U32.AND P4, PT, R4.reuse, R119, PT ;  /* 0x000000770400720c */ /* 0x040fe20003f84070 */
[----:B------:R-:W-:Y:S01]  /*0d30*/  @!P3 IMAD.MOV R5, RZ, RZ, -R5 ;  /* 0x000000ffff05b224 */ /* 0x000fe200078e0a05 */
[C---:B------:R-:W-:Y:S01]  /*0d40*/  ISETP.GT.U32.AND P3, PT, R4.reuse, R115, PT ;  /* 0x000000730400720c */ /* 0x040fe20003f64070 */
[----:B------:R-:W-:Y:S01]  /*0d50*/  @!P5 IMAD.IADD R113, R113, 0x1, -R4 ;  /* 0x000000017171d824 */ /* 0x000fe200078e0a04 */
[----:B------:R-:W-:Y:S01]  /*0d60*/  ISETP.GT.U32.AND P5, PT, R4, R121, PT ;  /* 0x000000790400720c */ /* 0x000fe20003fa4070 */
[----:B------:R-:W-:Y:S01]  /*0d70*/  IMAD.HI.U32 R8, R6, R123, RZ ;  /* 0x0000007b06087227 */ /* 0x000fe200078e00ff */
[----:B------:R-:W-:-:S02]  /*0d80*/  IABS R127, R9 ;  /* 0x00000009007f7213 */ /* 0x000fc40000000000 */
[----:B------:R-:W-:Y:S01]  /*0d90*/  IABS R129, R11 ;  /* 0x0000000b00817213 */ /* 0x000fe20000000000 */
[----:B------:R-:W-:Y:S01]  /*0da0*/  IMAD.HI.U32 R7, R6, R125, RZ ;  /* 0x0000007d06077227 */ /* 0x000fe200078e00ff */
[C---:B------:R-:W-:Y:S02]  /*0db0*/  IADD3 R32, R0.reuse, 0x77, RZ ;  /* 0x0000007700207810 */ /* 0x040fe40007ffe0ff */
[C---:B------:R-:W-:Y:S01]  /*0dc0*/  IADD3 R36, R0.reuse, 0x79, RZ ;  /* 0x0000007900247810 */ /* 0x040fe20007ffe0ff */
[----:B------:R-:W-:Y:S01]  /*0dd0*/  IMAD.MOV R8, RZ, RZ, -R8 ;  /* 0x000000ffff087224 */ /* 0x000fe200078e0a08 */
[----:B------:R-:W-:Y:S01]  /*0de0*/  IABS R241, R32 ;  /* 0x0000002000f17213 */ /* 0x000fe20000000000 */
[----:B------:R-:W-:Y:S01]  /*0df0*/  IMAD.MOV R7, RZ, RZ, -R7 ;  /* 0x000000ffff077224 */ /* 0x000fe200078e0a07 */
[----:B------:R-:W-:Y:S01]  /*0e00*/  IADD3 R38, R0, 0x7a, RZ ;  /* 0x0000007a00267810 */ /* 0x000fe20007ffe0ff */
[--C-:B------:R-:W-:Y:S01]  /*0e10*/  @!P4 IMAD.IADD R119, R119, 0x1, -R4.reuse ;  /* 0x000000017777c824 */ /* 0x100fe200078e0a04 */
[----:B------:R-:W-:Y:S01]  /*0e20*/  ISETP.GE.AND P4, PT, R10, RZ, PT ;  /* 0x000000ff0a00720c */ /* 0x000fe20003f86270 */
[----:B------:R-:W-:Y:S01]  /*0e30*/  IMAD R123, R4, R8, R123 ;  /* 0x00000008047b7224 */ /* 0x000fe200078e027b */
[----:B------:R-:W-:Y:S01]  /*0e40*/  IADD3 R10, R0, 0xe, RZ ;  /* 0x0000000e000a7810 */ /* 0x000fe20007ffe0ff */
[--C-:B------:R-:W-:Y:S01]  /*0e50*/  @!P3 IMAD.IADD R115, R115, 0x1, -R4.reuse ;  /* 0x000000017373b824 */ /* 0x100fe200078e0a04 */
[----:B------:R-:W-:Y:S01]  /*0e60*/  IABS R243, R36 ;  /* 0x0000002400f37213 */ /* 0x000fe20000000000 */
[C---:B------:R-:W-:Y:S01]  /*0e70*/  IMAD R125, R4.reuse, R7, R125 ;  /* 0x00000007047d7224 */ /* 0x040fe200078e027d */
[C---:B------:R-:W-:Y:S01]  /*0e80*/  ISETP.GT.U32.AND P3, PT, R4.reuse, R123, PT ;  /* 0x0000007b0400720c */ /* 0x040fe20003f64070 */
[----:B------:R-:W-:Y:S01]  /*0e90*/  @!P5 IMAD.IADD R121, R121, 0x1, -R4 ;  /* 0x000000017979d824 */ /* 0x000fe200078e0a04 */
[C---:B------:R-:W-:Y:S01]  /*0ea0*/  ISETP.GT.U32.AND P5, PT, R4.reuse, R119, PT ;  /* 0x000000770400720c */ /* 0x040fe20003fa4070 */
[----:B------:R-:W-:Y:S01]  /*0eb0*/  @!P6 IMAD.MOV R115, RZ, RZ, -R115 ;  /* 0x000000ffff73e224 */ /* 0x000fe200078e0a73 */
[----:B------:R-:W-:Y:S01]  /*0ec0*/  ISETP.GT.U32.AND P6, PT, R4, R125, PT ;  /* 0x0000007d0400720c */ /* 0x000fe20003fc4070 */
[----:B------:R-:W-:Y:S01]  /*0ed0*/  IMAD.HI.U32 R7, R6, R127, RZ ;  /* 0x0000007f06077227 */ /* 0x000fe200078e00ff */
[----:B------:R-:W-:-:S02]  /*0ee0*/  IABS R135, R10 ;  /* 0x0000000a00877213 */ /* 0x000fc40000000000 */
[----:B------:R-:W-:Y:S01]  /*0ef0*/  IABS R245, R38 ;  /* 0x0000002600f57213 */ /* 0x000fe20000000000 */
[----:B------:R-:W-:Y:S01]  /*0f00*/  IMAD.MOV R8, RZ, RZ, -R7 ;  /* 0x000000ffff087224 */ /* 0x000fe200078e0a07 */
[----:B------:R-:W-:Y:S01]  /*0f10*/  IADD3 R42, R0, 0x7c, RZ ;  /* 0x0000007c002a7810 */ /* 0x000fe20007ffe0ff */
[----:B------:R-:W-:Y:S01]  /*0f20*/  IMAD.HI.U32 R7, R6, R129, RZ ;  /* 0x0000008106077227 */ /* 0x000fe200078e00ff */
[C---:B------:R-:W-:Y:S02]  /*0f30*/  IADD3 R40, R0.reuse, 0x7b, RZ ;  /* 0x0000007b00287810 */ /* 0x040fe40007ffe0ff */
[----:B------:R-:W-:Y:S01]  /*0f40*/  IADD3 R44, R0, 0x7d, RZ ;  /* 0x0000007d002c7810 */ /* 0x000fe20007ffe0ff */
[--C-:B------:R-:W-:Y:S01]  /*0f50*/  @!P5 IMAD.IADD R119, R119, 0x1, -R4.reuse ;  /* 0x000000017777d824 */ /* 0x100fe200078e0a04 */
[----:B------:R-:W-:Y:S01]  /*0f60*/  ISETP.GE.AND P5, PT, R14, RZ, PT ;  /* 0x000000ff0e00720c */ /* 0x000fe20003fa6270 */
[----:B------:R-:W-:Y:S01]  /*0f70*/  IMAD R127, R4, R8, R127 ;  /* 0x00000008047f7224 */ /* 0x000fe200078e027f */
[C---:B------:R-:W-:Y:S01]  /*0f80*/  IADD3 R8, R0.reuse, 0xc, RZ ;  /* 0x0000000c00087810 */ /* 0x040fe20007ffe0ff */
[--C-:B------:R-:W-:Y:S01]  /*0f90*/  @!P3 IMAD.IADD R123, R123, 0x1, -R4.reuse ;  /* 0x000000017b7bb824 */ /* 0x100fe200078e0a04 */
[----:B------:R-:W-:Y:S01]  /*0fa0*/  IADD3 R14, R0, 0x1b, RZ ;  /* 0x0000001b000e7810 */ /* 0x000fe20007ffe0ff */
[----:B------:R-:W-:Y:S01]  /*0fb0*/  @!P6 IMAD.IADD R125, R125, 0x1, -R4 ;  /* 0x000000017d7de824 */ /* 0x000fe200078e0a04 */
[----:B------:R-:W-:Y:S01]  /*0fc0*/  IABS R131, R8 ;  /* 0x0000000800837213 */ /* 0x000fe20000000000 */
[----:B------:R-:W-:Y:S01]  /*0fd0*/  @!P4 IMAD.MOV R119, RZ, RZ, -R119 ;  /* 0x000000ffff77c224 */ /* 0x000fe200078e0a77 */
[C---:B------:R-:W-:Y:S01]  /*0fe0*/  ISETP.GT.U32.AND P4, PT, R4.reuse, R127, PT ;  /* 0x0000007f0400720c */ /* 0x040fe20003f84070 */
[----:B------:R-:W-:Y:S01]  /*0ff0*/  IMAD.MOV R7, RZ, RZ, -R7 ;  /* 0x000000ffff077224 */ /* 0x000fe200078e0a07 */
[C---:B------:R-:W-:Y:S01]  /*1000*/  ISETP.GT.U32.AND P3, PT, R4.reuse, R123, PT ;  /* 0x0000007b0400720c */ /* 0x040fe20003f64070 */
[----:B------:R-:W-:Y:S01]  /*1010*/  @!P1 IMAD.MOV R113, RZ, RZ, -R113 ;  /* 0x000000ffff719224 */ /* 0x000fe200078e0a71 */
[C---:B------:R-:W-:Y:S01]  /*1020*/  ISETP.GT.U32.AND P6, PT, R4.reuse, R125, PT ;  /* 0x0000007d0400720c */ /* 0x040fe20003fc4070 */
[C---:B------:R-:W-:Y:S01]  /*1030*/  IMAD R129, R4.reuse, R7, R129 ;  /* 0x0000000704817224 */ /* 0x040fe200078e0281 */
[C---:B------:R-:W-:Y:S01]  /*1040*/  ISETP.GT.U32.AND P1, PT, R4.reuse, R121, PT ;  /* 0x000000790400720c */ /* 0x040fe20003f24070 */
[----:B------:R-:W-:Y:S01]  /*1050*/  @!P2 IMAD.MOV R109, RZ, RZ, -R109 ;  /* 0x000000ffff6da224 */ /* 0x000fe200078e0a6d */
[----:B------:R-:W-:Y:S01]  /*1060*/  ISETP.GT.U32.AND P2, PT, R4, R117, PT ;  /* 0x000000750400720c */ /* 0x000fe20003f44070 */
[----:B------:R-:W-:Y:S01]  /*1070*/  IMAD.HI.U32 R7, R6, R131, RZ ;  /* 0x0000008306077227 */ /* 0x000fe200078e00ff */
[----:B------:R-:W-:-:S02]  /*1080*/  IABS R161, R14 ;  /* 0x0000000e00a17213 */ /* 0x000fc40000000000 */
[----:B------:R-:W-:Y:S01]  /*1090*/  IABS R249, R42 ;  /* 0x0000002a00f97213 */ /* 0x000fe20000000000 */
[--C-:B------:R-:W-:Y:S01]  /*10a0*/  @!P4 IMAD.IADD R127, R127, 0x1, -R4.reuse ;  /* 0x000000017f7fc824 */ /* 0x100fe200078e0a04 */
[----:B------:R-:W-:Y:S01]  /*10b0*/  IABS R251, R44 ;  /* 0x0000002c00fb7213 */ /* 0x000fe20000000000 */
[--C-:B------:R-:W-:Y:S01]  /*10c0*/  @!P3 IMAD.IADD R123, R123, 0x1, -R4.reuse ;  /* 0x000000017b7bb824 */ /* 0x100fe200078e0a04 */
[----:B------:R-:W-:Y:S01]  /*10d0*/  ISETP.GE.AND P3, PT, R9, RZ, PT ;  /* 0x000000ff0900720c */ /* 0x000fe20003f66270 */
[--C-:B------:R-:W-:Y:S01]  /*10e0*/  @!P6 IMAD.IADD R125, R125, 0x1, -R4.reuse ;  /* 0x000000017d7de824 */ /* 0x100fe200078e0a04 */
[C---:B------:R-:W-:Y:S01]  /*10f0*/  ISETP.GT.U32.AND P6, PT, R4.reuse, R129, PT ;  /* 0x000000810400720c */ /* 0x040fe20003fc4070 */
[----:B------:R-:W-:Y:S01]  /*1100*/  @!P5 IMAD.MOV R123, RZ, RZ, -R123 ;  /* 0x000000ffff7bd224 */ /* 0x000fe200078e0a7b */
[----:B------:R-:W-:Y:S01]  /*1110*/  ISETP.GT.U32.AND P4, PT, R4, R127, PT ;  /* 0x0000007f0400720c */ /* 0x000fe20003f84070 */
[--C-:B------:R-:W-:Y:S01]  /*1120*/  @!P1 IMAD.IADD R121, R121, 0x1, -R4.reuse ;  /* 0x0000000179799824 */ /* 0x100fe200078e0a04 */
[----:B------:R-:W-:Y:S01]  /*1130*/  ISETP.GE.AND P5, PT, R8, RZ, PT ;  /* 0x000000ff0800720c */ /* 0x000fe20003fa6270 */
[----:B------:R-:W-:Y:S01]  /*1140*/  IMAD.MOV R8, RZ, RZ, -R7 ;  /* 0x000000ffff087224 */ /* 0x000fe200078e0a07 */
[----:B------:R-:W-:Y:S01]  /*1150*/  ISETP.GE.AND P1, PT, R15, RZ, PT ;  /* 0x000000ff0f00720c */ /* 0x000fe20003f26270 */
[----:B------:R-:W-:Y:S01]  /*1160*/  @!P2 IMAD.IADD R117, R117, 0x1, -R4 ;  /* 0x000000017575a824 */ /* 0x000fe200078e0a04 */
[----:B------:R-:W-:Y:S01]  /*1170*/  IADD3 R9, R0, 0xd, RZ ;  /* 0x0000000d00097810 */ /* 0x000fe20007ffe0ff */
[----:B------:R-:W-:Y:S01]  /*1180*/  IMAD R131, R4, R8, R131 ;  /* 0x0000000804837224 */ /* 0x000fe200078e0283 */
[----:B------:R-:W-:Y:S01]  /*1190*/  ISETP.GE.AND P2, PT, R12, RZ, PT ;  /* 0x000000ff0c00720c */ /* 0x000fe20003f46270 */
[----:B------:R-:W-:Y:S01]  /*11a0*/  IMAD.HI.U32 R8, R6, R135, RZ ;  /* 0x0000008706087227 */ /* 0x000fe200078e00ff */
[----:B------:R-:W-:-:S02]  /*11b0*/  IABS R133, R9 ;  /* 0x0000000900857213 */ /* 0x000fc40000000000 */
[C---:B------:R-:W-:Y:S01]  /*11c0*/  IADD3 R12, R0.reuse, 0x11, RZ ;  /* 0x00000011000c7810 */ /* 0x040fe20007ffe0ff */
[--C-:B------:R-:W-:Y:S01]  /*11d0*/  @!P6 IMAD.IADD R129, R129, 0x1, -R4.reuse ;  /* 0x000000018181e824 */ /* 0x100fe200078e0a04 */
[----:B------:R-:W-:Y:S01]  /*11e0*/  IADD3 R15, R0, 0x1c, RZ ;  /* 0x0000001c000f7810 */ /* 0x000fe20007ffe0ff */
[--C-:B------:R-:W-:Y:S01]  /*11f0*/  @!P4 IMAD.IADD R127, R127, 0x1, -R4.reuse ;  /* 0x000000017f7fc824 */ /* 0x100fe200078e0a04 */
[----:B------:R-:W-:Y:S01]  /*1200*/  ISETP.GT.U32.AND P4, PT, R4, R131, PT ;  /* 0x000000830400720c */ /* 0x000fe20003f84070 */
[----:B------:R-:W-:Y:S01]  /*1210*/  IMAD.HI.U32 R7, R6, R133, RZ ;  /* 0x0000008506077227 */ /* 0x000fe200078e00ff */
[----:B------:R-:W-:Y:S02]  /*1220*/  ISETP.GT.U32.AND P6, PT, R4, R129, PT ;  /* 0x000000810400720c */ /* 0x000fe40003fc4070 */
[----:B------:R-:W-:Y:S01]  /*1230*/  IABS R141, R12 ;  /* 0x0000000c008d7213 */ /* 0x000fe20000000000 */
[----:B------:R-:W-:Y:S01]  /*1240*/  @!P1 IMAD.MOV R125, RZ, RZ, -R125 ;  /* 0x000000ffff7d9224 */ /* 0x000fe200078e0a7d */
[----:B------:R-:W-:Y:S01]  /*1250*/  ISETP.GE.AND P1, PT, R9, RZ, PT ;  /* 0x000000ff0900720c */ /* 0x000fe20003f26270 */
[----:B------:R-:W-:Y:S01]  /*1260*/  IMAD.MOV R7, RZ, RZ, -R7 ;  /* 0x000000ffff077224 */ /* 0x000fe200078e0a07 */
[----:B------:R-:W-:Y:S01]  /*1270*/  IADD3 R9, R0, 0xf, RZ ;  /* 0x0000000f00097810 */ /* 0x000fe20007ffe0ff */
[----:B------:R-:W-:Y:S01]  /*1280*/  @!P2 IMAD.MOV R117, RZ, RZ, -R117 ;  /* 0x000000ffff75a224 */ /* 0x000fe200078e0a75 */
[----:B------:R-:W-:Y:S01]  /*1290*/  ISETP.GE.AND P2, PT, R13, RZ, PT ;  /* 0x000000ff0d00720c */ /* 0x000fe20003f46270 */
[----:B------:R-:W-:Y:S01]  /*12a0*/  IMAD R133, R4, R7, R133 ;  /* 0x0000000704857224 */ /* 0x000fe200078e0285 */
[----:B------:R-:W-:Y:S01]  /*12b0*/  IABS R137, R9 ;  /* 0x0000000900897213 */ /* 0x000fe20000000000 */
[----:B------:R-:W-:Y:S01]  /*12c0*/  @!P4 IMAD.IADD R131, R131, 0x1, -R4 ;  /* 0x000000018383c824 */ /* 0x000fe200078e0a04 */
[----:B------:R-:W-:Y:S01]  /*12d0*/  IADD3 R13, R0, 0x1a, RZ ;  /* 0x0000001a000d7810 */ /* 0x000fe20007ffe0ff */
[----:B------:R-:W-:Y:S01]  /*12e0*/  IMAD.MOV R8, RZ, RZ, -R8 ;  /* 0x000000ffff087224 */ /* 0x000fe200078e0a08 */
[----:B------:R-:W-:Y:S01]  /*12f0*/  IABS R163, R15 ;  /* 0x0000000f00a37213 */ /* 0x000fe20000000000 */
[----:B------:R-:W-:Y:S01]  /*1300*/  @!P6 IMAD.IADD R129, R129, 0x1, -R4 ;  /* 0x000000018181e824 */ /* 0x000fe200078e0a04 */
[C---:B------:R-:W-:Y:S01]  /*1310*/  ISETP.GT.U32.AND P6, PT, R4.reuse, R133, PT ;  /* 0x000000850400720c */ /* 0x040fe20003fc4070 */
[----:B------:R-:W-:Y:S01]  /*1320*/  @!P3 IMAD.MOV R127, RZ, RZ, -R127 ;  /* 0x000000ffff7fb224 */ /* 0x000fe200078e0a7f */
[----:B------:R-:W-:Y:S01]  /*1330*/  ISETP.GT.U32.AND P3, PT, R4, R131, PT ;  /* 0x000000830400720c */ /* 0x000fe20003f64070 */
[----:B------:R-:W-:Y:S01]  /*1340*/  IMAD.HI.U32 R7, R6, R137, RZ ;  /* 0x0000008906077227 */ /* 0x000fe200078e00ff */
[----:B------:R-:W-:-:S02]  /*1350*/  IABS R159, R13 ;  /* 0x0000000d009f7213 */ /* 0x000fc40000000000 */
[----:B------:R-:W-:Y:S01]  /*1360*/  IADD3 R46, R0, 0x7e, RZ ;  /* 0x0000007e002e7810 */ /* 0x000fe20007ffe0ff */
[C---:B------:R-:W-:Y:S02]  /*1370*/  IMAD R135, R4.reuse, R8, R135 ;  /* 0x0000000804877224 */ /* 0x040fe400078e0287 */
[----:B------:R-:W-:Y:S02]  /*1380*/  IMAD.MOV R8, RZ, RZ, -R7 ;  /* 0x000000ffff087224 */ /* 0x000fe400078e0a07 */
[----:B------:R-:W-:Y:S01]  /*1390*/  @!P2 IMAD.MOV R121, RZ, RZ, -R121 ;  /* 0x000000ffff79a224 */ /* 0x000fe200078e0a79 */
[C---:B------:R-:W-:Y:S01]  /*13a0*/  ISETP.GT.U32.AND P4, PT, R4.reuse, R135, PT ;  /* 0x000000870400720c */ /* 0x040fe20003f84070 */
[----:B------:R-:W-:Y:S01]  /*13b0*/  IMAD R137, R4, R8, R137 ;  /* 0x0000000804897224 */ /* 0x000fe200078e0289 */
[----:B------:R-:W-:Y:S01]  /*13c0*/  ISETP.GE.AND P2, PT, R11, RZ, PT ;  /* 0x000000ff0b00720c */ /* 0x000fe20003f46270 */
[--C-:B------:R-:W-:Y:S01]  /*13d0*/  @!P6 IMAD.IADD R133, R133, 0x1, -R4.reuse ;  /* 0x000000018585e824 */ /* 0x100fe200078e0a04 */
[----:B------:R-:W-:Y:S01]  /*13e0*/  IADD3 R11, R0, 0x10, RZ ;  /* 0x00000010000b7810 */ /* 0x000fe20007ffe0ff */
[----:B------:R-:W-:Y:S01]  /*13f0*/  @!P3 IMAD.IADD R131, R131, 0x1, -R4 ;  /* 0x000000018383b824 */ /* 0x000fe200078e0a04 */
[----:B------:R-:W-:Y:S01]  /*1400*/  ISETP.GT.U32.AND P3, PT, R4, R137, PT ;  /* 0x000000890400720c */ /* 0x000fe20003f64070 */
[----:B------:R-:W-:Y:S01]  /*1410*/  IMAD.HI.U32 R8, R6, R141, RZ ;  /* 0x0000008d06087227 */ /* 0x000fe200078e00ff */
[----:B------:R-:W-:-:S02]  /*1420*/  IABS R139, R11 ;  /* 0x0000000b008b7213 */ /* 0x000fc40000000000 */
[----:B------:R-:W-:Y:S01]  /*1430*/  ISETP.GT.U32.AND P6, PT, R4, R133, PT ;  /* 0x000000850400720c */ /* 0x000fe20003fc4070 */
[----:B------:R-:W-:Y:S02]  /*1440*/  IMAD.MOV R8, RZ, RZ, -R8 ;  /* 0x000000ffff087224 */ /* 0x000fe400078e0a08 */
[----:B------:R-:W-:-:S04]  /*1450*/  IMAD.HI.U32 R7, R6, R139, RZ ;  /* 0x0000008b06077227 */ /* 0x000fc800078e00ff */
[--C-:B------:R-:W-:Y:S02]  /*1460*/  @!P4 IMAD.IADD R135, R135, 0x1, -R4.reuse ;  /* 0x000000018787c824 */ /* 0x100fe400078e0a04 */
        /* <DEDUP_REMOVED lines=8> */
[C---:B------:R-:W-:Y:S01]  /*14f0*/  ISETP.GT.U32.AND P6, PT, R4.reuse, R139, PT ;  /* 0x0000008b0400720c */ /* 0x040fe20003fc4070 */
[----:B------:R-:W-:Y:S01]  /*1500*/  @!P5 IMAD.MOV R131, RZ, RZ, -R131 ;  /* 0x000000ffff83d224 */ /* 0x000fe200078e0a83 */
[----:B------:R-:W-:Y:S01]  /*1510*/  IABS R143, R10 ;  /* 0x0000000a008f7213 */ /* 0x000fe20000000000 */
[C---:B------:R-:W-:Y:S01]  /*1520*/  IMAD R141, R4.reuse, R8, R141 ;  /* 0x00000008048d7224 */ /* 0x040fe200078e028d */
[----:B------:R-:W-:Y:S01]  /*1530*/  ISETP.GT.U32.AND P3, PT, R4, R137, PT ;  /* 0x000000890400720c */ /* 0x000fe20003f64070 */
[----:B------:R-:W-:Y:S01]  /*1540*/  @!P1 IMAD.MOV R133, RZ, RZ, -R133 ;  /* 0x000000ffff859224 */ /* 0x000fe200078e0a85 */
[----:B------:R-:W-:Y:S01]  /*1550*/  ISETP.GE.AND P5, PT, R9, RZ, PT ;  /* 0x000000ff0900720c */ /* 0x000fe20003fa6270 */
[----:B------:R-:W-:Y:S01]  /*1560*/  IMAD.HI.U32 R7, R6, R143, RZ ;  /* 0x0000008f06077227 */ /* 0x000fe200078e00ff */
[----:B------:R-:W-:-:S02]  /*1570*/  IADD3 R9, R0, 0x13, RZ ;  /* 0x0000001300097810 */ /* 0x000fc40007ffe0ff */
[----:B------:R-:W-:Y:S01]  /*1580*/  ISETP.GE.AND P1, PT, R11, RZ, PT ;  /* 0x000000ff0b00720c */ /* 0x000fe20003f26270 */
[--C-:B------:R-:W-:Y:S01]  /*1590*/  @!P4 IMAD.IADD R135, R135, 0x1, -R4.reuse ;  /* 0x000000018787c824 */ /* 0x100fe200078e0a04 */
[----:B------:R-:W-:Y:S01]  /*15a0*/  ISETP.GT.U32.AND P4, PT, R4, R141, PT ;  /* 0x0000008d0400720c */ /* 0x000fe20003f84070 */
[----:B------:R-:W-:Y:S01]  /*15b0*/  IMAD.MOV R8, RZ, RZ, -R7 ;  /* 0x000000ffff087224 */ /* 0x000fe200078e0a07 */
[----:B------:R-:W-:Y:S01]  /*15c0*/  IABS R145, R9 ;  /* 0x0000000900917213 */ /* 0x000fe20000000000 */
[--C-:B------:R-:W-:Y:S01]  /*15d0*/  @!P6 IMAD.IADD R139, R139, 0x1, -R4.reuse ;  /* 0x000000018b8be824 */ /* 0x100fe200078e0a04 */
[----:B------:R-:W-:Y:S01]  /*15e0*/  IADD3 R11, R0, 0x16, RZ ;  /* 0x00000016000b7810 */ /* 0x000fe20007ffe0ff */
[----:B------:R-:W-:Y:S01]  /*15f0*/  @!P3 IMAD.IADD R137, R137, 0x1, -R4 ;  /* 0x000000018989b824 */ /* 0x000fe200078e0a04 */
[----:B------:R-:W-:Y:S01]  /*1600*/  ISETP.GE.AND P3, PT, R10, RZ, PT ;  /* 0x000000ff0a00720c */ /* 0x000fe20003f66270 */
[C---:B------:R-:W-:Y:S01]  /*1610*/  IMAD R143, R4.reuse, R8, R143 ;  /* 0x00000008048f7224 */ /* 0x040fe200078e028f */
[----:B------:R-:W-:Y:S01]  /*1620*/  ISETP.GT.U32.AND P6, PT, R4, R139, PT ;  /* 0x0000008b0400720c */ /* 0x000fe20003fc4070 */
[----:B------:R-:W-:Y:S01]  /*1630*/  @!P5 IMAD.MOV R137, RZ, RZ, -R137 ;  /* 0x000000ffff89d224 */ /* 0x000fe200078e0a89 */
[----:B------:R-:W-:Y:S01]  /*1640*/  IADD3 R8, R0, 0x14, RZ ;  /* 0x0000001400087810 */ /* 0x000fe20007ffe0ff */
[----:B------:R-:W-:Y:S01]  /*1650*/  IMAD.HI.U32 R7, R6, R145, RZ ;  /* 0x0000009106077227 */ /* 0x000fe200078e00ff */
[----:B------:R-:W-:-:S02]  /*1660*/  ISETP.GT.U32.AND P5, PT, R4, R143, PT ;  /* 0x0000008f0400720c */ /* 0x000fc40003fa4070 */
[----:B------:R-:W-:Y:S01]  /*1670*/  IABS R147, R8 ;  /* 0x0000000800937213 */ /* 0x000fe20000000000 */
[--C-:B------:R-:W-:Y:S01]  /*1680*/  @!P4 IMAD.IADD R141, R141, 0x1, -R4.reuse ;  /* 0x000000018d8dc824 */ /* 0x100fe200078e0a04 */
[----:B------:R-:W-:Y:S01]  /*1690*/  IADD3 R10, R0, 0x15, RZ ;  /* 0x00000015000a7810 */ /* 0x000fe20007ffe0ff */
[----:B------:R-:W-:Y:S01]  /*16a0*/  IMAD.MOV R7, RZ, RZ, -R7 ;  /* 0x000000ffff077224 */ /* 0x000fe200078e0a07 */
[----:B------:R-:W-:Y:S01]  /*16b0*/  IABS R151, R11 ;  /* 0x0000000b00977213 */ /* 0x000fe20000000000 */
[----:B------:R-:W-:Y:S01]  /*16c0*/  @!P2 IMAD.MOV R135, RZ, RZ, -R135 ;  /* 0x000000ffff87a224 */ /* 0x000fe200078e0a87 */
[C---:B------:R-:W-:Y:S01]  /*16d0*/  ISETP.GT.U32.AND P4, PT, R4.reuse, R141, PT ;  /* 0x0000008d0400720c */ /* 0x040fe20003f84070 */
[--C-:B------:R-:W-:Y:S01]  /*16e0*/  @!P6 IMAD.IADD R139, R139, 0x1, -R4.reuse ;  /* 0x000000018b8be824 */ /* 0x100fe200078e0a04 */
[----:B------:R-:W-:Y:S01]  /*16f0*/  IABS R149, R10 ;  /* 0x0000000a00957213 */ /* 0x000fe20000000000 */
[----:B------:R-:W-:Y:S01]  /*1700*/  IMAD R145, R4, R7, R145 ;  /* 0x0000000704917224 */ /* 0x000fe200078e0291 */
[----:B------:R-:W-:Y:S01]  /*1710*/  ISETP.GE.AND P6, PT, R9, RZ, PT ;  /* 0x000000ff0900720c */ /* 0x000fe20003fc6270 */
[----:B------:R-:W-:Y:S01]  /*1720*/  @!P5 IMAD.IADD R143, R143, 0x1, -R4 ;  /* 0x000000018f8fd824 */ /* 0x000fe200078e0a04 */
[----:B------:R-:W-:Y:S01]  /*1730*/  ISETP.GE.AND P5, PT, R8, RZ, PT ;  /* 0x000000ff0800720c */ /* 0x000fe20003fa6270 */
[----:B------:R-:W-:Y:S01]  /*1740*/  @!P1 IMAD.MOV R139, RZ, RZ, -R139 ;  /* 0x000000ffff8b9224 */ /* 0x000fe200078e0a8b */
[----:B------:R-:W-:Y:S01]  /*1750*/  ISETP.GE.AND P2, PT, R12, RZ, PT ;  /* 0x000000ff0c00720c */ /* 0x000fe20003f46270 */
[----:B------:R-:W-:Y:S01]  /*1760*/  IMAD.HI.U32 R7, R6, R147, RZ ;  /* 0x0000009306077227 */ /* 0x000fe200078e00ff */
[----:B------:R-:W-:-:S02]  /*1770*/  ISETP.GT.U32.AND P1, PT, R4, R143, PT ;  /* 0x0000008f0400720c */ /* 0x000fc40003f24070 */
[----:B------:R-:W-:Y:S01]  /*1780*/  IADD3 R12, R0, 0x19, RZ ;  /* 0x00000019000c7810 */ /* 0x000fe20007ffe0ff */
[----:B------:R-:W-:Y:S01]  /*1790*/  @!P4 IMAD.IADD R141, R141, 0x1, -R4 ;  /* 0x000000018d8dc824 */ /* 0x000fe200078e0a04 */
[----:B------:R-:W-:Y:S01]  /*17a0*/  ISETP.GT.U32.AND P4, PT, R4, R145, PT ;  /* 0x000000910400720c */ /* 0x000fe20003f84070 */
[----:B------:R-:W-:Y:S01]  /*17b0*/  IMAD.MOV R7, RZ, RZ, -R7 ;  /* 0x000000ffff077224 */ /* 0x000fe200078e0a07 */
[----:B------:R-:W-:Y:S01]  /*17c0*/  IABS R157, R12 ;  /* 0x0000000c009d7213 */ /* 0x000fe20000000000 */
[----:B------:R-:W-:-:S04]  /*17d0*/  IMAD.HI.U32 R8, R6, R149, RZ ;  /* 0x0000009506087227 */ /* 0x000fc800078e00ff */
[----:B------:R-:W-:Y:S01]  /*17e0*/  IMAD R147, R4, R7, R147 ;  /* 0x0000000704937224 */ /* 0x000fe200078e0293 */
[C---:B------:R-:W-:Y:S01]  /*17f0*/  IADD3 R7, R0.reuse, 0x17, RZ ;  /* 0x0000001700077810 */ /* 0x040fe20007ffe0ff */
[----:B------:R-:W-:Y:S01]  /*1800*/  @!P1 IMAD.IADD R143, R143, 0x1, -R4 ;  /* 0x000000018f8f9824 */ /* 0x000fe200078e0a04 */
[----:B------:R-:W-:Y:S01]  /*1810*/  ISETP.GE.AND P1, PT, R11, RZ, PT ;  /* 0x000000ff0b00720c */ /* 0x000fe20003f26270 */
[----:B------:R-:W-:Y:S01]  /*1820*/  IMAD.MOV R8, RZ, RZ, -R8 ;  /* 0x000000ffff087224 */ /* 0x000fe200078e0a08 */
[----:B------:R-:W-:Y:S01]  /*1830*/  IABS R153, R7 ;  /* 0x0000000700997213 */ /* 0x000fe20000000000 */
[----:B------:R-:W-:Y:S01]  /*1840*/  @!P4 IMAD.IADD R145, R145, 0x1, -R4 ;  /* 0x000000019191c824 */ /* 0x000fe200078e0a04 */
[----:B------:R-:W-:Y:S01]  /*1850*/  IADD3 R11, R0, 0x18, RZ ;  /* 0x00000018000b7810 */ /* 0x000fe20007ffe0ff */
[----:B------:R-:W-:Y:S01]  /*1860*/  @!P3 IMAD.MOV R143, RZ, RZ, -R143 ;  /* 0x000000ffff8fb224 */ /* 0x000fe200078e0a8f */
[C---:B------:R-:W-:Y:S01]  /*1870*/  ISETP.GT.U32.AND P3, PT, R4.reuse, R147, PT ;  /* 0x000000930400720c */ /* 0x040fe20003f64070 */
[C---:B------:R-:W-:Y:S01]  /*1880*/  IMAD R149, R4.reuse, R8, R149 ;  /* 0x0000000804957224 */ /* 0x040fe200078e0295 */
[----:B------:R-:W-:Y:S01]  /*1890*/  ISETP.GT.U32.AND P4, PT, R4, R145, PT ;  /* 0x000000910400720c */ /* 0x000fe20003f84070 */
[----:B------:R-:W-:Y:S01]  /*18a0*/  IMAD.HI.U32 R9, R6, R151, RZ ;  /* 0x0000009706097227 */ /* 0x000fe200078e00ff */
[----:B------:R-:W-:-:S03]  /*18b0*/  IABS R155, R11 ;  /* 0x0000000b009b7213 */ /* 0x000fc60000000000 */
[----:B------:R-:W-:Y:S02]  /*18c0*/  IMAD.MOV R9, RZ, RZ, -R9 ;  /* 0x000000ffff097224 */ /* 0x000fe400078e0a09 */
[----:B------:R-:W-:Y:S01]  /*18d0*/  @!P2 IMAD.MOV R141, RZ, RZ, -R141 ;  /* 0x000000ffff8da224 */ /* 0x000fe200078e0a8d */
[----:B------:R-:W-:Y:S01]  /*18e0*/  ISETP.GE.AND P2, PT, R10, RZ, PT ;  /* 0x000000ff0a00720c */ /* 0x000fe20003f46270 */
[----:B------:R-:W-:Y:S02]  /*18f0*/  IMAD R151, R4, R9, R151 ;  /* 0x0000000904977224 */ /* 0x000fe400078e0297 */
[--C-:B------:R-:W-:Y:S02]  /*1900*/  @!P3 IMAD.IADD R147, R147, 0x1, -R4.reuse ;  /* 0x000000019393b824 */ /* 0x100fe400078e0a04 */
[----:B------:R-:W-:Y:S01]  /*1910*/  @!P4 IMAD.IADD R145, R145, 0x1, -R4 ;  /* 0x000000019191c824 */ /* 0x000fe200078e0a04 */
[----:B------:R-:W-:Y:S01]  /*1920*/  ISETP.GE.AND P4, PT, R7, RZ, PT ;  /* 0x000000ff0700720c */ /* 0x000fe20003f86270 */
[----:B------:R-:W-:Y:S01]  /*1930*/  IMAD.HI.U32 R7, R6, R153, RZ ;  /* 0x0000009906077227 */ /* 0x000fe200078e00ff */
[----:B------:R-:W-:-:S03]  /*1940*/  ISETP.GT.U32.AND P3, PT, R4, R147, PT ;  /* 0x000000930400720c */ /* 0x000fc60003f64070 */
[----:B------:R-:W-:Y:S01]  /*1950*/  @!P6 IMAD.MOV R145, RZ, RZ, -R145 ;  /* 0x000000ffff91e224 */ /* 0x000fe200078e0a91 */
[----:B------:R-:W-:Y:S01]  /*1960*/  ISETP.GT.U32.AND P6, PT, R4, R149, PT ;  /* 0x000000950400720c */ /* 0x000fe20003fc4070 */
[----:B------:R-:W-:Y:S02]  /*1970*/  IMAD.MOV R10, RZ, RZ, -R7 ;  /* 0x000000ffff0a7224 */ /* 0x000fe400078e0a07 */
[----:B------:R-:W-:-:S04]  /*1980*/  IMAD.HI.U32 R7, R6, R155, RZ ;  /* 0x0000009b06077227 */ /* 0x000fc800078e00ff */
[C---:B------:R-:W-:Y:S02]  /*1990*/  IMAD R153, R4.reuse, R10, R153 ;  /* 0x0000000a04997224 */ /* 0x040fe400078e0299 */
[----:B------:R-:W-:Y:S01]  /*19a0*/  @!P3 IMAD.IADD R147, R147, 0x1, -R4 ;  /* 0x000000019393b824 */ /* 0x000fe200078e0a04 */
[----:B------:R-:W-:Y:S01]  /*19b0*/  ISETP.GT.U32.AND P3, PT, R4, R151, PT ;  /* 0x000000970400720c */ /* 0x000fe20003f64070 */
[----:B------:R-:W-:-:S04]  /*19c0*/  IMAD.HI.U32 R9, R6, R159, RZ ;  /* 0x0000009f06097227 */ /* 0x000fc800078e00ff */
[----:B------:R-:W-:Y:S02]  /*19d0*/  @!P6 IMAD.IADD R149, R149, 0x1, -R4 ;  /* 0x000000019595e824 */ /* 0x000fe400078e0a04 */
[----:B------:R-:W-:-:S03]  /*19e0*/  IMAD.HI.U32 R10, R6, R161, RZ ;  /* 0x000000a1060a7227 */ /* 0x000fc600078e00ff */
[C---:B------:R-:W-:Y:S01]  /*19f0*/  ISETP.GT.U32.AND P6, PT, R4.reuse, R149, PT ;  /* 0x000000950400720c */ /* 0x040fe20003fc4070 */
[----:B------:R-:W-:Y:S02]  /*1a00*/  IMAD.MOV R7, RZ, RZ, -R7 ;  /* 0x000000ffff077224 */ /* 0x000fe400078e0a07 */
[----:B------:R-:W-:Y:S02]  /*1a10*/  @!P3 IMAD.IADD R151, R151, 0x1, -R4 ;  /* 0x000000019797b824 */ /* 0x000fe400078e0a04 */
[----:B------:R-:W-:Y:S02]  /*1a20*/  IMAD.MOV R9, RZ, RZ, -R9 ;  /* 0x000000ffff097224 */ /* 0x000fe400078e0a09 */
[C---:B------:R-:W-:Y:S01]  /*1a30*/  IMAD R155, R4.reuse, R7, R155 ;  /* 0x00000007049b7224 */ /* 0x040fe200078e029b */
[C---:B------:R-:W-:Y:S01]  /*1a40*/  ISETP.GT.U32.AND P3, PT, R4.reuse, R151, PT ;  /* 0x000000970400720c */ /* 0x040fe20003f64070 */
[----:B------:R-:W-:Y:S02]  /*1a50*/  IMAD.MOV R10, RZ, RZ, -R10 ;  /* 0x000000ffff0a7224 */ /* 0x000fe400078e0a0a */
[----:B------:R-:W-:-:S02]  /*1a60*/  IMAD R159, R4, R9, R159 ;  /* 0x00000009049f7224 */ /* 0x000fc400078e029f */
[----:B------:R-:W-:Y:S01]  /*1a70*/  @!P6 IMAD.IADD R149, R149, 0x1, -R4 ;  /* 0x000000019595e824 */ /* 0x000fe200078e0a04 */
[C---:B------:R-:W-:Y:S01]  /*1a80*/  ISETP.GT.U32.AND P6, PT, R4.reuse, R153, PT ;  /* 0x000000990400720c */ /* 0x040fe20003fc4070 */
[----:B------:R-:W-:Y:S01]  /*1a90*/  IMAD R161, R4, R10, R161 ;  /* 0x0000000a04a17224 */ /* 0x000fe200078e02a1 */
[----:B------:R-:W-:Y:S01]  /*1aa0*/  IADD3 R10, R0, 0x1e, RZ ;  /* 0x0000001e000a7810 */ /* 0x000fe20007ffe0ff */
[----:B------:R-:W-:Y:S01]  /*1ab0*/  @!P5 IMAD.MOV R147, RZ, RZ, -R147 ;  /* 0x000000ffff93d224 */ /* 0x000fe200078e0a93 */
[----:B------:R-:W-:Y:S01]  /*1ac0*/  ISETP.GT.U32.AND P5, PT, R4, R155, PT ;  /* 0x0000009b0400720c */ /* 0x000fe20003fa4070 */
[----:B------:R-:W-:Y:S01]  /*1ad0*/  IMAD.HI.U32 R7, R6, R163, RZ ;  /* 0x000000a306077227 */ /* 0x000fe200078e00ff */
[----:B------:R-:W-:-:S03]  /*1ae0*/  IABS R167, R10 ;  /* 0x0000000a00a77213 */ /* 0x000fc60000000000 */
[----:B------:R-:W-:Y:S01]  /*1af0*/  @!P3 IMAD.IADD R151, R151, 0x1, -R4 ;  /* 0x000000019797b824 */ /* 0x000fe200078e0a04 */
[----:B------:R-:W-:Y:S01]  /*1b00*/  ISETP.GT.U32.AND P3, PT, R4, R159, PT ;  /* 0x0000009f0400720c */ /* 0x000fe20003f64070 */
[----:B------:R-:W-:-:S04]  /*1b10*/  IMAD.HI.U32 R8, R6, R157, RZ ;  /* 0x0000009d06087227 */ /* 0x000fc800078e00ff */
[--C-:B------:R-:W-:Y:S01]  /*1b20*/  @!P6 IMAD.IADD R153, R153, 0x1, -R4.reuse ;  /* 0x000000019999e824 */ /* 0x100fe200078e0a04 */
[C---:B------:R-:W-:Y:S01]  /*1b30*/  ISETP.GT.U32.AND P6, PT, R4.reuse, R161, PT ;  /* 0x000000a10400720c */ /* 0x040fe20003fc4070 */
[----:B------:R-:W-:Y:S02]  /*1b40*/  @!P5 IMAD.IADD R155, R155, 0x1, -R4 ;  /* 0x000000019b9bd824 */ /* 0x000fe400078e0a04 */
[----:B------:R-:W-:Y:S01]  /*1b50*/  IMAD.MOV R9, RZ, RZ, -R7 ;  /* 0x000000ffff097224 */ /* 0x000fe200078e0a07 */
[----:B------:R-:W-:Y:S01]  /*1b60*/  ISETP.GT.U32.AND P5, PT, R4, R153, PT ;  /* 0x000000990400720c */ /* 0x000fe20003fa4070 */
[----:B------:R-:W-:Y:S02]  /*1b70*/  IMAD.MOV R8, RZ, RZ, -R8 ;  /* 0x000000ffff087224 */ /* 0x000fe400078e0a08 */
[----:B------:R-:W-:Y:S02]  /*1b80*/  @!P3 IMAD.IADD R159, R159, 0x1, -R4 ;  /* 0x000000019f9fb824 */ /* 0x000fe400078e0a04 */
[----:B------:R-:W-:-:S04]  /*1b90*/  IMAD.HI.U32 R7, R6, R167, RZ ;  /* 0x000000a706077227 */ /* 0x000fc800078e00ff */
[--C-:B------:R-:W-:Y:S01]  /*1ba0*/  @!P6 IMAD.IADD R161, R161, 0x1, -R4.reuse ;  /* 0x00000001a1a1e824 */ /* 0x100fe200078e0a04 */
[C---:B------:R-:W-:Y:S01]  /*1bb0*/  ISETP.GT.U32.AND P6, PT, R4.reuse, R159, PT ;  /* 0x0000009f0400720c */ /* 0x040fe20003fc4070 */
[C---:B------:R-:W-:Y:S02]  /*1bc0*/  IMAD R157, R4.reuse, R8, R157 ;  /* 0x00000008049d7224 */ /* 0x040fe400078e029d */
[----:B------:R-:W-:Y:S01]  /*1bd0*/  IMAD R163, R4, R9, R163 ;  /* 0x0000000904a37224 */ /* 0x000fe200078e02a3 */
[----:B------:R-:W-:Y:S01]  /*1be0*/  IADD3 R9, R0, 0x1f, RZ ;  /* 0x0000001f00097810 */ /* 0x000fe20007ffe0ff */
[----:B------:R-:W-:Y:S02]  /*1bf0*/  IMAD.MOV R7, RZ, RZ, -R7 ;  /* 0x000000ffff077224 */ /* 0x000fe400078e0a07 */
[----:B------:R-:W-:Y:S01]  /*1c00*/  @!P2 IMAD.MOV R149, RZ, RZ, -R149 ;  /* 0x000000ffff95a224 */ /* 0x000fe200078e0a95 */
[C---:B------:R-:W-:Y:S01]  /*1c10*/  ISETP.GT.U32.AND P2, PT, R4.reuse, R157, PT ;  /* 0x0000009d0400720c */ /* 0x040fe20003f44070 */
[C---:B------:R-:W-:Y:S01]  /*1c20*/  IMAD R167, R4.reuse, R7, R167 ;  /* 0x0000000704a77224 */ /* 0x040fe200078e02a7 */
[----:B------:R-:W-:Y:S01]  /*1c30*/  IABS R169, R9 ;  /* 0x0000000900a97213 */ /* 0x000fe20000000000 */
[--C-:B------:R-:W-:Y:S01]  /*1c40*/  @!P5 IMAD.IADD R153, R153, 0x1, -R4.reuse ;  /* 0x000000019999d824 */ /* 0x100fe200078e0a04 */
[C---:B------:R-:W-:Y:S01]  /*1c50*/  ISETP.GT.U32.AND P5, PT, R4.reuse, R163, PT ;  /* 0x000000a30400720c */ /* 0x040fe20003fa4070 */
[----:B------:R-:W-:Y:S01]  /*1c60*/  @!P6 IMAD.IADD R159, R159, 0x1, -R4 ;  /* 0x000000019f9fe824 */ /* 0x000fe200078e0a04 */
[C---:B------:R-:W-:Y:S01]  /*1c70*/  ISETP.GT.U32.AND P6, PT, R4.reuse, R167, PT ;  /* 0x000000a70400720c */ /* 0x040fe20003fc4070 */
[----:B------:R-:W-:Y:S01]  /*1c80*/  @!P1 IMAD.MOV R151, RZ, RZ, -R151 ;  /* 0x000000ffff979224 */ /* 0x000fe200078e0a97 */
[----:B------:R-:W-:Y:S01]  /*1c90*/  ISETP.GT.U32.AND P1, PT, R4, R161, PT ;  /* 0x000000a10400720c */ /* 0x000fe20003f24070 */
[----:B------:R-:W-:-:S04]  /*1ca0*/  IMAD.HI.U32 R8, R6, R165, RZ ;  /* 0x000000a506087227 */ /* 0x000fc800078e00ff */
[----:B------:R-:W-:Y:S01]  /*1cb0*/  @!P2 IMAD.IADD R157, R157, 0x1, -R4 ;  /* 0x000000019d9da824 */ /* 0x000fe200078e0a04 */
[C---:B------:R-:W-:Y:S01]  /*1cc0*/  ISETP.GT.U32.AND P2, PT, R4.reuse, R155, PT ;  /* 0x0000009b0400720c */ /* 0x040fe20003f44070 */
[----:B------:R-:W-:Y:S02]  /*1cd0*/  IMAD.MOV R8, RZ, RZ, -R8 ;  /* 0x000000ffff087224 */ /* 0x000fe400078e0a08 */
[--C-:B------:R-:W-:Y:S01]  /*1ce0*/  @!P5 IMAD.IADD R163, R163, 0x1, -R4.reuse ;  /* 0x00000001a3a3d824 */ /* 0x100fe200078e0a04 */
[C---:B------:R-:W-:Y:S01]  /*1cf0*/  ISETP.GT.U32.AND P3, PT, R4.reuse, R157, PT ;  /* 0x0000009d0400720c */ /* 0x040fe20003f64070 */
[----:B------:R-:W-:Y:S01]  /*1d00*/  @!P6 IMAD.IADD R167, R167, 0x1, -R4 ;  /* 0x00000001a7a7e824 */ /* 0x000fe200078e0a04 */
[----:B------:R-:W-:Y:S01]  /*1d10*/  ISETP.GE.AND P5, PT, R13, RZ, PT ;  /* 0x000000ff0d00720c */ /* 0x000fe20003fa6270 */
[C---:B------:R-:W-:Y:S01]  /*1d20*/  IMAD R165, R4.reuse, R8, R165 ;  /* 0x0000000804a57224 */ /* 0x040fe200078e02a5 */
[----:B------:R-:W-:Y:S01]  /*1d30*/  ISETP.GT.U32.AND P6, PT, R4, R163, PT ;  /* 0x000000a30400720c */ /* 0x000fe20003fc4070 */
[----:B------:R-:W-:Y:S01]  /*1d40*/  IMAD.HI.U32 R7, R6, R169, RZ ;  /* 0x000000a906077227 */ /* 0x000fe200078e00ff */
[----:B------:R-:W-:-:S02]  /*1d50*/  IADD3 R8, R0, 0x20, RZ ;  /* 0x0000002000087810 */ /* 0x000fc40007ffe0ff */
[----:B------:R-:W-:Y:S01]  /*1d60*/  IADD3 R13, R0, 0x27, RZ ;  /* 0x00000027000d7810 */ /* 0x000fe20007ffe0ff */
[--C-:B------:R-:W-:Y:S01]  /*1d70*/  @!P1 IMAD.IADD R161, R161, 0x1, -R4.reuse ;  /* 0x00000001a1a19824 */ /* 0x100fe200078e0a04 */
[----:B------:R-:W-:Y:S01]  /*1d80*/  ISETP.GE.AND P1, PT, R12, RZ, PT ;  /* 0x000000ff0c00720c */ /* 0x000fe20003f26270 */
[--C-:B------:R-:W-:Y:S01]  /*1d90*/  @!P2 IMAD.IADD R155, R155, 0x1, -R4.reuse ;  /* 0x000000019b9ba824 */ /* 0x100fe200078e0a04 */
[C---:B------:R-:W-:Y:S01]  /*1da0*/  ISETP.GT.U32.AND P2, PT, R4.reuse, R165, PT ;  /* 0x000000a50400720c */ /* 0x040fe20003f44070 */
[----:B------:R-:W-:Y:S01]  /*1db0*/  @!P4 IMAD.MOV R153, RZ, RZ, -R153 ;  /* 0x000000ffff99c224 */ /* 0x000fe200078e0a99 */
[----:B------:R-:W-:Y:S01]  /*1dc0*/  IABS R171, R8 ;  /* 0x0000000800ab7213 */ /* 0x000fe20000000000 */
[----:B------:R-:W-:Y:S01]  /*1dd0*/  IMAD.MOV R7, RZ, RZ, -R7 ;  /* 0x000000ffff077224 */ /* 0x000fe200078e0a07 */
[----:B------:R-:W-:Y:S01]  /*1de0*/  ISETP.GT.U32.AND P4, PT, R4, R167, PT ;  /* 0x000000a70400720c */ /* 0x000fe20003f84070 */
[--C-:B------:R-:W-:Y:S01]  /*1df0*/  @!P3 IMAD.IADD R157, R157, 0x1, -R4.reuse ;  /* 0x000000019d9db824 */ /* 0x100fe200078e0a04 */
[----:B------:R-:W-:Y:S01]  /*1e00*/  ISETP.GE.AND P3, PT, R11, RZ, PT ;  /* 0x000000ff0b00720c */ /* 0x000fe20003f66270 */
[----:B------:R-:W-:Y:S01]  /*1e10*/  @!P6 IMAD.IADD R163, R163, 0x1, -R4 ;  /* 0x00000001a3a3e824 */ /* 0x000fe200078e0a04 */
[----:B------:R-:W-:Y:S01]  /*1e20*/  ISETP.GE.AND P6, PT, R10, RZ, PT ;  /* 0x000000ff0a00720c */ /* 0x000fe20003fc6270 */
[----:B------:R-:W-:Y:S01]  /*1e30*/  IMAD R169, R4, R7, R169 ;  /* 0x0000000704a97224 */ /* 0x000fe200078e02a9 */
[----:B------:R-:W-:Y:S01]  /*1e40*/  IADD3 R12, R0, 0x25, RZ ;  /* 0x00000025000c7810 */ /* 0x000fe20007ffe0ff */
[----:B------:R-:W-:Y:S01]  /*1e50*/  IMAD.HI.U32 R7, R6, R171, RZ ;  /* 0x000000ab06077227 */ /* 0x000fe200078e00ff */
[----:B------:R-:W-:-:S02]  /*1e60*/  IADD3 R11, R0, 0x24, RZ ;  /* 0x00000024000b7810 */ /* 0x000fc40007ffe0ff */
[----:B------:R-:W-:Y:S01]  /*1e70*/  IABS R181, R12 ;  /* 0x0000000c00b57213 */ /* 0x000fe20000000000 */
[----:B------:R-:W-:Y:S01]  /*1e80*/  @!P5 IMAD.MOV R159, RZ, RZ, -R159 ;  /* 0x000000ffff9fd224 */ /* 0x000fe200078e0a9f */
[----:B------:R-:W-:Y:S01]  /*1e90*/  ISETP.GT.U32.AND P5, PT, R4, R169, PT ;  /* 0x000000a90400720c */ /* 0x000fe20003fa4070 */
[----:B------:R-:W-:Y:S01]  /*1ea0*/  IMAD.MOV R7, RZ, RZ, -R7 ;  /* 0x000000ffff077224 */ /* 0x000fe200078e0a07 */
[----:B------:R-:W-:Y:S01]  /*1eb0*/  IABS R179, R11 ;  /* 0x0000000b00b37213 */ /* 0x000fe20000000000 */
[----:B------:R-:W-:Y:S01]  /*1ec0*/  @!P1 IMAD.MOV R157, RZ, RZ, -R157 ;  /* 0x000000ffff9d9224 */ /* 0x000fe200078e0a9d */
[----:B------:R-:W-:Y:S01]  /*1ed0*/  ISETP.GE.AND P1, PT, R15, RZ, PT ;  /* 0x000000ff0f00720c */ /* 0x000fe20003f26270 */
[--C-:B------:R-:W-:Y:S01]  /*1ee0*/  @!P2 IMAD.IADD R165, R165, 0x1, -R4.reuse ;  /* 0x00000001a5a5a824 */ /* 0x100fe200078e0a04 */
[----:B------:R-:W-:Y:S01]  /*1ef0*/  ISETP.GE.AND P2, PT, R14, RZ, PT ;  /* 0x000000ff0e00720c */ /* 0x000fe20003f46270 */
[--C-:B------:R-:W-:Y:S01]  /*1f00*/  @!P4 IMAD.IADD R167, R167, 0x1, -R4.reuse ;  /* 0x00000001a7a7c824 */ /* 0x100fe200078e0a04 */
[----:B------:R-:W-:Y:S01]  /*1f10*/  ISETP.GE.AND P4, PT, R8, RZ, PT ;  /* 0x000000ff0800720c */ /* 0x000fe20003f86270 */
[----:B------:R-:W-:Y:S01]  /*1f20*/  IMAD R171, R4, R7, R171 ;  /* 0x0000000704ab7224 */ /* 0x000fe200078e02ab */
[----:B------:R-:W-:Y:S01]  /*1f30*/  IADD3 R7, R0, 0x21, RZ ;  /* 0x0000002100077810 */ /* 0x000fe20007ffe0ff */
[----:B------:R-:W-:Y:S01]  /*1f40*/  @!P3 IMAD.MOV R155, RZ, RZ, -R155 ;  /* 0x000000ffff9bb224 */ /* 0x000fe200078e0a9b */
[C---:B------:R-:W-:Y:S01]  /*1f50*/  ISETP.GT.U32.AND P3, PT, R4.reuse, R165, PT ;  /* 0x000000a50400720c */ /* 0x040fe20003f64070 */
[----:B------:R-:W-:Y:S01]  /*1f60*/  @!P6 IMAD.MOV R167, RZ, RZ, -R167 ;  /* 0x000000ffffa7e224 */ /* 0x000fe200078e0aa7 */
[----:B------:R-:W-:Y:S01]  /*1f70*/  ISETP.GT.U32.AND P6, PT, R4, R171, PT ;  /* 0x000000ab0400720c */ /* 0x000fe20003fc4070 */
[----:B------:R-:W-:Y:S01]  /*1f80*/  @!P5 IMAD.IADD R169, R169, 0x1, -R4 ;  /* 0x00000001a9a9d824 */ /* 0x000fe200078e0a04 */
[----:B------:R-:W-:Y:S01]  /*1f90*/  IABS R173, R7 ;  /* 0x0000000700ad7213 */ /* 0x000fe20000000000 */
[----:B------:R-:W-:Y:S01]  /*1fa0*/  @!P1 IMAD.MOV R163, RZ, RZ, -R163 ;  /* 0x000000ffffa39224 */ /* 0x000fe200078e0aa3 */
[----:B------:R-:W-:Y:S01]  /*1fb0*/  ISETP.GE.AND P1, PT, R7, RZ, PT ;  /* 0x000000ff0700720c */ /* 0x000fe20003f26270 */
[----:B------:R-:W-:Y:S01]  /*1fc0*/  @!P2 IMAD.MOV R161, RZ, RZ, -R161 ;  /* 0x000000ffffa1a224 */ /* 0x000fe200078e0aa1 */
[----:B------:R-:W-:Y:S01]  /*1fd0*/  IADD3 R8, R0, 0x22, RZ ;  /* 0x0000002200087810 */ /* 0x000fe20007ffe0ff */
[----:B------:R-:W-:Y:S01]  /*1fe0*/  IMAD.HI.U32 R7, R6, R173, RZ ;  /* 0x000000ad06077227 */ /* 0x000fe200078e00ff */
[----:B------:R-:W-:-:S02]  /*1ff0*/  ISETP.GT.U32.AND P5, PT, R4, R169, PT ;  /* 0x000000a90400720c */ /* 0x000fc40003fa4070 */
[----:B------:R-:W-:Y:S01]  /*2000*/  IABS R175, R8 ;  /* 0x0000000800af7213 */ /* 0x000fe20000000000 */
[--C-:B------:R-:W-:Y:S01]  /*2010*/  @!P3 IMAD.IADD R165, R165, 0x1, -R4.reuse ;  /* 0x00000001a5a5b824 */ /* 0x100fe200078e0a04 */
[----:B------:R-:W-:Y:S01]  /*2020*/  ISETP.GE.AND P3, PT, R9, RZ, PT ;  /* 0x000000ff0900720c */ /* 0x000fe20003f66270 */
[----:B------:R-:W-:Y:S01]  /*2030*/  @!P6 IMAD.IADD R171, R171, 0x1, -R4 ;  /* 0x00000001ababe824 */ /* 0x000fe200078e0a04 */
[----:B------:R-:W-:Y:S01]  /*2040*/  ISETP.GE.AND P2, PT, R16, RZ, PT ;  /* 0x000000ff1000720c */ /* 0x000fe20003f46270 */
[----:B------:R-:W-:Y:S01]  /*2050*/  IMAD.MOV R7, RZ, RZ, -R7 ;  /* 0x000000ffff077224 */ /* 0x000fe200078e0a07 */
[----:B------:R-:W-:Y:S01]  /*2060*/  IADD3 R9, R0, 0x23, RZ ;  /* 0x0000002300097810 */ /* 0x000fe20007ffe0ff */
[----:B------:R-:W-:Y:S01]  /*2070*/  IMAD.HI.U32 R10, R6, R181, RZ ;  /* 0x000000b5060a7227 */ /* 0x000fe200078e00ff */
[C---:B------:R-:W-:Y:S02]  /*2080*/  ISETP.GT.U32.AND P6, PT, R4.reuse, R171, PT ;  /* 0x000000ab0400720c */ /* 0x040fe40003fc4070 */
[----:B------:R-:W-:Y:S01]  /*2090*/  IABS R177, R9 ;  /* 0x0000000900b17213 */ /* 0x000fe20000000000 */
[----:B------:R-:W-:Y:S01]  /*20a0*/  IMAD R173, R4, R7, R173 ;  /* 0x0000000704ad7224 */ /* 0x000fe200078e02ad */
[----:B------:R-:W-:Y:S01]  /*20b0*/  IABS R185, R13 ;  /* 0x0000000d00b97213 */ /* 0x000fe20000000000 */
[----:B------:R-:W-:Y:S01]  /*20c0*/  IMAD.HI.U32 R7, R6, R175, RZ ;  /* 0x000000af06077227 */ /* 0x000fe200078e00ff */
[----:B------:R-:W-:-:S02]  /*20d0*/  IADD3 R14, R0, 0x28, RZ ;  /* 0x00000028000e7810 */ /* 0x000fc40007ffe0ff */
[----:B------:R-:W-:Y:S01]  /*20e0*/  IADD3 R16, R0, 0x2a, RZ ;  /* 0x0000002a00107810 */ /* 0x000fe20007ffe0ff */
[--C-:B------:R-:W-:Y:S01]  /*20f0*/  @!P5 IMAD.IADD R169, R169, 0x1, -R4.reuse ;  /* 0x00000001a9a9d824 */ /* 0x100fe200078e0a04 */
[----:B------:R-:W-:Y:S01]  /*2100*/  ISETP.GE.AND P5, PT, R9, RZ, PT ;  /* 0x000000ff0900720c */ /* 0x000fe20003fa6270 */
[----:B------:R-:W-:Y:S01]  /*2110*/  IMAD.MOV R7, RZ, RZ, -R7 ;  /* 0x000000ffff077224 */ /* 0x000fe200078e0a07 */
[----:B------:R-:W-:Y:S01]  /*2120*/  IABS R187, R14 ;  /* 0x0000000e00bb7213 */ /* 0x000fe20000000000 */
[----:B------:R-:W-:Y:S01]  /*2130*/  @!P3 IMAD.MOV R169, RZ, RZ, -R169 ;  /* 0x000000ffffa9b224 */ /* 0x000fe200078e0aa9 */
[C---:B------:R-:W-:Y:S01]  /*2140*/  ISETP.GT.U32.AND P3, PT, R4.reuse, R173, PT ;  /* 0x000000ad0400720c */ /* 0x040fe20003f64070 */
[----:B------:R-:W-:Y:S01]  /*2150*/  IMAD R175, R4, R7, R175 ;  /* 0x0000000704af7224 */ /* 0x000fe200078e02af */
[----:B------:R-:W-:Y:S01]  /*2160*/  IABS R191, R16 ;  /* 0x0000001000bf7213 */ /* 0x000fe20000000000 */
[----:B------:R-:W-:Y:S01]  /*2170*/  @!P2 IMAD.MOV R165, RZ, RZ, -R165 ;  /* 0x000000ffffa5a224 */ /* 0x000fe200078e0aa5 */
[----:B------:R-:W-:Y:S01]  /*2180*/  ISETP.GE.AND P2, PT, R8, RZ, PT ;  /* 0x000000ff0800720c */ /* 0x000fe20003f46270 */
[----:B------:R-:W-:Y:S01]  /*2190*/  @!P6 IMAD.IADD R171, R171, 0x1, -R4 ;  /* 0x00000001ababe824 */ /* 0x000fe200078e0a04 */
[----:B------:R-:W-:Y:S01]  /*21a0*/  ISETP.GT.U32.AND P6, PT, R4, R175, PT ;  /* 0x000000af0400720c */ /* 0x000fe20003fc4070 */
[----:B------:R-:W-:Y:S01]  /*21b0*/  IMAD.HI.U32 R8, R6, R177, RZ ;  /* 0x000000b106087227 */ /* 0x000fe200078e00ff */
[----:B------:R-:W-:-:S03]  /*21c0*/  IADD3 R15, R0, 0x29, RZ ;  /* 0x00000029000f7810 */ /* 0x000fc60007ffe0ff */
[----:B------:R-:W-:Y:S01]  /*21d0*/  IMAD.MOV R8, RZ, RZ, -R8 ;  /* 0x000000ffff087224 */ /* 0x000fe200078e0a08 */
[----:B------:R-:W-:Y:S01]  /*21e0*/  IABS R189, R15 ;  /* 0x0000000f00bd7213 */ /* 0x000fe20000000000 */
[----:B------:R-:W-:Y:S02]  /*21f0*/  @!P3 IMAD.IADD R173, R173, 0x1, -R4 ;  /* 0x00000001adadb824 */ /* 0x000fe400078e0a04 */
[C---:B------:R-:W-:Y:S02]  /*2200*/  IMAD R177, R4.reuse, R8, R177 ;  /* 0x0000000804b17224 */ /* 0x040fe400078e02b1 */
[----:B------:R-:W-:Y:S02]  /*2210*/  IMAD.MOV R10, RZ, RZ, -R10 ;  /* 0x000000ffff0a7224 */ /* 0x000fe400078e0a0a */
[----:B------:R-:W-:Y:S01]  /*2220*/  @!P6 IMAD.IADD R175, R175, 0x1, -R4 ;  /* 0x00000001afafe824 */ /* 0x000fe200078e0a04 */
[----:B------:R-:W-:Y:S01]  /*2230*/  ISETP.GT.U32.AND P3, PT, R4, R177, PT ;  /* 0x000000b10400720c */ /* 0x000fe20003f64070 */
[----:B------:R-:W-:Y:S01]  /*2240*/  IMAD.HI.U32 R9, R6, R179, RZ ;  /* 0x000000b306097227 */ /* 0x000fe200078e00ff */
[----:B------:R-:W-:-:S03]  /*2250*/  ISETP.GT.U32.AND P6, PT, R4, R173, PT ;  /* 0x000000ad0400720c */ /* 0x000fc60003fc4070 */
[----:B------:R-:W-:Y:S01]  /*2260*/  IMAD R181, R4, R10, R181 ;  /* 0x0000000a04b57224 */ /* 0x000fe200078e02b5 */
[----:B------:R-:W-:Y:S01]  /*2270*/  IADD3 R10, R0, 0x26, RZ ;  /* 0x00000026000a7810 */ /* 0x000fe20007ffe0ff */
[----:B------:R-:W-:Y:S02]  /*2280*/  IMAD.MOV R9, RZ, RZ, -R9 ;  /* 0x000000ffff097224 */ /* 0x000fe400078e0a09 */
[----:B------:R-:W-:Y:S01]  /*2290*/  IMAD.HI.U32 R8, R6, R185, RZ ;  /* 0x000000b906087227 */ /* 0x000fe200078e00ff */
[----:B------:R-:W-:-:S03]  /*22a0*/  IABS R183, R10 ;  /* 0x0000000a00b77213 */ /* 0x000fc60000000000 */
[C---:B------:R-:W-:Y:S02]  /*22b0*/  IMAD R179, R4.reuse, R9, R179 ;  /* 0x0000000904b37224 */ /* 0x040fe400078e02b3 */
[--C-:B------:R-:W-:Y:S02]  /*22c0*/  @!P3 IMAD.IADD R177, R177, 0x1, -R4.reuse ;  /* 0x00000001b1b1b824 */ /* 0x100fe400078e0a04 */
[----:B------:R-:W-:Y:S01]  /*22d0*/  @!P6 IMAD.IADD R173, R173, 0x1, -R4 ;  /* 0x00000001adade824 */ /* 0x000fe200078e0a04 */
[----:B------:R-:W-:Y:S01]  /*22e0*/  ISETP.GT.U32.AND P6, PT, R4, R179, PT ;  /* 0x000000b30400720c */ /* 0x000fe20003fc4070 */
[----:B------:R-:W-:Y:S01]  /*22f0*/  IMAD.HI.U32 R7, R6, R183, RZ ;  /* 0x000000b706077227 */ /* 0x000fe200078e00ff */
[----:B------:R-:W-:-:S03]  /*2300*/  ISETP.GT.U32.AND P3, PT, R4, R177, PT ;  /* 0x000000b10400720c */ /* 0x000fc60003f64070 */
[----:B------:R-:W-:Y:S02]  /*2310*/  IMAD.MOV R7, RZ, RZ, -R7 ;  /* 0x000000ffff077224 */ /* 0x000fe400078e0a07 */
[----:B------:R-:W-:Y:S02]  /*2320*/  IMAD.MOV R8, RZ, RZ, -R8 ;  /* 0x000000ffff087224 */ /* 0x000fe400078e0a08 */
[C---:B------:R-:W-:Y:S02]  /*2330*/  IMAD R183, R4.reuse, R7, R183 ;  /* 0x0000000704b77224 */ /* 0x040fe400078e02b7 */
[----:B------:R-:W-:Y:S02]  /*2340*/  IMAD R185, R4, R8, R185 ;  /* 0x0000000804b97224 */ /* 0x000fe400078e02b9 */
[----:B------:R-:W-:-:S04]  /*2350*/  IMAD.HI.U32 R7, R6, R187, RZ ;  /* 0x000000bb06077227 */ /* 0x000fc800078e00ff */
[----:B------:R-:W-:Y:S01]  /*2360*/  @!P4 IMAD.MOV R171, RZ, RZ, -R171 ;  /* 0x000000ffffabc224 */ /* 0x000fe200078e0aab */
[C---:B------:R-:W-:Y:S01]  /*2370*/  ISETP.GT.U32.AND P4, PT, R4.reuse, R175, PT ;  /* 0x000000af0400720c */ /* 0x040fe20003f84070 */
[----:B------:R-:W-:Y:S02]  /*2380*/  IMAD.MOV R7, RZ, RZ, -R7 ;  /* 0x000000ffff077224 */ /* 0x000fe400078e0a07 */
[--C-:B------:R-:W-:Y:S01]  /*2390*/  @!P6 IMAD.IADD R179, R179, 0x1, -R4.reuse ;  /* 0x00000001b3b3e824 */ /* 0x100fe200078e0a04 */
[C---:B------:R-:W-:Y:S01]  /*23a0*/  ISETP.GT.U32.AND P6, PT, R4.reuse, R185, PT ;  /* 0x000000b90400720c */ /* 0x040fe20003fc4070 */
[----:B------:R-:W-:Y:S01]  /*23b0*/  @!P3 IMAD.IADD R177, R177, 0x1, -R4 ;  /* 0x00000001b1b1b824 */ /* 0x000fe200078e0a04 */
[C---:B------:R-:W-:Y:S01]  /*23c0*/  ISETP.GT.U32.AND P3, PT, R4.reuse, R183, PT ;  /* 0x000000b70400720c */ /* 0x040fe20003f64070 */
[----:B------:R-:W-:Y:S02]  /*23d0*/  IMAD R187, R4, R7, R187 ;  /* 0x0000000704bb7224 */ /* 0x000fe400078e02bb */
[----:B------:R-:W-:-:S04]  /*23e0*/  IMAD.HI.U32 R9, R6, R191, RZ ;  /* 0x000000bf06097227 */ /* 0x000fc800078e00ff */
[----:B------:R-:W-:Y:S01]  /*23f0*/  @!P5 IMAD.MOV R177, RZ, RZ, -R177 ;  /* 0x000000ffffb1d224 */ /* 0x000fe200078e0ab1 */
[C---:B------:R-:W-:Y:S01]  /*2400*/  ISETP.GT.U32.AND P5, PT, R4.reuse, R187, PT ;  /* 0x000000bb0400720c */ /* 0x040fe20003fa4070 */
[----:B------:R-:W-:Y:S02]  /*2410*/  IMAD.MOV R9, RZ, RZ, -R9 ;  /* 0x000000ffff097224 */ /* 0x000fe400078e0a09 */
[--C-:B------:R-:W-:Y:S01]  /*2420*/  @!P4 IMAD.IADD R175, R175, 0x1, -R4.reuse ;  /* 0x00000001afafc824 */ /* 0x100fe200078e0a04 */
[C---:B------:R-:W-:Y:S01]  /*2430*/  ISETP.GT.U32.AND P4, PT, R4.reuse, R181, PT ;  /* 0x000000b50400720c */ /* 0x040fe20003f84070 */
[----:B------:R-:W-:Y:S01]  /*2440*/  IMAD R191, R4, R9, R191 ;  /* 0x0000000904bf7224 */ /* 0x000fe200078e02bf */
[----:B------:R-:W-:Y:S01]  /*2450*/  IADD3 R9, R0, 0x2b, RZ ;  /* 0x0000002b00097810 */ /* 0x000fe20007ffe0ff */
[----:B------:R-:W-:Y:S02]  /*2460*/  @!P6 IMAD.IADD R185, R185, 0x1, -R4 ;  /* 0x00000001b9b9e824 */ /* 0x000fe400078e0a04 */
[----:B------:R-:W-:Y:S01]  /*2470*/  @!P2 IMAD.MOV R175, RZ, RZ, -R175 ;  /* 0x000000ffffafa224 */ /* 0x000fe200078e0aaf */
[----:B------:R-:W-:Y:S01]  /*2480*/  IABS R193, R9 ;  /* 0x0000000900c17213 */ /* 0x000fe20000000000 */
[----:B------:R-:W-:Y:S01]  /*2490*/  IMAD.HI.U32 R8, R6, R189, RZ ;  /* 0x000000bd06087227 */ /* 0x000fe200078e00ff */
[----:B------:R-:W-:-:S03]  /*24a0*/  ISETP.GT.U32.AND P2, PT, R4, R185, PT ;  /* 0x000000b90400720c */ /* 0x000fc60003f44070 */
[----:B------:R-:W-:Y:S01]  /*24b0*/  @!P1 IMAD.MOV R173, RZ, RZ, -R173 ;  /* 0x000000ffffad9224 */ /* 0x000fe200078e0aad */
[----:B------:R-:W-:Y:S01]  /*24c0*/  ISETP.GT.U32.AND P1, PT, R4, R179, PT ;  /* 0x000000b30400720c */ /* 0x000fe20003f24070 */
[----:B------:R-:W-:Y:S01]  /*24d0*/  @!P5 IMAD.IADD R187, R187, 0x1, -R4 ;  /* 0x00000001bbbbd824 */ /* 0x000fe200078e0a04 */
[----:B------:R-:W-:Y:S01]  /*24e0*/  ISETP.GE.AND P5, PT, R13, RZ, PT ;  /* 0x000000ff0d00720c */ /* 0x000fe20003fa6270 */
[----:B------:R-:W-:Y:S01]  /*24f0*/  IMAD.MOV R8, RZ, RZ, -R8 ;  /* 0x000000ffff087224 */ /* 0x000fe200078e0a08 */
[----:B------:R-:W-:Y:S01]  /*2500*/  IADD3 R13, R0, 0x34, RZ ;  /* 0x00000034000d7810 */ /* 0x000fe20007ffe0ff */
[----:B------:R-:W-:-:S03]  /*2510*/  IMAD.HI.U32 R7, R6, R193, RZ ;  /* 0x000000c106077227 */ /* 0x000fc600078e00ff */
[----:B------:R-:W-:Y:S01]  /*2520*/  IABS R211, R13 ;  /* 0x0000000d00d37213 */ /* 0x000fe20000000000 */
[----:B------:R-:W-:Y:S02]  /*2530*/  IMAD R189, R4, R8, R189 ;  /* 0x0000000804bd7224 */ /* 0x000fe400078e02bd */
[----:B------:R-:W-:Y:S02]  /*2540*/  IMAD.MOV R8, RZ, RZ, -R7 ;  /* 0x000000ffff087224 */ /* 0x000fe400078e0a07 */
[--C-:B------:R-:W-:Y:S01]  /*2550*/  @!P2 IMAD.IADD R185, R185, 0x1, -R4.reuse ;  /* 0x00000001b9b9a824 */ /* 0x100fe200078e0a04 */
[----:B------:R-:W-:Y:S01]  /*2560*/  ISETP.GE.AND P2, PT, R10, RZ, PT ;  /* 0x000000ff0a00720c */ /* 0x000fe20003f46270 */
[----:B------:R-:W-:Y:S01]  /*2570*/  IMAD R193, R4, R8, R193 ;  /* 0x0000000804c17224 */ /* 0x000fe200078e02c1 */
[----:B------:R-:W-:Y:S01]  /*2580*/  IADD3 R10, R0, 0x2d, RZ ;  /* 0x0000002d000a7810 */ /* 0x000fe20007ffe0ff */
[--C-:B------:R-:W-:Y:S01]  /*2590*/  @!P4 IMAD.IADD R181, R181, 0x1, -R4.reuse ;  /* 0x00000001b5b5c824 */ /* 0x100fe200078e0a04 */
[----:B------:R-:W-:Y:S01]  /*25a0*/  ISETP.GE.AND P4, PT, R11, RZ, PT ;  /* 0x000000ff0b00720c */ /* 0x000fe20003f86270 */
[--C-:B------:R-:W-:Y:S01]  /*25b0*/  @!P1 IMAD.IADD R179, R179, 0x1, -R4.reuse ;  /* 0x00000001b3b39824 */ /* 0x100fe200078e0a04 */
[C---:B------:R-:W-:Y:S01]  /*25c0*/  ISETP.GT.U32.AND P1, PT, R4.reuse, R189, PT ;  /* 0x000000bd0400720c */ /* 0x040fe20003f24070 */
[----:B------:R-:W-:Y:S01]  /*25d0*/  @!P5 IMAD.MOV R185, RZ, RZ, -R185 ;  /* 0x000000ffffb9d224 */ /* 0x000fe200078e0ab9 */
[----:B------:R-:W-:Y:S01]  /*25e0*/  ISETP.GT.U32.AND P5, PT, R4, R193, PT ;  /* 0x000000c10400720c */ /* 0x000fe20003fa4070 */
[----:B------:R-:W-:Y:S01]  /*25f0*/  @!P3 IMAD.IADD R183, R183, 0x1, -R4 ;  /* 0x00000001b7b7b824 */ /* 0x000fe200078e0a04 */
[----:B------:R-:W-:Y:S01]  /*2600*/  IADD3 R11, R0, 0x2c, RZ ;  /* 0x0000002c000b7810 */ /* 0x000fe20007ffe0ff */
[----:B-1----:R-:W-:Y:S01]  /*2610*/  IMAD R2, R244, 0x2, R34 ;  /* 0x00000002f4027824 */ /* 0x002fe200078e0222 */
[----:B------:R-:W-:-:S02]  /*2620*/  IABS R197, R10 ;  /* 0x0000000a00c57213 */ /* 0x000fc40000000000 */
[----:B------:R-:W-:Y:S01]  /*2630*/  IABS R195, R11 ;  /* 0x0000000b00c37213 */ /* 0x000fe20000000000 */
[----:B------:R-:W-:Y:S01]  /*2640*/  IMAD R2, R244, 0x2, R2 ;  /* 0x00000002f4027824 */ /* 0x000fe200078e0202 */
[C---:B------:R-:W-:Y:S01]  /*2650*/  ISETP.GT.U32.AND P6, PT, R4.reuse, R183, PT ;  /* 0x000000b70400720c */ /* 0x040fe20003fc4070 */
[----:B------:R-:W-:Y:S01]  /*2660*/  @!P4 IMAD.MOV R179, RZ, RZ, -R179 ;  /* 0x000000ffffb3c224 */ /* 0x000fe200078e0ab3 */
[----:B------:R-:W-:Y:S01]  /*2670*/  ISETP.GT.U32.AND P3, PT, R4, R181, PT ;  /* 0x000000b50400720c */ /* 0x000fe20003f64070 */
[----:B------:R-:W-:Y:S01]  /*2680*/  IMAD.HI.U32 R7, R6, R195, RZ ;  /* 0x000000c306077227 */ /* 0x000fe200078e00ff */
[----:B------:R-:W-:-:S03]  /*2690*/  IADD3 R34, R0, 0x78, RZ ;  /* 0x0000007800227810 */ /* 0x000fc60007ffe0ff */
[--C-:B------:R-:W-:Y:S01]  /*26a0*/  @!P1 IMAD.IADD R189, R189, 0x1, -R4.reuse ;  /* 0x00000001bdbd9824 */ /* 0x100fe200078e0a04 */
[----:B------:R-:W-:Y:S01]  /*26b0*/  ISETP.GE.AND P1, PT, R14, RZ, PT ;  /* 0x000000ff0e00720c */ /* 0x000fe20003f26270 */
[--C-:B------:R-:W-:Y:S01]  /*26c0*/  @!P5 IMAD.IADD R193, R193, 0x1, -R4.reuse ;  /* 0x00000001c1c1d824 */ /* 0x100fe200078e0a04 */
[----:B------:R-:W-:Y:S01]  /*26d0*/  IADD3 R14, R0, 0x35, RZ ;  /* 0x00000035000e7810 */ /* 0x000fe20007ffe0ff */
[----:B------:R-:W-:Y:S01]  /*26e0*/  IMAD.MOV R7, RZ, RZ, -R7 ;  /* 0x000000ffff077224 */ /* 0x000fe200078e0a07 */
[C---:B------:R-:W-:Y:S01]  /*26f0*/  ISETP.GT.U32.AND P4, PT, R4.reuse, R189, PT ;  /* 0x000000bd0400720c */ /* 0x040fe20003f84070 */
[----:B------:R-:W-:Y:S01]  /*2700*/  @!P6 IMAD.IADD R183, R183, 0x1, -R4 ;  /* 0x00000001b7b7e824 */ /* 0x000fe200078e0a04 */
[C---:B------:R-:W-:Y:S01]  /*2710*/  ISETP.GT.U32.AND P5, PT, R4.reuse, R193, PT ;  /* 0x000000c10400720c */ /* 0x040fe20003fa4070 */
[C---:B------:R-:W-:Y:S01]  /*2720*/  IMAD R195, R4.reuse, R7, R195 ;  /* 0x0000000704c37224 */ /* 0x040fe200078e02c3 */
[----:B------:R-:W-:Y:S01]  /*2730*/  ISETP.GT.U32.AND P6, PT, R4, R191, PT ;  /* 0x000000bf0400720c */ /* 0x000fe20003fc4070 */
[----:B------:R-:W-:Y:S01]  /*2740*/  IMAD.HI.U32 R7, R6, R197, RZ ;  /* 0x000000c506077227 */ /* 0x000fe200078e00ff */
[----:B------:R-:W-:-:S03]  /*2750*/  IABS R213, R14 ;  /* 0x0000000e00d57213 */ /* 0x000fc60000000000 */
[----:B------:R-:W-:Y:S02]  /*2760*/  IMAD.MOV R8, RZ, RZ, -R7 ;  /* 0x000000ffff087224 */ /* 0x000fe400078e0a07 */
[--C-:B------:R-:W-:Y:S01]  /*2770*/  @!P3 IMAD.IADD R181, R181, 0x1, -R4.reuse ;  /* 0x00000001b5b5b824 */ /* 0x100fe200078e0a04 */
[----:B------:R-:W-:Y:S01]  /*2780*/  ISETP.GE.AND P3, PT, R12, RZ, PT ;  /* 0x000000ff0c00720c */ /* 0x000fe20003f66270 */
[----:B------:R-:W-:Y:S01]  /*2790*/  IMAD R197, R4, R8, R197 ;  /* 0x0000000804c57224 */ /* 0x000fe200078e02c5 */
[----:B------:R-:W-:Y:S01]  /*27a0*/  IADD3 R12, R0, 0x2e, RZ ;  /* 0x0000002e000c7810 */ /* 0x000fe20007ffe0ff */
[--C-:B------:R-:W-:Y:S01]  /*27b0*/  @!P4 IMAD.IADD R189, R189, 0x1, -R4.reuse ;  /* 0x00000001bdbdc824 */ /* 0x100fe200078e0a04 */
[C---:B------:R-:W-:Y:S01]  /*27c0*/  ISETP.GT.U32.AND P4, PT, R4.reuse, R195, PT ;  /* 0x000000c30400720c */ /* 0x040fe20003f84070 */
[--C-:B------:R-:W-:Y:S01]  /*27d0*/  @!P5 IMAD.IADD R193, R193, 0x1, -R4.reuse ;  /* 0x00000001c1c1d824 */ /* 0x100fe200078e0a04 */
[C---:B------:R-:W-:Y:S01]  /*27e0*/  ISETP.GT.U32.AND P5, PT, R4.reuse, R197, PT ;  /* 0x000000c50400720c */ /* 0x040fe20003fa4070 */
[----:B------:R-:W-:Y:S01]  /*27f0*/  @!P2 IMAD.MOV R183, RZ, RZ, -R183 ;  /* 0x000000ffffb7a224 */ /* 0x000fe200078e0ab7 */
[----:B------:R-:W-:Y:S01]  /*2800*/  ISETP.GE.AND P2, PT, R15, RZ, PT ;  /* 0x000000ff0f00720c */ /* 0x000fe20003f46270 */
[----:B------:R-:W-:Y:S01]  /*2810*/  @!P6 IMAD.IADD R191, R191, 0x1, -R4 ;  /* 0x00000001bfbfe824 */ /* 0x000fe200078e0a04 */
[----:B------:R-:W-:Y:S01]  /*2820*/  ISETP.GT.U32.AND P6, PT, R4, R187, PT ;  /* 0x000000bb0400720c */ /* 0x000fe20003fc4070 */
[----:B------:R-:W-:Y:S01]  /*2830*/  IMAD R2, R244, 0x2, R2 ;  /* 0x00000002f4027824 */ /* 0x000fe200078e0202 */
[----:B------:R-:W-:Y:S01]  /*2840*/  IABS R199, R12 ;  /* 0x0000000c00c77213 */ /* 0x000fe20000000000 */
[----:B------:R-:W-:Y:S01]  /*2850*/  @!P3 IMAD.MOV R181, RZ, RZ, -R181 ;  /* 0x000000ffffb5b224 */ /* 0x000fe200078e0ab5 */
[----:B------:R-:W-:Y:S01]  /*2860*/  IADD3 R8, R0, 0x2f, RZ ;  /* 0x0000002f00087810 */ /* 0x000fe20007ffe0ff */
[----:B------:R-:W-:Y:S01]  /*2870*/  IMAD R2, R244, 0x2, R2 ;  /* 0x00000002f4027824 */ /* 0x000fe200078e0202 */
[----:B------:R-:W-:Y:S01]  /*2880*/  ISETP.GT.U32.AND P3, PT, R4, R191, PT ;  /* 0x000000bf0400720c */ /* 0x000fe20003f64070 */
[----:B------:R-:W-:Y:S01]  /*2890*/  IMAD.HI.U32 R7, R6, R199, RZ ;  /* 0x000000c706077227 */ /* 0x000fe200078e00ff */
[----:B------:R-:W-:-:S02]  /*28a0*/  IABS R201, R8 ;  /* 0x0000000800c97213 */ /* 0x000fc40000000000 */
[----:B------:R1:W-:Y:S01]  /*28b0*/  STL [R1+0x48], R2 ;  /* 0x0000480201007387 */ /* 0x0003e20000100800 */
[--C-:B------:R-:W-:Y:S01]  /*28c0*/  @!P4 IMAD.IADD R195, R195, 0x1, -R4.reuse ;  /* 0x00000001c3c3c824 */ /* 0x100fe200078e0a04 */
[----:B------:R-:W-:Y:S01]  /*28d0*/  ISETP.GE.AND P4, PT, R10, RZ, PT ;  /* 0x000000ff0a00720c */ /* 0x000fe20003f86270 */
[--C-:B------:R-:W-:Y:S01]  /*28e0*/  @!P5 IMAD.IADD R197, R197, 0x1, -R4.reuse ;  /* 0x00000001c5c5d824 */ /* 0x100fe200078e0a04 */
[----:B------:R-:W-:Y:S01]  /*28f0*/  IADD3 R10, R0, 0x30, RZ ;  /* 0x00000030000a7810 */ /* 0x000fe20007ffe0ff */
[----:B------:R-:W-:Y:S02]  /*2900*/  IMAD.MOV R7, RZ, RZ, -R7 ;  /* 0x000000ffff077224 */ /* 0x000fe400078e0a07 */
[----:B------:R-:W-:Y:S01]  /*2910*/  @!P2 IMAD.MOV R189, RZ, RZ, -R189 ;  /* 0x000000ffffbda224 */ /* 0x000fe200078e0abd */
[C---:B------:R-:W-:Y:S01]  /*2920*/  ISETP.GT.U32.AND P2, PT, R4.reuse, R195, PT ;  /* 0x000000c30400720c */ /* 0x040fe20003f44070 */
[----:B------:R-:W-:Y:S01]  /*2930*/  @!P6 IMAD.IADD R187, R187, 0x1, -R4 ;  /* 0x00000001bbbbe824 */ /* 0x000fe200078e0a04 */
[C---:B------:R-:W-:Y:S01]  /*2940*/  ISETP.GT.U32.AND P5, PT, R4.reuse, R197, PT ;  /* 0x000000c50400720c */ /* 0x040fe20003fa4070 */
[----:B------:R-:W-:Y:S01]  /*2950*/  IMAD R199, R4, R7, R199 ;  /* 0x0000000704c77224 */ /* 0x000fe200078e02c7 */
[----:B------:R-:W-:Y:S01]  /*2960*/  ISETP.GE.AND P6, PT, R16, RZ, PT ;  /* 0x000000ff1000720c */ /* 0x000fe20003fc6270 */
[----:B------:R-:W-:Y:S01]  /*2970*/  IMAD.HI.U32 R7, R6, R201, RZ ;  /* 0x000000c906077227 */ /* 0x000fe200078e00ff */
[----:B------:R-:W-:-:S02]  /*2980*/  IABS R203, R10 ;  /* 0x0000000a00cb7213 */ /* 0x000fc40000000000 */
[C---:B------:R-:W-:Y:S01]  /*2990*/  IADD3 R16, R0.reuse, 0x46, RZ ;  /* 0x0000004600107810 */ /* 0x040fe20007ffe0ff */
[----:B------:R-:W-:Y:S01]  /*29a0*/  @!P1 IMAD.MOV R187, RZ, RZ, -R187 ;  /* 0x000000ffffbb9224 */ /* 0x000fe200078e0abb */
[----:B------:R-:W-:Y:S01]  /*29b0*/  ISETP.GE.AND P1, PT, R11, RZ, PT ;  /* 0x000000ff0b00720c */ /* 0x000fe20003f26270 */
[----:B------:R-:W-:Y:S01]  /*29c0*/  IMAD.MOV R7, RZ, RZ, -R7 ;  /* 0x000000ffff077224 */ /* 0x000fe200078e0a07 */
[----:B------:R-:W-:Y:S01]  /*29d0*/  IADD3 R11, R0, 0x31, RZ ;  /* 0x00000031000b7810 */ /* 0x000fe20007ffe0ff */
[--C-:B------:R-:W-:Y:S01]  /*29e0*/  @!P3 IMAD.IADD R191, R191, 0x1, -R4.reuse ;  /* 0x00000001bfbfb824 */ /* 0x100fe200078e0a04 */
[----:B------:R-:W-:Y:S01]  /*29f0*/  ISETP.GE.AND P3, PT, R9, RZ, PT ;  /* 0x000000ff0900720c */ /* 0x000fe20003f66270 */
[C---:B------:R-:W-:Y:S01]  /*2a00*/  IMAD R201, R4.reuse, R7, R201 ;  /* 0x0000000704c97224 */ /* 0x040fe200078e02c9 */
[----:B------:R-:W-:Y:S01]  /*2a10*/  IABS R205, R11 ;  /* 0x0000000b00cd7213 */ /* 0x000fe20000000000 */
[--C-:B------:R-:W-:Y:S01]  /*2a20*/  @!P2 IMAD.IADD R195, R195, 0x1, -R4.reuse ;  /* 0x00000001c3c3a824 */ /* 0x100fe200078e0a04 */
[C---:B------:R-:W-:Y:S01]  /*2a30*/  ISETP.GT.U32.AND P2, PT, R4.reuse, R199, PT ;  /* 0x000000c70400720c */ /* 0x040fe20003f44070 */
[----:B------:R-:W-:Y:S01]  /*2a40*/  @!P5 IMAD.IADD R197, R197, 0x1, -R4 ;  /* 0x00000001c5c5d824 */ /* 0x000fe200078e0a04 */
[----:B------:R-:W-:Y:S01]  /*2a50*/  ISETP.GT.U32.AND P5, PT, R4, R201, PT ;  /* 0x000000c90400720c */ /* 0x000fe20003fa4070 */
[----:B------:R-:W-:Y:S01]  /*2a60*/  IMAD.HI.U32 R9, R6, R205, RZ ;  /* 0x000000cd06097227 */ /* 0x000fe200078e00ff */
[----:B------:R-:W-:-:S03]  /*2a70*/  IABS R17, R16 ;  /* 0x0000001000117213 */ /* 0x000fc60000000000 */
[----:B------:R-:W-:Y:S02]  /*2a80*/  IMAD.MOV R9, RZ, RZ, -R9 ;  /* 0x000000ffff097224 */ /* 0x000fe400078e0a09 */
[----:B------:R-:W-:Y:S01]  /*2a90*/  @!P1 IMAD.MOV R195, RZ, RZ, -R195 ;  /* 0x000000ffffc39224 */ /* 0x000fe200078e0ac3 */
[----:B------:R-:W-:Y:S01]  /*2aa0*/  ISETP.GE.AND P1, PT, R10, RZ, PT ;  /* 0x000000ff0a00720c */ /* 0x000fe20003f26270 */
[----:B------:R-:W-:Y:S01]  /*2ab0*/  IMAD R205, R4, R9, R205 ;  /* 0x0000000904cd7224 */ /* 0x000fe200078e02cd */
[----:B------:R-:W-:Y:S01]  /*2ac0*/  IADD3 R10, R0, 0x32, RZ ;  /* 0x00000032000a7810 */ /* 0x000fe20007ffe0ff */
[--C-:B------:R-:W-:Y:S02]  /*2ad0*/  @!P2 IMAD.IADD R199, R199, 0x1, -R4.reuse ;  /* 0x00000001c7c7a824 */ /* 0x100fe400078e0a04 */
[----:B------:R-:W-:Y:S01]  /*2ae0*/  @!P5 IMAD.IADD R201, R201, 0x1, -R4 ;  /* 0x00000001c9c9d824 */ /* 0x000fe200078e0a04 */
[----:B------:R-:W-:Y:S01]  /*2af0*/  ISETP.GT.U32.AND P5, PT, R4, R205, PT ;  /* 0x000000cd0400720c */ /* 0x000fe20003fa4070 */
[----:B------:R-:W-:Y:S01]  /*2b00*/  @!P3 IMAD.MOV R193, RZ, RZ, -R193 ;  /* 0x000000ffffc1b224 */ /* 0x000fe200078e0ac1 */
[----:B------:R-:W-:Y:S01]  /*2b10*/  ISETP.GE.AND P3, PT, R8, RZ, PT ;  /* 0x000000ff0800720c */ /* 0x000fe20003f66270 */
[----:B------:R-:W-:Y:S01]  /*2b20*/  IMAD.HI.U32 R8, R6, R203, RZ ;  /* 0x000000cb06087227 */ /* 0x000fe200078e00ff */
[----:B------:R-:W-:-:S02]  /*2b30*/  ISETP.GT.U32.AND P2, PT, R4, R199, PT ;  /* 0x000000c70400720c */ /* 0x000fc40003f44070 */
[----:B------:R-:W-:Y:S01]  /*2b40*/  IABS R207, R10 ;  /* 0x0000000a00cf7213 */ /* 0x000fe20000000000 */
[----:B------:R-:W-:Y:S01]  /*2b50*/  @!P6 IMAD.MOV R191, RZ, RZ, -R191 ;  /* 0x000000ffffbfe224 */ /* 0x000fe200078e0abf */
[----:B------:R-:W-:Y:S01]  /*2b60*/  ISETP.GE.AND P6, PT, R12, RZ, PT ;  /* 0x000000ff0c00720c */ /* 0x000fe20003fc6270 */
[----:B------:R-:W-:Y:S01]  /*2b70*/  @!P4 IMAD.MOV R197, RZ, RZ, -R197 ;  /* 0x000000ffffc5c224 */ /* 0x000fe200078e0ac5 */
[----:B------:R-:W-:Y:S01]  /*2b80*/  ISETP.GT.U32.AND P4, PT, R4, R201, PT ;  /* 0x000000c90400720c */ /* 0x000fe20003f84070 */
[----:B------:R-:W-:Y:S01]  /*2b90*/  IMAD.MOV R8, RZ, RZ, -R8 ;  /* 0x000000ffff087224 */ /* 0x000fe200078e0a08 */
[----:B------:R-:W-:Y:S01]  /*2ba0*/  IADD3 R12, R0, 0x33, RZ ;  /* 0x00000033000c7810 */ /* 0x000fe20007ffe0ff */
[----:B------:R-:W-:-:S03]  /*2bb0*/  IMAD.HI.U32 R7, R6, R207, RZ ;  /* 0x000000cf06077227 */ /* 0x000fc600078e00ff */
[----:B------:R-:W-:Y:S01]  /*2bc0*/  IABS R209, R12 ;  /* 0x0000000c00d17213 */ /* 0x000fe20000000000 */
[C---:B------:R-:W-:Y:S02]  /*2bd0*/  IMAD R203, R4.reuse, R8, R203 ;  /* 0x0000000804cb7224 */ /* 0x040fe400078e02cb */
[----:B------:R-:W-:Y:S02]  /*2be0*/  IMAD.MOV R7, RZ, RZ, -R7 ;  /* 0x000000ffff077224 */ /* 0x000fe400078e0a07 */
[--C-:B------:R-:W-:Y:S02]  /*2bf0*/  @!P5 IMAD.IADD R205, R205, 0x1, -R4.reuse ;  /* 0x00000001cdcdd824 */ /* 0x100fe400078e0a04 */
[----:B------:R-:W-:Y:S01]  /*2c00*/  @!P2 IMAD.IADD R199, R199, 0x1, -R4 ;  /* 0x00000001c7c7a824 */ /* 0x000fe200078e0a04 */
[C---:B------:R-:W-:Y:S01]  /*2c10*/  ISETP.GT.U32.AND P2, PT, R4.reuse, R203, PT ;  /* 0x000000cb0400720c */ /* 0x040fe20003f44070 */
[C---:B------:R-:W-:Y:S01]  /*2c20*/  IMAD R207, R4.reuse, R7, R207 ;  /* 0x0000000704cf7224 */ /* 0x040fe200078e02cf */
[----:B------:R-:W-:Y:S01]  /*2c30*/  ISETP.GT.U32.AND P5, PT, R4, R205, PT ;  /* 0x000000cd0400720c */ /* 0x000fe20003fa4070 */
[----:B------:R-:W-:-:S04]  /*2c40*/  IMAD.HI.U32 R8, R6, R211, RZ ;  /* 0x000000d306087227 */ /* 0x000fc800078e00ff */
[----:B------:R-:W-:Y:S01]  /*2c50*/  @!P6 IMAD.MOV R199, RZ, RZ, -R199 ;  /* 0x000000ffffc7e224 */ /* 0x000fe200078e0ac7 */
[----:B------:R-:W-:Y:S01]  /*2c60*/  ISETP.GE.AND P6, PT, R11, RZ, PT ;  /* 0x000000ff0b00720c */ /* 0x000fe20003fc6270 */
[----:B------:R-:W-:Y:S01]  /*2c70*/  @!P4 IMAD.IADD R201, R201, 0x1, -R4 ;  /* 0x00000001c9c9c824 */ /* 0x000fe200078e0a04 */
[----:B------:R-:W-:Y:S01]  /*2c80*/  ISETP.GT.U32.AND P4, PT, R4, R207, PT ;  /* 0x000000cf0400720c */ /* 0x000fe20003f84070 */
[----:B------:R-:W-:Y:S01]  /*2c90*/  IMAD.HI.U32 R7, R6, R209, RZ ;  /* 0x000000d106077227 */ /* 0x000fe200078e00ff */
[----:B------:R-:W-:-:S03]  /*2ca0*/  IADD3 R11, R0, 0x39, RZ ;  /* 0x00000039000b7810 */ /* 0x000fc60007ffe0ff */
[----:B------:R-:W-:Y:S01]  /*2cb0*/  IMAD.HI.U32 R9, R6, R213, RZ ;  /* 0x000000d506097227 */ /* 0x000fe200078e00ff */
[----:B------:R-:W-:-:S03]  /*2cc0*/  IABS R221, R11 ;  /* 0x0000000b00dd7213 */ /* 0x000fc60000000000 */
[----:B------:R-:W-:Y:S02]  /*2cd0*/  IMAD.MOV R8, RZ, RZ, -R8 ;  /* 0x000000ffff087224 */ /* 0x000fe400078e0a08 */
[----:B------:R-:W-:Y:S02]  /*2ce0*/  IMAD.MOV R7, RZ, RZ, -R7 ;  /* 0x000000ffff077224 */ /* 0x000fe400078e0a07 */
[----:B------:R-:W-:Y:S02]  /*2cf0*/  IMAD.MOV R9, RZ, RZ, -R9 ;  /* 0x000000ffff097224 */ /* 0x000fe400078e0a09 */
[----:B------:R-:W-:Y:S01]  /*2d00*/  IMAD R211, R4, R8, R211 ;  /* 0x0000000804d37224 */ /* 0x000fe200078e02d3 */
[----:B------:R-:W-:Y:S01]  /*2d10*/  IADD3 R8, R0, 0x36, RZ ;  /* 0x0000003600087810 */ /* 0x000fe20007ffe0ff */
[--C-:B------:R-:W-:Y:S02]  /*2d20*/  @!P2 IMAD.IADD R203, R203, 0x1, -R4.reuse ;  /* 0x00000001cbcba824 */ /* 0x100fe400078e0a04 */
[C---:B------:R-:W-:Y:S01]  /*2d30*/  IMAD R209, R4.reuse, R7, R209 ;  /* 0x0000000704d17224 */ /* 0x040fe200078e02d1 */
[----:B------:R-:W-:Y:S01]  /*2d40*/  IABS R215, R8 ;  /* 0x0000000800d77213 */ /* 0x000fe20000000000 */
[C---:B------:R-:W-:Y:S01]  /*2d50*/  IMAD R213, R4.reuse, R9, R213 ;  /* 0x0000000904d57224 */ /* 0x040fe200078e02d5 */
[C---:B------:R-:W-:Y:S01]  /*2d60*/  ISETP.GT.U32.AND P2, PT, R4.reuse, R203, PT ;  /* 0x000000cb0400720c */ /* 0x040fe20003f44070 */
[--C-:B------:R-:W-:Y:S01]  /*2d70*/  @!P5 IMAD.IADD R205, R205, 0x1, -R4.reuse ;  /* 0x00000001cdcdd824 */ /* 0x100fe200078e0a04 */
[C---:B------:R-:W-:Y:S01]  /*2d80*/  ISETP.GT.U32.AND P5, PT, R4.reuse, R211, PT ;  /* 0x000000d30400720c */ /* 0x040fe20003fa4070 */
[----:B------:R-:W-:Y:S01]  /*2d90*/  @!P4 IMAD.IADD R207, R207, 0x1, -R4 ;  /* 0x00000001cfcfc824 */ /* 0x000fe200078e0a04 */
[C---:B------:R-:W-:Y:S01]  /*2da0*/  ISETP.GT.U32.AND P4, PT, R4.reuse, R209, PT ;  /* 0x000000d10400720c */ /* 0x040fe20003f84070 */
[----:B------:R-:W-:Y:S01]  /*2db0*/  @!P6 IMAD.MOV R205, RZ, RZ, -R205 ;  /* 0x000000ffffcde224 */ /* 0x000fe200078e0acd */
[----:B------:R-:W-:Y:S01]  /*2dc0*/  ISETP.GT.U32.AND P6, PT, R4, R213, PT ;  /* 0x000000d50400720c */ /* 0x000fe20003fc4070 */
[----:B------:R-:W-:Y:S01]  /*2dd0*/  IMAD.HI.U32 R7, R6, R215, RZ ;  /* 0x000000d706077227 */ /* 0x000fe200078e00ff */
[----:B------:R-:W-:-:S03]  /*2de0*/  IADD3 R9, R0, 0x37, RZ ;  /* 0x0000003700097810 */ /* 0x000fc60007ffe0ff */
[----:B------:R-:W-:Y:S01]  /*2df0*/  @!P3 IMAD.MOV R201, RZ, RZ, -R201 ;  /* 0x000000ffffc9b224 */ /* 0x000fe200078e0ac9 */
[----:B------:R-:W-:Y:S01]  /*2e00*/  ISETP.GT.U32.AND P3, PT, R4, R207, PT ;  /* 0x000000cf0400720c */ /* 0x000fe20003f64070 */
[----:B------:R-:W-:Y:S01]  /*2e10*/  IMAD.MOV R7, RZ, RZ, -R7 ;  /* 0x000000ffff077224 */ /* 0x000fe200078e0a07 */
[----:B------:R-:W-:Y:S01]  /*2e20*/  IABS R217, R9 ;  /* 0x0000000900d97213 */ /* 0x000fe20000000000 */
[--C-:B------:R-:W-:Y:S02]  /*2e30*/  @!P5 IMAD.IADD R211, R211, 0x1, -R4.reuse ;  /* 0x00000001d3d3d824 */ /* 0x100fe400078e0a04 */
[--C-:B------:R-:W-:Y:S01]  /*2e40*/  @!P2 IMAD.IADD R203, R203, 0x1, -R4.reuse ;  /* 0x00000001cbcba824 */ /* 0x100fe200078e0a04 */
[----:B------:R-:W-:Y:S01]  /*2e50*/  ISETP.GE.AND P2, PT, R10, RZ, PT ;  /* 0x000000ff0a00720c */ /* 0x000fe20003f46270 */
[--C-:B------:R-:W-:Y:S01]  /*2e60*/  @!P4 IMAD.IADD R209, R209, 0x1, -R4.reuse ;  /* 0x00000001d1d1c824 */ /* 0x100fe200078e0a04 */
[----:B------:R-:W-:Y:S01]  /*2e70*/  ISETP.GE.AND P4, PT, R14, RZ, PT ;  /* 0x000000ff0e00720c */ /* 0x000fe20003f86270 */
[----:B------:R-:W-:Y:S01]  /*2e80*/  @!P6 IMAD.IADD R213, R213, 0x1, -R4 ;  /* 0x00000001d5d5e824 */ /* 0x000fe200078e0a04 */
[C---:B------:R-:W-:Y:S01]  /*2e90*/  ISETP.GT.U32.AND P6, PT, R4.reuse, R211, PT ;  /* 0x000000d30400720c */ /* 0x040fe20003fc4070 */
[C---:B------:R-:W-:Y:S01]  /*2ea0*/  IMAD R215, R4.reuse, R7, R215 ;  /* 0x0000000704d77224 */ /* 0x040fe200078e02d7 */
[----:B------:R-:W-:Y:S01]  /*2eb0*/  ISETP.GT.U32.AND P5, PT, R4, R209, PT ;  /* 0x000000d10400720c */ /* 0x000fe20003fa4070 */
[----:B------:R-:W-:Y:S01]  /*2ec0*/  IMAD.HI.U32 R7, R6, R217, RZ ;  /* 0x000000d906077227 */ /* 0x000fe200078e00ff */
[----:B------:R-:W-:-:S02]  /*2ed0*/  IADD3 R10, R0, 0x38, RZ ;  /* 0x00000038000a7810 */ /* 0x000fc40007ffe0ff */
[----:B------:R-:W-:Y:S01]  /*2ee0*/  IADD3 R14, R0, 0x3f, RZ ;  /* 0x0000003f000e7810 */ /* 0x000fe20007ffe0ff */
[----:B------:R-:W-:Y:S01]  /*2ef0*/  IMAD.MOV R7, RZ, RZ, -R7 ;  /* 0x000000ffff077224 */ /* 0x000fe200078e0a07 */
[----:B------:R-:W-:Y:S01]  /*2f00*/  IABS R219, R10 ;  /* 0x0000000a00db7213 */ /* 0x000fe20000000000 */
[--C-:B------:R-:W-:Y:S01]  /*2f10*/  @!P3 IMAD.IADD R207, R207, 0x1, -R4.reuse ;  /* 0x00000001cfcfb824 */ /* 0x100fe200078e0a04 */
[----:B------:R-:W-:Y:S01]  /*2f20*/  ISETP.GE.AND P3, PT, R13, RZ, PT ;  /* 0x000000ff0d00720c */ /* 0x000fe20003f66270 */
[----:B------:R-:W-:Y:S01]  /*2f30*/  IMAD R217, R4, R7, R217 ;  /* 0x0000000704d97224 */ /* 0x000fe200078e02d9 */
[----:B------:R-:W-:Y:S01]  /*2f40*/  IADD3 R13, R0, 0x3e, RZ ;  /* 0x0000003e000d7810 */ /* 0x000fe20007ffe0ff */
[----:B------:R-:W-:Y:S01]  /*2f50*/  @!P2 IMAD.MOV R207, RZ, RZ, -R207 ;  /* 0x000000ffffcfa224 */ /* 0x000fe200078e0acf */
[C---:B------:R-:W-:Y:S01]  /*2f60*/  ISETP.GT.U32.AND P2, PT, R4.reuse, R213, PT ;  /* 0x000000d50400720c */ /* 0x040fe20003f44070 */
[--C-:B------:R-:W-:Y:S01]  /*2f70*/  @!P6 IMAD.IADD R211, R211, 0x1, -R4.reuse ;  /* 0x00000001d3d3e824 */ /* 0x100fe200078e0a04 */
[C---:B------:R-:W-:Y:S01]  /*2f80*/  ISETP.GT.U32.AND P6, PT, R4.reuse, R217, PT ;  /* 0x000000d90400720c */ /* 0x040fe20003fc4070 */
[----:B------:R-:W-:Y:S01]  /*2f90*/  @!P5 IMAD.IADD R209, R209, 0x1, -R4 ;  /* 0x00000001d1d1d824 */ /* 0x000fe200078e0a04 */
[----:B------:R-:W-:Y:S01]  /*2fa0*/  ISETP.GT.U32.AND P5, PT, R4, R215, PT ;  /* 0x000000d70400720c */ /* 0x000fe20003fa4070 */
[----:B------:R-:W-:Y:S01]  /*2fb0*/  @!P1 IMAD.MOV R203, RZ, RZ, -R203 ;  /* 0x000000ffffcb9224 */ /* 0x000fe200078e0acb */
[----:B------:R-:W-:Y:S01]  /*2fc0*/  ISETP.GE.AND P1, PT, R12, RZ, PT ;  /* 0x000000ff0c00720c */ /* 0x000fe20003f26270 */
[----:B------:R-:W-:Y:S01]  /*2fd0*/  IMAD.HI.U32 R7, R6, R219, RZ ;  /* 0x000000db06077227 */ /* 0x000fe200078e00ff */
[----:B------:R-:W-:-:S02]  /*2fe0*/  IADD3 R12, R0, 0x3a, RZ ;  /* 0x0000003a000c7810 */ /* 0x000fc40007ffe0ff */
[----:B------:R-:W-:Y:S01]  /*2ff0*/  IABS R231, R13 ;  /* 0x0000000d00e77213 */ /* 0x000fe20000000000 */
[----:B------:R-:W-:Y:S01]  /*3000*/  IMAD.MOV R7, RZ, RZ, -R7 ;  /* 0x000000ffff077224 */ /* 0x000fe200078e0a07 */
[----:B------:R-:W-:Y:S01]  /*3010*/  IABS R223, R12 ;  /* 0x0000000c00df7213 */ /* 0x000fe20000000000 */
[--C-:B------:R-:W-:Y:S01]  /*3020*/  @!P2 IMAD.IADD R213, R213, 0x1, -R4.reuse ;  /* 0x00000001d5d5a824 */ /* 0x100fe200078e0a04 */
[----:B------:R-:W-:Y:S01]  /*3030*/  ISETP.GE.AND P2, PT, R8, RZ, PT ;  /* 0x000000ff0800720c */ /* 0x000fe20003f46270 */
[----:B------:R-:W-:Y:S01]  /*3040*/  @!P6 IMAD.IADD R217, R217, 0x1, -R4 ;  /* 0x00000001d9d9e824 */ /* 0x000fe200078e0a04 */
[----:B------:R-:W-:Y:S01]  /*3050*/  IABS R233, R14 ;  /* 0x0000000e00e97213 */ /* 0x000fe20000000000 */
[----:B------:R-:W-:-:S03]  /*3060*/  IMAD.HI.U32 R8, R6, R221, RZ ;  /* 0x000000dd06087227 */ /* 0x000fc600078e00ff */
[----:B------:R-:W-:Y:S01]  /*3070*/  ISETP.GT.U32.AND P6, PT, R4, R217, PT ;  /* 0x000000d90400720c */ /* 0x000fe20003fc4070 */
[----:B------:R-:W-:Y:S01]  /*3080*/  @!P5 IMAD.IADD R215, R215, 0x1, -R4 ;  /* 0x00000001d7d7d824 */ /* 0x000fe200078e0a04 */
[----:B------:R-:W-:Y:S01]  /*3090*/  ISETP.GE.AND P5, PT, R9, RZ, PT ;  /* 0x000000ff0900720c */ /* 0x000fe20003fa6270 */
[----:B------:R-:W-:-:S04]  /*30a0*/  IMAD.HI.U32 R9, R6, R223, RZ ;  /* 0x000000df06097227 */ /* 0x000fc800078e00ff */
[----:B------:R-:W-:Y:S02]  /*30b0*/  IMAD.MOV R8, RZ, RZ, -R8 ;  /* 0x000000ffff087224 */ /* 0x000fe400078e0a08 */
[----:B------:R-:W-:Y:S01]  /*30c0*/  @!P1 IMAD.MOV R209, RZ, RZ, -R209 ;  /* 0x000000ffffd19224 */ /* 0x000fe200078e0ad1 */
[C---:B------:R-:W-:Y:S01]  /*30d0*/  ISETP.GT.U32.AND P1, PT, R4.reuse, R215, PT ;  /* 0x000000d70400720c */ /* 0x040fe20003f24070 */
[----:B------:R-:W-:Y:S02]  /*30e0*/  IMAD.MOV R9, RZ, RZ, -R9 ;  /* 0x000000ffff097224 */ /* 0x000fe400078e0a09 */
[C---:B------:R-:W-:Y:S02]  /*30f0*/  IMAD R221, R4.reuse, R8, R221 ;  /* 0x0000000804dd7224 */ /* 0x040fe400078e02dd */
[----:B------:R-:W-:Y:S01]  /*3100*/  IMAD R223, R4, R9, R223 ;  /* 0x0000000904df7224 */ /* 0x000fe200078e02df */
[----:B------:R-:W-:Y:S01]  /*3110*/  IADD3 R9, R0, 0x3b, RZ ;  /* 0x0000003b00097810 */ /* 0x000fe20007ffe0ff */
[----:B------:R-:W-:Y:S01]  /*3120*/  @!P4 IMAD.MOV R213, RZ, RZ, -R213 ;  /* 0x000000ffffd5c224 */ /* 0x000fe200078e0ad5 */
[C---:B------:R-:W-:Y:S01]  /*3130*/  ISETP.GT.U32.AND P4, PT, R4.reuse, R221, PT ;  /* 0x000000dd0400720c */ /* 0x040fe20003f84070 */
[--C-:B------:R-:W-:Y:S01]  /*3140*/  @!P6 IMAD.IADD R217, R217, 0x1, -R4.reuse ;  /* 0x00000001d9d9e824 */ /* 0x100fe200078e0a04 */
[C---:B------:R-:W-:Y:S01]  /*3150*/  ISETP.GT.U32.AND P6, PT, R4.reuse, R223, PT ;  /* 0x000000df0400720c */ /* 0x040fe20003fc4070 */
[----:B------:R-:W-:Y:S01]  /*3160*/  IMAD R219, R4, R7, R219 ;  /* 0x0000000704db7224 */ /* 0x000fe200078e02db */
[----:B------:R-:W-:Y:S01]  /*3170*/  IABS R225, R9 ;  /* 0x0000000900e17213 */ /* 0x000fe20000000000 */
[----:B------:R-:W-:Y:S01]  /*3180*/  @!P1 IMAD.IADD R215, R215, 0x1, -R4 ;  /* 0x00000001d7d79824 */ /* 0x000fe200078e0a04 */
[----:B------:R-:W-:Y:S01]  /*3190*/  ISETP.GE.AND P1, PT, R10, RZ, PT ;  /* 0x000000ff0a00720c */ /* 0x000fe20003f26270 */
[----:B------:R-:W-:Y:S01]  /*31a0*/  @!P3 IMAD.MOV R211, RZ, RZ, -R211 ;  /* 0x000000ffffd3b224 */ /* 0x000fe200078e0ad3 */
[----:B------:R-:W-:Y:S01]  /*31b0*/  IADD3 R10, R0, 0x3c, RZ ;  /* 0x0000003c000a7810 */ /* 0x000fe20007ffe0ff */
[----:B------:R-:W-:Y:S01]  /*31c0*/  IMAD.HI.U32 R7, R6, R225, RZ ;  /* 0x000000e106077227 */ /* 0x000fe200078e00ff */
[----:B------:R-:W-:-:S02]  /*31d0*/  ISETP.GT.U32.AND P3, PT, R4, R219, PT ;  /* 0x000000db0400720c */ /* 0x000fc40003f64070 */
[----:B------:R-:W-:Y:S01]  /*31e0*/  IABS R227, R10 ;  /* 0x0000000a00e37213 */ /* 0x000fe20000000000 */
[--C-:B------:R-:W-:Y:S02]  /*31f0*/  @!P4 IMAD.IADD R221, R221, 0x1, -R4.reuse ;  /* 0x00000001ddddc824 */ /* 0x100fe400078e0a04 */
[----:B------:R-:W-:Y:S02]  /*3200*/  @!P6 IMAD.IADD R223, R223, 0x1, -R4 ;  /* 0x00000001dfdfe824 */ /* 0x000fe400078e0a04 */
[----:B------:R-:W-:Y:S01]  /*3210*/  IMAD.MOV R8, RZ, RZ, -R7 ;  /* 0x000000ffff087224 */ /* 0x000fe200078e0a07 */
[----:B------:R-:W-:Y:S01]  /*3220*/  ISETP.GT.U32.AND P6, PT, R4, R221, PT ;  /* 0x000000dd0400720c */ /* 0x000fe20003fc4070 */
[----:B------:R-:W-:-:S04]  /*3230*/  IMAD.HI.U32 R7, R6, R227, RZ ;  /* 0x000000e306077227 */ /* 0x000fc800078e00ff */
[----:B------:R-:W-:Y:S02]  /*3240*/  IMAD.MOV R7, RZ, RZ, -R7 ;  /* 0x000000ffff077224 */ /* 0x000fe400078e0a07 */
[--C-:B------:R-:W-:Y:S01]  /*3250*/  @!P3 IMAD.IADD R219, R219, 0x1, -R4.reuse ;  /* 0x00000001dbdbb824 */ /* 0x100fe200078e0a04 */
[----:B------:R-:W-:Y:S01]  /*3260*/  ISETP.GE.AND P3, PT, R11, RZ, PT ;  /* 0x000000ff0b00720c */ /* 0x000fe20003f66270 */
[----:B------:R-:W-:Y:S01]  /*3270*/  IMAD R227, R4, R7, R227 ;  /* 0x0000000704e37224 */ /* 0x000fe200078e02e3 */
[----:B------:R-:W-:Y:S01]  /*3280*/  IADD3 R11, R0, 0x3d, RZ ;  /* 0x0000003d000b7810 */ /* 0x000fe20007ffe0ff */
[C---:B------:R-:W-:Y:S01]  /*3290*/  IMAD R225, R4.reuse, R8, R225 ;  /* 0x0000000804e17224 */ /* 0x040fe200078e02e1 */
[C---:B------:R-:W-:Y:S01]  /*32a0*/  ISETP.GT.U32.AND P4, PT, R4.reuse, R219, PT ;  /* 0x000000db0400720c */ /* 0x040fe20003f84070 */
[----:B------:R-:W-:Y:S01]  /*32b0*/  @!P6 IMAD.IADD R221, R221, 0x1, -R4 ;  /* 0x00000001dddde824 */ /* 0x000fe200078e0a04 */
[C---:B------:R-:W-:Y:S01]  /*32c0*/  ISETP.GT.U32.AND P6, PT, R4.reuse, R227, PT ;  /* 0x000000e30400720c */ /* 0x040fe20003fc4070 */
[----:B------:R-:W-:Y:S01]  /*32d0*/  @!P5 IMAD.MOV R217, RZ, RZ, -R217 ;  /* 0x000000ffffd9d224 */ /* 0x000fe200078e0ad9 */
[----:B------:R-:W-:Y:S01]  /*32e0*/  IABS R229, R11 ;  /* 0x0000000b00e57213 */ /* 0x000fe20000000000 */
[----:B------:R-:W-:Y:S01]  /*32f0*/  @!P2 IMAD.MOV R215, RZ, RZ, -R215 ;  /* 0x000000ffffd7a224 */ /* 0x000fe200078e0ad7 */
[----:B------:R-:W-:Y:S01]  /*3300*/  ISETP.GT.U32.AND P2, PT, R4, R223, PT ;  /* 0x000000df0400720c */ /* 0x000fe20003f44070 */
[----:B-1----:R-:W-:-:S02]  /*3310*/  IMAD R2, R244, 0x2, R2 ;  /* 0x00000002f4027824 */ /* 0x002fc400078e0202 */
[----:B------:R-:W-:-:S03]  /*3320*/  IMAD.HI.U32 R7, R6, R229, RZ ;  /* 0x000000e506077227 */ /* 0x000fc600078e00ff */
[----:B------:R1:W-:Y:S01]  /*3330*/  STL [R1+0x54], R2 ;  /* 0x0000540201007387 */ /* 0x0003e20000100800 */
[----:B------:R-:W-:Y:S02]  /*3340*/  IMAD.MOV R8, RZ, RZ, -R7 ;  /* 0x000000ffff087224 */ /* 0x000fe400078e0a07 */
[----:B------:R-:W-:Y:S02]  /*3350*/  @!P6 IMAD.IADD R227, R227, 0x1, -R4 ;  /* 0x00000001e3e3e824 */ /* 0x000fe400078e0a04 */
[----:B------:R-:W-:-:S03]  /*3360*/  IMAD.HI.U32 R7, R6, R231, RZ ;  /* 0x000000e706077227 */ /* 0x000fc600078e00ff */
[C---:B------:R-:W-:Y:S01]  /*3370*/  ISETP.GT.U32.AND P5, PT, R4.reuse, R227, PT ;  /* 0x000000e30400720c */ /* 0x040fe20003fa4070 */
[----:B------:R-:W-:Y:S01]  /*3380*/  @!P4 IMAD.IADD R219, R219, 0x1, -R4 ;  /* 0x00000001dbdbc824 */ /* 0x000fe200078e0a04 */
[C---:B------:R-:W-:Y:S01]  /*3390*/  ISETP.GT.U32.AND P4, PT, R4.reuse, R225, PT ;  /* 0x000000e10400720c */ /* 0x040fe20003f84070 */
[C---:B------:R-:W-:Y:S02]  /*33a0*/  IMAD R229, R4.reuse, R8, R229 ;  /* 0x0000000804e57224 */ /* 0x040fe400078e02e5 */
[----:B------:R-:W-:Y:S02]  /*33b0*/  IMAD.MOV R8, RZ, RZ, -R7 ;  /* 0x000000ffff087224 */ /* 0x000fe400078e0a07 */
[----:B------:R-:W-:Y:S01]  /*33c0*/  @!P1 IMAD.MOV R219, RZ, RZ, -R219 ;  /* 0x000000ffffdb9224 */ /* 0x000fe200078e0adb */
[C---:B------:R-:W-:Y:S01]  /*33d0*/  ISETP.GT.U32.AND P1, PT, R4.reuse, R229, PT ;  /* 0x000000e50400720c */ /* 0x040fe20003f24070 */
[----:B------:R-:W-:Y:S01]  /*33e0*/  IMAD R231, R4, R8, R231 ;  /* 0x0000000804e77224 */ /* 0x000fe200078e02e7 */
[----:B------:R-:W-:Y:S01]  /*33f0*/  IADD3 R8, R0, 0x40, RZ ;  /* 0x0000004000087810 */ /* 0x000fe20007ffe0ff */
[----:B------:R-:W-:-:S03]  /*3400*/  IMAD.HI.U32 R7, R6, R233, RZ ;  /* 0x000000e906077227 */ /* 0x000fc600078e00ff */
[----:B------:R-:W-:Y:S01]  /*3410*/  IABS R235, R8 ;  /* 0x0000000800eb7213 */ /* 0x000fe20000000000 */
[--C-:B------:R-:W-:Y:S01]  /*3420*/  @!P5 IMAD.IADD R227, R227, 0x1, -R4.reuse ;  /* 0x00000001e3e3d824 */ /* 0x100fe200078e0a04 */
[----:B------:R-:W-:Y:S01]  /*3430*/  ISETP.GT.U32.AND P5, PT, R4, R231, PT ;  /* 0x000000e70400720c */ /* 0x000fe20003fa4070 */
[--C-:B------:R-:W-:Y:S01]  /*3440*/  @!P4 IMAD.IADD R225, R225, 0x1, -R4.reuse ;  /* 0x00000001e1e1c824 */ /* 0x100fe200078e0a04 */
[----:B------:R-:W-:Y:S01]  /*3450*/  ISETP.GE.AND P4, PT, R9, RZ, PT ;  /* 0x000000ff0900720c */ /* 0x000fe20003f86270 */
[----:B------:R-:W-:Y:S01]  /*3460*/  @!P3 IMAD.MOV R221, RZ, RZ, -R221 ;  /* 0x000000ffffddb224 */ /* 0x000fe200078e0add */
[----:B------:R-:W-:Y:S01]  /*3470*/  ISETP.GE.AND P3, PT, R10, RZ, PT ;  /* 0x000000ff0a00720c */ /* 0x000fe20003f66270 */
[--C-:B------:R-:W-:Y:S01]  /*3480*/  @!P1 IMAD.IADD R229, R229, 0x1, -R4.reuse ;  /* 0x00000001e5e59824 */ /* 0x100fe200078e0a04 */
[----:B------:R-:W-:Y:S01]  /*3490*/  ISETP.GT.U32.AND P6, PT, R4, R225, PT ;  /* 0x000000e10400720c */ /* 0x000fe20003fc4070 */
[----:B------:R-:W-:Y:S01]  /*34a0*/  IMAD.MOV R7, RZ, RZ, -R7 ;  /* 0x000000ffff077224 */ /* 0x000fe200078e0a07 */
[----:B------:R-:W-:Y:S01]  /*34b0*/  IADD3 R10, R0, 0x41, RZ ;  /* 0x00000041000a7810 */ /* 0x000fe20007ffe0ff */
[--C-:B------:R-:W-:Y:S01]  /*34c0*/  @!P2 IMAD.IADD R223, R223, 0x1, -R4.reuse ;  /* 0x00000001dfdfa824 */ /* 0x100fe200078e0a04 */
[C---:B------:R-:W-:Y:S01]  /*34d0*/  ISETP.GT.U32.AND P1, PT, R4.reuse, R229, PT ;  /* 0x000000e50400720c */ /* 0x040fe20003f24070 */
[----:B------:R-:W-:Y:S01]  /*34e0*/  IMAD R233, R4, R7, R233 ;  /* 0x0000000704e97224 */ /* 0x000fe200078e02e9 */
[----:B------:R-:W-:Y:S01]  /*34f0*/  ISETP.GE.AND P2, PT, R12, RZ, PT ;  /* 0x000000ff0c00720c */ /* 0x000fe20003f46270 */
[----:B------:R-:W-:Y:S01]  /*3500*/  @!P5 IMAD.IADD R231, R231, 0x1, -R4 ;  /* 0x00000001e7e7d824 */ /* 0x000fe200078e0a04 */
[----:B------:R-:W-:Y:S01]  /*3510*/  IABS R237, R10 ;  /* 0x0000000a00ed7213 */ /* 0x000fe20000000000 */
[----:B------:R-:W-:Y:S01]  /*3520*/  IMAD.HI.U32 R7, R6, R235, RZ ;  /* 0x000000eb06077227 */ /* 0x000fe200078e00ff */
[----:B------:R-:W-:-:S02]  /*3530*/  IADD3 R12, R0, 0x42, RZ ;  /* 0x00000042000c7810 */ /* 0x000fc40007ffe0ff */
[C---:B------:R-:W-:Y:S01]  /*3540*/  ISETP.GT.U32.AND P5, PT, R4.reuse, R231, PT ;  /* 0x000000e70400720c */ /* 0x040fe20003fa4070 */
[----:B------:R-:W-:Y:S01]  /*3550*/  IMAD.MOV R7, RZ, RZ, -R7 ;  /* 0x000000ffff077224 */ /* 0x000fe200078e0a07 */
[----:B------:R-:W-:Y:S01]  /*3560*/  IABS R9, R12 ;  /* 0x0000000c00097213 */ /* 0x000fe20000000000 */
[----:B------:R-:W-:Y:S01]  /*3570*/  @!P6 IMAD.IADD R225, R225, 0x1, -R4 ;  /* 0x00000001e1e1e824 */ /* 0x000fe200078e0a04 */
[----:B------:R-:W-:Y:S01]  /*3580*/  ISETP.GE.AND P6, PT, R13, RZ, PT ;  /* 0x000000ff0d00720c */ /* 0x000fe20003fc6270 */
[----:B------:R-:W-:Y:S01]  /*3590*/  @!P3 IMAD.MOV R227, RZ, RZ, -R227 ;  /* 0x000000ffffe3b224 */ /* 0x000fe200078e0ae3 */
[C---:B------:R-:W-:Y:S01]  /*35a0*/  ISETP.GT.U32.AND P3, PT, R4.reuse, R233, PT ;  /* 0x000000e90400720c */ /* 0x040fe20003f64070 */
[----:B------:R-:W-:Y:S02]  /*35b0*/  IMAD R235, R4, R7, R235 ;  /* 0x0000000704eb7224 */ /* 0x000fe400078e02eb */
[----:B------:R-:W-:-:S04]  /*35c0*/  IMAD.HI.U32 R7, R6, R237, RZ ;  /* 0x000000ed06077227 */ /* 0x000fc800078e00ff */
[--C-:B------:R-:W-:Y:S01]  /*35d0*/  @!P1 IMAD.IADD R229, R229, 0x1, -R4.reuse ;  /* 0x00000001e5e59824 */ /* 0x100fe200078e0a04 */
[----:B------:R-:W-:Y:S01]  /*35e0*/  ISETP.GE.AND P1, PT, R8, RZ, PT ;  /* 0x000000ff0800720c */ /* 0x000fe20003f26270 */
[----:B------:R-:W-:Y:S01]  /*35f0*/  @!P2 IMAD.MOV R223, RZ, RZ, -R223 ;  /* 0x000000ffffdfa224 */ /* 0x000fe200078e0adf */
[----:B------:R-:W-:Y:S01]  /*3600*/  ISETP.GE.AND P2, PT, R11, RZ, PT ;  /* 0x000000ff0b00720c */ /* 0x000fe20003f46270 */
[----:B------:R-:W-:Y:S02]  /*3610*/  IMAD.MOV R8, RZ, RZ, -R7 ;  /* 0x000000ffff087224 */ /* 0x000fe400078e0a07 */
[----:B------:R-:W-:Y:S01]  /*3620*/  @!P5 IMAD.IADD R231, R231, 0x1, -R4 ;  /* 0x00000001e7e7d824 */ /* 0x000fe200078e0a04 */
[----:B------:R-:W-:Y:S01]  /*3630*/  ISETP.GE.AND P5, PT, R10, RZ, PT ;  /* 0x000000ff0a00720c */ /* 0x000fe20003fa6270 */
[----:B------:R-:W-:Y:S01]  /*3640*/  IMAD R237, R4, R8, R237 ;  /* 0x0000000804ed7224 */ /* 0x000fe200078e02ed */
[----:B------:R-:W-:Y:S01]  /*3650*/  IADD3 R10, R0, 0x44, RZ ;  /* 0x00000044000a7810 */ /* 0x000fe20007ffe0ff */
[----:B------:R-:W-:-:S02]  /*3660*/  @!P6 IMAD.MOV R231, RZ, RZ, -R231 ;  /* 0x000000ffffe7e224 */ /* 0x000fc400078e0ae7 */
[----:B------:R-:W-:Y:S01]  /*3670*/  @!P3 IMAD.IADD R233, R233, 0x1, -R4 ;  /* 0x00000001e9e9b824 */ /* 0x000fe200078e0a04 */
[----:B------:R-:W-:Y:S01]  /*3680*/  ISETP.GT.U32.AND P6, PT, R4, R237, PT ;  /* 0x000000ed0400720c */ /* 0x000fe20003fc4070 */
[----:B------:R-:W-:Y:S01]  /*3690*/  @!P4 IMAD.MOV R225, RZ, RZ, -R225 ;  /* 0x000000ffffe1c224 */ /* 0x000fe200078e0ae1 */
[----:B------:R-:W-:Y:S01]  /*36a0*/  ISETP.GE.AND P4, PT, R14, RZ, PT ;  /* 0x000000ff0e00720c */ /* 0x000fe20003f86270 */
[----:B------:R-:W-:Y:S01]  /*36b0*/  @!P2 IMAD.MOV R229, RZ, RZ, -R229 ;  /* 0x000000ffffe5a224 */ /* 0x000fe200078e0ae5 */
[----:B------:R-:W-:Y:S01]  /*36c0*/  IADD3 R14, R0, 0x43, RZ ;  /* 0x00000043000e7810 */ /* 0x000fe20007ffe0ff */
[----:B------:R-:W-:Y:S01]  /*36d0*/  IMAD.HI.U32 R7, R6, R9, RZ ;  /* 0x0000000906077227 */ /* 0x000fe200078e00ff */
[C---:B------:R-:W-:Y:S02]  /*36e0*/  ISETP.GT.U32.AND P3, PT, R4.reuse, R233, PT ;  /* 0x000000e90400720c */ /* 0x040fe40003f64070 */
[----:B------:R-:W-:Y:S01]  /*36f0*/  ISETP.GT.U32.AND P2, PT, R4, R235, PT ;  /* 0x000000eb0400720c */ /* 0x000fe20003f44070 */
[----:B------:R-:W-:Y:S01]  /*3700*/  IMAD.MOV R7, RZ, RZ, -R7 ;  /* 0x000000ffff077224 */ /* 0x000fe200078e0a07 */
[----:B------:R-:W-:-:S02]  /*3710*/  IABS R11, R14 ;  /* 0x0000000e000b7213 */ /* 0x000fc40000000000 */
[----:B------:R-:W-:Y:S01]  /*3720*/  IABS R13, R10 ;  /* 0x0000000a000d7213 */ /* 0x000fe20000000000 */
[----:B------:R-:W-:Y:S02]  /*3730*/  @!P6 IMAD.IADD R237, R237, 0x1, -R4 ;  /* 0x00000001edede824 */ /* 0x000fe400078e0a04 */
[----:B------:R-:W-:-:S03]  /*3740*/  IMAD.HI.U32 R8, R6, R11, RZ ;  /* 0x0000000b06087227 */ /* 0x000fc600078e00ff */
[C---:B------:R-:W-:Y:S01]  /*3750*/  ISETP.GT.U32.AND P6, PT, R4.reuse, R237, PT ;  /* 0x000000ed0400720c */ /* 0x040fe20003fc4070 */
[----:B------:R-:W-:Y:S02]  /*3760*/  IMAD R7, R4, R7, R9 ;  /* 0x0000000704077224 */ /* 0x000fe400078e0209 */
[--C-:B------:R-:W-:Y:S01]  /*3770*/  @!P3 IMAD.IADD R233, R233, 0x1, -R4.reuse ;  /* 0x00000001e9e9b824 */ /* 0x100fe200078e0a04 */
[----:B------:R-:W-:Y:S01]  /*3780*/  ISETP.GE.AND P3, PT, R12, RZ, PT ;  /* 0x000000ff0c00720c */ /* 0x000fe20003f66270 */
[----:B------:R-:W-:Y:S01]  /*3790*/  @!P2 IMAD.IADD R235, R235, 0x1, -R4 ;  /* 0x00000001ebeba824 */ /* 0x000fe200078e0a04 */
[----:B------:R-:W-:Y:S01]  /*37a0*/  IADD3 R12, R0, 0x45, RZ ;  /* 0x00000045000c7810 */ /* 0x000fe20007ffe0ff */
[----:B------:R-:W-:Y:S02]  /*37b0*/  IMAD.MOV R9, RZ, RZ, -R8 ;  /* 0x000000ffff097224 */ /* 0x000fe400078e0a08 */
[----:B------:R-:W-:Y:S01]  /*37c0*/  IMAD.HI.U32 R8, R6, R13, RZ ;  /* 0x0000000d06087227 */ /* 0x000fe200078e00ff */
[----:B------:R-:W-:-:S02]  /*37d0*/  ISETP.GT.U32.AND P2, PT, R4, R235, PT ;  /* 0x000000eb0400720c */ /* 0x000fc40003f44070 */
[----:B------:R-:W-:Y:S01]  /*37e0*/  IABS R15, R12 ;  /* 0x0000000c000f7213 */ /* 0x000fe20000000000 */
[----:B------:R-:W-:Y:S01]  /*37f0*/  @!P4 IMAD.MOV R233, RZ, RZ, -R233 ;  /* 0x000000ffffe9c224 */ /* 0x000fe200078e0ae9 */
[C---:B------:R-:W-:Y:S01]  /*3800*/  ISETP.GT.U32.AND P4, PT, R4.reuse, R7, PT ;  /* 0x000000070400720c */ /* 0x040fe20003f84070 */
[----:B------:R-:W-:Y:S02]  /*3810*/  IMAD.MOV R8, RZ, RZ, -R8 ;  /* 0x000000ffff087224 */ /* 0x000fe400078e0a08 */
[C---:B------:R-:W-:Y:S02]  /*3820*/  IMAD R9, R4.reuse, R9, R11 ;  /* 0x0000000904097224 */ /* 0x040fe400078e020b */
[C---:B------:R-:W-:Y:S02]  /*3830*/  IMAD R11, R4.reuse, R8, R13 ;  /* 0x00000008040b7224 */ /* 0x040fe400078e020d */
[--C-:B------:R-:W-:Y:S02]  /*3840*/  @!P6 IMAD.IADD R237, R237, 0x1, -R4.reuse ;  /* 0x00000001edede824 */ /* 0x100fe400078e0a04 */
[----:B------:R-:W-:Y:S01]  /*3850*/  @!P2 IMAD.IADD R235, R235, 0x1, -R4 ;  /* 0x00000001ebeba824 */ /* 0x000fe200078e0a04 */
[----:B------:R-:W-:Y:S01]  /*3860*/  ISETP.GT.U32.AND P6, PT, R4, R11, PT ;  /* 0x0000000b0400720c */ /* 0x000fe20003fc4070 */
[----:B------:R-:W-:Y:S01]  /*3870*/  IMAD.HI.U32 R8, R6, R15, RZ ;  /* 0x0000000f06087227 */ /* 0x000fe200078e00ff */
[----:B------:R-:W-:-:S03]  /*3880*/  ISETP.GT.U32.AND P2, PT, R4, R9, PT ;  /* 0x000000090400720c */ /* 0x000fc60003f44070 */
[----:B------:R-:W-:Y:S02]  /*3890*/  @!P4 IMAD.IADD R7, R7, 0x1, -R4 ;  /* 0x000000010707c824 */ /* 0x000fe400078e0a04 */
[----:B------:R-:W-:Y:S02]  /*38a0*/  IMAD.MOV R8, RZ, RZ, -R8 ;  /* 0x000000ffff087224 */ /* 0x000fe400078e0a08 */
[----:B------:R-:W-:Y:S01]  /*38b0*/  @!P5 IMAD.MOV R237, RZ, RZ, -R237 ;  /* 0x000000ffffedd224 */ /* 0x000fe200078e0aed */
[C---:B------:R-:W-:Y:S01]  /*38c0*/  ISETP.GT.U32.AND P4, PT, R4.reuse, R7, PT ;  /* 0x000000070400720c */ /* 0x040fe20003f84070 */
[----:B------:R-:W-:Y:S01]  /*38d0*/  IMAD R13, R4, R8, R15 ;  /* 0x00000008040d7224 */ /* 0x000fe200078e020f */
[----:B------:R-:W-:Y:S01]  /*38e0*/  ISETP.GE.AND P5, PT, R10, RZ, PT ;  /* 0x000000ff0a00720c */ /* 0x000fe20003fa6270 */
[--C-:B------:R-:W-:Y:S02]  /*38f0*/  @!P6 IMAD.IADD R11, R11, 0x1, -R4.reuse ;  /* 0x000000010b0be824 */ /* 0x100fe400078e0a04 */
[----:B------:R-:W-:-:S02]  /*3900*/  @!P2 IMAD.IADD R9, R9, 0x1, -R4 ;  /* 0x000000010909a824 */ /* 0x000fc400078e0a04 */
[----:B------:R-:W-:Y:S01]  /*3910*/  IMAD.HI.U32 R8, R6, R17, RZ ;  /* 0x0000001106087227 */ /* 0x000fe200078e00ff */
[C---:B------:R-:W-:Y:S02]  /*3920*/  ISETP.GT.U32.AND P6, PT, R4.reuse, R11, PT ;  /* 0x0000000b0400720c */ /* 0x040fe40003fc4070 */
[C---:B------:R-:W-:Y:S01]  /*3930*/  ISETP.GT.U32.AND P2, PT, R4.reuse, R9, PT ;  /* 0x000000090400720c */ /* 0x040fe20003f44070 */
[----:B------:R-:W-:Y:S02]  /*3940*/  IMAD.MOV R8, RZ, RZ, -R8 ;  /* 0x000000ffff087224 */ /* 0x000fe400078e0a08 */
[----:B------:R-:W-:Y:S01]  /*3950*/  @!P4 IMAD.IADD R7, R7, 0x1, -R4 ;  /* 0x000000010707c824 */ /* 0x000fe200078e0a04 */
[----:B------:R-:W-:Y:S01]  /*3960*/  ISETP.GT.U32.AND P4, PT, R4, R13, PT ;  /* 0x0000000d0400720c */ /* 0x000fe20003f84070 */
[----:B------:R-:W-:-:S04]  /*3970*/  IMAD.HI.U32 R10, R6, R19, RZ ;  /* 0x00000013060a7227 */ /* 0x000fc800078e00ff */
[C---:B------:R-:W-:Y:S02]  /*3980*/  IMAD R15, R4.reuse, R8, R17 ;  /* 0x00000008040f7224 */ /* 0x040fe400078e0211 */
[----:B------:R-:W-:Y:S02]  /*3990*/  IMAD.MOV R10, RZ, RZ, -R10 ;  /* 0x000000ffff0a7224 */ /* 0x000fe400078e0a0a */
[--C-:B------:R-:W-:Y:S01]  /*39a0*/  @!P6 IMAD.IADD R11, R11, 0x1, -R4.reuse ;  /* 0x000000010b0be824 */ /* 0x100fe200078e0a04 */
[C---:B------:R-:W-:Y:S01]  /*39b0*/  ISETP.GT.U32.AND P6, PT, R4.reuse, R15, PT ;  /* 0x0000000f0400720c */ /* 0x040fe20003fc4070 */
[----:B------:R-:W-:Y:S02]  /*39c0*/  IMAD R17, R4, R10, R19 ;  /* 0x0000000a04117224 */ /* 0x000fe400078e0213 */
[--C-:B------:R-:W-:Y:S01]  /*39d0*/  @!P2 IMAD.IADD R9, R9, 0x1, -R4.reuse ;  /* 0x000000010909a824 */ /* 0x100fe200078e0a04 */
[----:B------:R-:W-:Y:S01]  /*39e0*/  ISETP.GE.AND P2, PT, R12, RZ, PT ;  /* 0x000000ff0c00720c */ /* 0x000fe20003f46270 */
[--C-:B------:R-:W-:Y:S01]  /*39f0*/  @!P4 IMAD.IADD R13, R13, 0x1, -R4.reuse ;  /* 0x000000010d0dc824 */ /* 0x100fe200078e0a04 */
[----:B------:R-:W-:Y:S01]  /*3a00*/  IADD3 R12, R0, 0x48, RZ ;  /* 0x00000048000c7810 */ /* 0x000fe20007ffe0ff */
[----:B------:R-:W-:Y:S01]  /*3a10*/  @!P3 IMAD.MOV R7, RZ, RZ, -R7 ;  /* 0x000000ffff07b224 */ /* 0x000fe200078e0a07 */
[C---:B------:R-:W-:Y:S01]  /*3a20*/  ISETP.GT.U32.AND P3, PT, R4.reuse, R17, PT ;  /* 0x000000110400720c */ /* 0x040fe20003f64070 */
[----:B------:R-:W-:Y:S01]  /*3a30*/  @!P1 IMAD.MOV R235, RZ, RZ, -R235 ;  /* 0x000000ffffeb9224 */ /* 0x000fe200078e0aeb */
[----:B------:R-:W-:Y:S01]  /*3a40*/  ISETP.GT.U32.AND P4, PT, R4, R13, PT ;  /* 0x0000000d0400720c */ /* 0x000fe20003f84070 */
[----:B------:R-:W-:Y:S01]  /*3a50*/  @!P5 IMAD.MOV R11, RZ, RZ, -R11 ;  /* 0x000000ffff0bd224 */ /* 0x000fe200078e0a0b */
[----:B------:R-:W-:Y:S01]  /*3a60*/  IABS R8, R12 ;  /* 0x0000000c00087213 */ /* 0x000fe20000000000 */
[----:B------:R-:W-:Y:S01]  /*3a70*/  @!P6 IMAD.IADD R15, R15, 0x1, -R4 ;  /* 0x000000010f0fe824 */ /* 0x000fe200078e0a04 */
[----:B------:R-:W-:-:S02]  /*3a80*/  ISETP.GE.AND P1, PT, R14, RZ, PT ;  /* 0x000000ff0e00720c */ /* 0x000fc40003f26270 */
[----:B------:R-:W-:Y:S01]  /*3a90*/  IADD3 R14, R0, 0x49, RZ ;  /* 0x00000049000e7810 */ /* 0x000fe20007ffe0ff */
[----:B------:R-:W-:Y:S01]  /*3aa0*/  IMAD.MOV.U32 R19, RZ, RZ, R8 ;  /* 0x000000ffff137224 */ /* 0x000fe200078e0008 */
[----:B------:R-:W-:Y:S02]  /*3ab0*/  ISETP.GT.U32.AND P6, PT, R4, R15, PT ;  /* 0x0000000f0400720c */ /* 0x000fe40003fc4070 */
[----:B------:R-:W-:Y:S01]  /*3ac0*/  IABS R21, R14 ;  /* 0x0000000e00157213 */ /* 0x000fe20000000000 */
[--C-:B------:R-:W-:Y:S01]  /*3ad0*/  @!P3 IMAD.IADD R17, R17, 0x1, -R4.reuse ;  /* 0x000000011111b824 */ /* 0x100fe200078e0a04 */
[----:B------:R-:W-:Y:S01]  /*3ae0*/  ISETP.GE.AND P5, PT, R18, RZ, PT ;  /* 0x000000ff1200720c */ /* 0x000fe20003fa6270 */
[----:B------:R-:W-:Y:S01]  /*3af0*/  IMAD.HI.U32 R8, R6, R19, RZ ;  /* 0x0000001306087227 */ /* 0x000fe200078e00ff */
[----:B------:R-:W-:Y:S02]  /*3b00*/  IADD3 R18, R0, 0x4c, RZ ;  /* 0x0000004c00127810 */ /* 0x000fe40007ffe0ff */
[----:B------:R-:W-:Y:S01]  /*3b10*/  ISETP.GT.U32.AND P3, PT, R4, R17, PT ;  /* 0x000000110400720c */ /* 0x000fe20003f64070 */
[----:B------:R-:W-:Y:S01]  /*3b20*/  @!P4 IMAD.IADD R13, R13, 0x1, -R4 ;  /* 0x000000010d0dc824 */ /* 0x000fe200078e0a04 */
[----:B------:R-:W-:Y:S01]  /*3b30*/  ISETP.GE.AND P4, PT, R12, RZ, PT ;  /* 0x000000ff0c00720c */ /* 0x000fe20003f86270 */
[----:B------:R-:W-:Y:S01]  /*3b40*/  IMAD.MOV R8, RZ, RZ, -R8 ;  /* 0x000000ffff087224 */ /* 0x000fe200078e0a08 */
[----:B------:R-:W-:Y:S01]  /*3b50*/  IADD3 R12, R0, 0x4a, RZ ;  /* 0x0000004a000c7810 */ /* 0x000fe20007ffe0ff */
[----:B------:R-:W-:Y:S01]  /*3b60*/  IMAD.HI.U32 R10, R6, R21, RZ ;  /* 0x00000015060a7227 */ /* 0x000fe200078e00ff */
[----:B------:R-:W-:-:S02]  /*3b70*/  IABS R27, R18 ;  /* 0x00000012001b7213 */ /* 0x000fc40000000000 */
[----:B------:R-:W-:Y:S01]  /*3b80*/  IABS R23, R12 ;  /* 0x0000000c00177213 */ /* 0x000fe20000000000 */
[C---:B------:R-:W-:Y:S02]  /*3b90*/  IMAD R19, R4.reuse, R8, R19 ;  /* 0x0000000804137224 */ /* 0x040fe400078e0213 */
[----:B------:R-:W-:Y:S02]  /*3ba0*/  IMAD.MOV R10, RZ, RZ, -R10 ;  /* 0x000000ffff0a7224 */ /* 0x000fe400078e0a0a */
[----:B------:R-:W-:Y:S01]  /*3bb0*/  @!P6 IMAD.IADD R15, R15, 0x1, -R4 ;  /* 0x000000010f0fe824 */ /* 0x000fe200078e0a04 */
[C---:B------:R-:W-:Y:S01]  /*3bc0*/  ISETP.GT.U32.AND P6, PT, R4.reuse, R19, PT ;  /* 0x000000130400720c */ /* 0x040fe20003fc4070 */
[----:B------:R-:W-:Y:S02]  /*3bd0*/  IMAD R21, R4, R10, R21 ;  /* 0x0000000a04157224 */ /* 0x000fe400078e0215 */
[----:B------:R-:W-:-:S04]  /*3be0*/  IMAD.HI.U32 R8, R6, R23, RZ ;  /* 0x0000001706087227 */ /* 0x000fc800078e00ff */
[----:B------:R-:W-:Y:S01]  /*3bf0*/  @!P1 IMAD.MOV R9, RZ, RZ, -R9 ;  /* 0x000000ffff099224 */ /* 0x000fe200078e0a09 */
[----:B------:R-:W-:Y:S01]  /*3c00*/  ISETP.GE.AND P1, PT, R16, RZ, PT ;  /* 0x000000ff1000720c */ /* 0x000fe20003f26270 */
[----:B------:R-:W-:Y:S01]  /*3c10*/  @!P3 IMAD.IADD R17, R17, 0x1, -R4 ;  /* 0x000000011111b824 */ /* 0x000fe200078e0a04 */
[----:B------:R-:W-:Y:S01]  /*3c20*/  ISETP.GT.U32.AND P3, PT, R4, R21, PT ;  /* 0x000000150400720c */ /* 0x000fe20003f64070 */
[----:B------:R-:W-:Y:S01]  /*3c30*/  IMAD.MOV R8, RZ, RZ, -R8 ;  /* 0x000000ffff087224 */ /* 0x000fe200078e0a08 */
[----:B------:R-:W-:Y:S01]  /*3c40*/  IADD3 R16, R0, 0x4b, RZ ;  /* 0x0000004b00107810 */ /* 0x000fe20007ffe0ff */
[----:B------:R-:W-:Y:S02]  /*3c50*/  @!P6 IMAD.IADD R19, R19, 0x1, -R4 ;  /* 0x000000011313e824 */ /* 0x000fe400078e0a04 */
[----:B------:R-:W-:Y:S01]  /*3c60*/  IMAD R26, R4, R8, R23 ;  /* 0x00000008041a7224 */ /* 0x000fe200078e0217 */
[----:B------:R-:W-:Y:S01]  /*3c70*/  IABS R25, R16 ;  /* 0x0000001000197213 */ /* 0x000fe20000000000 */
[----:B------:R-:W-:-:S03]  /*3c80*/  IMAD.HI.U32 R10, R6, R27, RZ ;  /* 0x0000001b060a7227 */ /* 0x000fc600078e00ff */
[----:B------:R-:W-:Y:S01]  /*3c90*/  ISETP.GT.U32.AND P6, PT, R4, R26, PT ;  /* 0x0000001a0400720c */ /* 0x000fe20003fc4070 */
[----:B------:R-:W-:-:S04]  /*3ca0*/  IMAD.HI.U32 R8, R6, R25, RZ ;  /* 0x0000001906087227 */ /* 0x000fc800078e00ff */
[----:B------:R-:W-:Y:S01]  /*3cb0*/  @!P3 IMAD.IADD R21, R21, 0x1, -R4 ;  /* 0x000000011515b824 */ /* 0x000fe200078e0a04 */
[C---:B------:R-:W-:Y:S01]  /*3cc0*/  ISETP.GT.U32.AND P3, PT, R4.reuse, R19, PT ;  /* 0x000000130400720c */ /* 0x040fe20003f64070 */
[----:B------:R-:W-:Y:S02]  /*3cd0*/  IMAD.MOV R8, RZ, RZ, -R8 ;  /* 0x000000ffff087224 */ /* 0x000fe400078e0a08 */
[----:B------:R-:W-:Y:S02]  /*3ce0*/  IMAD.MOV R10, RZ, RZ, -R10 ;  /* 0x000000ffff0a7224 */ /* 0x000fe400078e0a0a */
[----:B------:R-:W-:Y:S02]  /*3cf0*/  IMAD R23, R4, R8, R25 ;  /* 0x0000000804177224 */ /* 0x000fe400078e0219 */
[----:B------:R-:W-:-:S04]  /*3d00*/  IMAD.HI.U32 R8, R6, R29, RZ ;  /* 0x0000001d06087227 */ /* 0x000fc800078e00ff */
[----:B------:R-:W-:Y:S02]  /*3d10*/  IMAD R25, R4, R10, R27 ;  /* 0x0000000a04197224 */ /* 0x000fe400078e021b */
[----:B------:R-:W-:Y:S01]  /*3d20*/  @!P6 IMAD.IADD R26, R26, 0x1, -R4 ;  /* 0x000000011a1ae824 */ /* 0x000fe200078e0a04 */
[C---:B------:R-:W-:Y:S01]  /*3d30*/  ISETP.GT.U32.AND P6, PT, R4.reuse, R21, PT ;  /* 0x000000150400720c */ /* 0x040fe20003fc4070 */
[----:B------:R-:W-:Y:S02]  /*3d40*/  IMAD.MOV R8, RZ, RZ, -R8 ;  /* 0x000000ffff087224 */ /* 0x000fe400078e0a08 */
[----:B------:R-:W-:Y:S01]  /*3d50*/  @!P5 IMAD.MOV R17, RZ, RZ, -R17 ;  /* 0x000000ffff11d224 */ /* 0x000fe200078e0a11 */
[----:B------:R-:W-:Y:S01]  /*3d60*/  ISETP.GT.U32.AND P5, PT, R4, R25, PT ;  /* 0x000000190400720c */ /* 0x000fe20003fa4070 */
[----:B------:R-:W-:Y:S01]  /*3d70*/  @!P2 IMAD.MOV R13, RZ, RZ, -R13 ;  /* 0x000000ffff0da224 */ /* 0x000fe200078e0a0d */
[----:B------:R-:W-:Y:S01]  /*3d80*/  ISETP.GE.AND P2, PT, R14, RZ, PT ;  /* 0x000000ff0e00720c */ /* 0x000fe20003f46270 */
[----:B------:R-:W-:Y:S01]  /*3d90*/  @!P3 IMAD.IADD R19, R19, 0x1, -R4 ;  /* 0x000000011313b824 */ /* 0x000fe200078e0a04 */
[C---:B------:R-:W-:Y:S01]  /*3da0*/  ISETP.GT.U32.AND P3, PT, R4.reuse, R23, PT ;  /* 0x000000170400720c */ /* 0x040fe20003f64070 */
[----:B------:R-:W-:Y:S01]  /*3db0*/  IMAD R27, R4, R8, R29 ;  /* 0x00000008041b7224 */ /* 0x000fe200078e021d */
[----:B------:R-:W-:Y:S01]  /*3dc0*/  IADD3 R14, R0, 0x50, RZ ;  /* 0x00000050000e7810 */ /* 0x000fe20007ffe0ff */
[----:B------:R-:W-:-:S03]  /*3dd0*/  IMAD.HI.U32 R8, R6, R31, RZ ;  /* 0x0000001f06087227 */ /* 0x000fc600078e00ff */
[----:B------:R-:W-:Y:S01]  /*3de0*/  IABS R33, R14 ;  /* 0x0000000e00217213 */ /* 0x000fe20000000000 */
[----:B------:R-:W-:Y:S01]  /*3df0*/  @!P4 IMAD.MOV R19, RZ, RZ, -R19 ;  /* 0x000000ffff13c224 */ /* 0x000fe200078e0a13 */
[----:B------:R-:W-:Y:S01]  /*3e00*/  ISETP.GE.AND P4, PT, R12, RZ, PT ;  /* 0x000000ff0c00720c */ /* 0x000fe20003f86270 */
[----:B------:R-:W-:Y:S01]  /*3e10*/  IMAD.MOV R8, RZ, RZ, -R8 ;  /* 0x000000ffff087224 */ /* 0x000fe200078e0a08 */
[----:B------:R-:W-:Y:S01]  /*3e20*/  IADD3 R12, R0, 0x4f, RZ ;  /* 0x0000004f000c7810 */ /* 0x000fe20007ffe0ff */
[--C-:B------:R-:W-:Y:S01]  /*3e30*/  @!P6 IMAD.IADD R21, R21, 0x1, -R4.reuse ;  /* 0x000000011515e824 */ /* 0x100fe200078e0a04 */
[C---:B------:R-:W-:Y:S01]  /*3e40*/  ISETP.GT.U32.AND P6, PT, R4.reuse, R27, PT ;  /* 0x0000001b0400720c */ /* 0x040fe20003fc4070 */
[----:B------:R-:W-:Y:S01]  /*3e50*/  IMAD R29, R4, R8, R31 ;  /* 0x00000008041d7224 */ /* 0x000fe200078e021f */
[----:B------:R-:W-:Y:S01]  /*3e60*/  IABS R31, R12 ;  /* 0x0000000c001f7213 */ /* 0x000fe20000000000 */
[----:B------:R-:W-:Y:S02]  /*3e70*/  @!P5 IMAD.IADD R25, R25, 0x1, -R4 ;  /* 0x000000011919d824 */ /* 0x000fe400078e0a04 */
[----:B------:R-:W-:-:S02]  /*3e80*/  @!P2 IMAD.MOV R21, RZ, RZ, -R21 ;  /* 0x000000ffff15a224 */ /* 0x000fc400078e0a15 */
        /* <DEDUP_REMOVED lines=8> */
[----:B------:R-:W-:Y:S01]  /*3f10*/  IMAD.HI.U32 R8, R6, R33, RZ ;  /* 0x0000002106087227 */ /* 0x000fe200078e00ff */
[----:B------:R-:W-:Y:S02]  /*3f20*/  ISETP.GT.U32.AND P5, PT, R4, R23, PT ;  /* 0x000000170400720c */ /* 0x000fe40003fa4070 */
[----:B------:R-:W-:Y:S01]  /*3f30*/  IABS R37, R18 ;  /* 0x0000001200257213 */ /* 0x000fe20000000000 */
[----:B------:R-:W-:-:S02]  /*3f40*/  @!P6 IMAD.IADD R27, R27, 0x1, -R4 ;  /* 0x000000011b1be824 */ /* 0x000fc400078e0a04 */
[----:B------:R-:W-:Y:S02]  /*3f50*/  IMAD.MOV R8, RZ, RZ, -R8 ;  /* 0x000000ffff087224 */ /* 0x000fe400078e0a08 */
[--C-:B------:R-:W-:Y:S01]  /*3f60*/  @!P2 IMAD.IADD R25, R25, 0x1, -R4.reuse ;  /* 0x000000011919a824 */ /* 0x100fe200078e0a04 */
[C---:B------:R-:W-:Y:S01]  /*3f70*/  ISETP.GT.U32.AND P6, PT, R4.reuse, R27, PT ;  /* 0x0000001b0400720c */ /* 0x040fe20003fc4070 */
[----:B------:R-:W-:Y:S01]  /*3f80*/  IMAD R33, R4, R8, R33 ;  /* 0x0000000804217224 */ /* 0x000fe200078e0221 */
[----:B------:R-:W-:Y:S01]  /*3f90*/  ISETP.GE.AND P2, PT, R22, RZ, PT ;  /* 0x000000ff1600720c */ /* 0x000fe20003f46270 */
[----:B------:R-:W-:Y:S01]  /*3fa0*/  @!P1 IMAD.IADD R26, R26, 0x1, -R4 ;  /* 0x000000011a1a9824 */ /* 0x000fe200078e0a04 */
[----:B------:R-:W-:Y:S01]  /*3fb0*/  ISETP.GE.AND P1, PT, R16, RZ, PT ;  /* 0x000000ff1000720c */ /* 0x000fe20003f26270 */
[----:B------:R-:W-:Y:S01]  /*3fc0*/  @!P3 IMAD.MOV R25, RZ, RZ, -R25 ;  /* 0x000000ffff19b224 */ /* 0x000fe200078e0a19 */
[----:B------:R-:W-:Y:S01]  /*3fd0*/  IADD3 R16, R0, 0x51, RZ ;  /* 0x0000005100107810 */ /* 0x000fe20007ffe0ff */
[----:B------:R-:W-:Y:S01]  /*3fe0*/  @!P4 IMAD.MOV R26, RZ, RZ, -R26 ;  /* 0x000000ffff1ac224 */ /* 0x000fe200078e0a1a */
[C---:B------:R-:W-:Y:S01]  /*3ff0*/  ISETP.GT.U32.AND P3, PT, R4.reuse, R33, PT ;  /* 0x000000210400720c */ /* 0x040fe20003f64070 */
[C---:B------:R-:W-:Y:S01]  /*4000*/  IMAD R31, R4.reuse, R10, R31 ;  /* 0x0000000a041f7224 */ /* 0x040fe200078e021f */
[----:B------:R-:W-:Y:S01]  /*4010*/  IABS R35, R16 ;  /* 0x0000001000237213 */ /* 0x000fe20000000000 */
[--C-:B------:R-:W-:Y:S01]  /*4020*/  @!P5 IMAD.IADD R23, R23, 0x1, -R4.reuse ;  /* 0x000000011717d824 */ /* 0x100fe200078e0a04 */
[----:B------:R-:W-:Y:S01]  /*4030*/  ISETP.GT.U32.AND P4, PT, R4, R29, PT ;  /* 0x0000001d0400720c */ /* 0x000fe20003f84070 */
[----:B------:R-:W-:Y:S01]  /*4040*/  @!P6 IMAD.IADD R27, R27, 0x1, -R4 ;  /* 0x000000011b1be824 */ /* 0x000fe200078e0a04 */
[----:B------:R-:W-:Y:S01]  /*4050*/  ISETP.GE.AND P5, PT, R20, RZ, PT ;  /* 0x000000ff1400720c */ /* 0x000fe20003fa6270 */
[----:B------:R-:W-:Y:S01]  /*4060*/  IMAD.HI.U32 R8, R6, R35, RZ ;  /* 0x0000002306087227 */ /* 0x000fe200078e00ff */
[----:B------:R-:W-:-:S02]  /*4070*/  ISETP.GT.U32.AND P6, PT, R4, R31, PT ;  /* 0x0000001f0400720c */ /* 0x000fc40003fc4070 */
[C---:B------:R-:W-:Y:S01]  /*4080*/  IADD3 R20, R0.reuse, 0x53, RZ ;  /* 0x0000005300147810 */ /* 0x040fe20007ffe0ff */
[----:B------:R-:W-:Y:S01]  /*4090*/  IMAD.MOV R8, RZ, RZ, -R8 ;  /* 0x000000ffff087224 */ /* 0x000fe200078e0a08 */
[----:B------:R-:W-:Y:S01]  /*40a0*/  IADD3 R22, R0, 0x54, RZ ;  /* 0x0000005400167810 */ /* 0x000fe20007ffe0ff */
[--C-:B------:R-:W-:Y:S01]  /*40b0*/  @!P3 IMAD.IADD R33, R33, 0x1, -R4.reuse ;  /* 0x000000012121b824 */ /* 0x100fe200078e0a04 */
[----:B------:R-:W-:Y:S01]  /*40c0*/  IABS R39, R20 ;  /* 0x0000001400277213 */ /* 0x000fe20000000000 */
[C---:B------:R-:W-:Y:S01]  /*40d0*/  IMAD R35, R4.reuse, R8, R35 ;  /* 0x0000000804237224 */ /* 0x040fe200078e0223 */
[----:B------:R-:W-:Y:S01]  /*40e0*/  IABS R41, R22 ;  /* 0x0000001600297213 */ /* 0x000fe20000000000 */
[----:B------:R-:W-:Y:S01]  /*40f0*/  @!P4 IMAD.IADD R29, R29, 0x1, -R4 ;  /* 0x000000011d1dc824 */ /* 0x000fe200078e0a04 */
[----:B------:R-:W-:Y:S01]  /*4100*/  ISETP.GT.U32.AND P3, PT, R4, R33, PT ;  /* 0x000000210400720c */ /* 0x000fe20003f64070 */
[----:B------:R-:W-:Y:S01]  /*4110*/  IMAD.HI.U32 R8, R6, R37, RZ ;  /* 0x0000002506087227 */ /* 0x000fe200078e00ff */
[----:B------:R-:W-:-:S03]  /*4120*/  ISETP.GE.AND P4, PT, R12, RZ, PT ;  /* 0x000000ff0c00720c */ /* 0x000fc60003f86270 */
[----:B------:R-:W-:-:S04]  /*4130*/  IMAD.HI.U32 R10, R6, R39, RZ ;  /* 0x00000027060a7227 */ /* 0x000fc800078e00ff */
[----:B------:R-:W-:Y:S01]  /*4140*/  @!P5 IMAD.MOV R27, RZ, RZ, -R27 ;  /* 0x000000ffff1bd224 */ /* 0x000fe200078e0a1b */
[----:B------:R-:W-:Y:S01]  /*4150*/  ISETP.GE.AND P5, PT, R14, RZ, PT ;  /* 0x000000ff0e00720c */ /* 0x000fe20003fa6270 */
[----:B------:R-:W-:Y:S01]  /*4160*/  @!P6 IMAD.IADD R31, R31, 0x1, -R4 ;  /* 0x000000011f1fe824 */ /* 0x000fe200078e0a04 */
[----:B------:R-:W-:Y:S01]  /*4170*/  ISETP.GT.U32.AND P6, PT, R4, R29, PT ;  /* 0x0000001d0400720c */ /* 0x000fe20003fc4070 */
[----:B------:R-:W-:Y:S01]  /*4180*/  IMAD.MOV R12, RZ, RZ, -R8 ;  /* 0x000000ffff0c7224 */ /* 0x000fe200078e0a08 */
[----:B------:R-:W-:Y:S01]  /*4190*/  IADD3 R14, R0, 0x55, RZ ;  /* 0x00000055000e7810 */ /* 0x000fe20007ffe0ff */
[----:B------:R-:W-:-:S03]  /*41a0*/  IMAD.HI.U32 R8, R6, R41, RZ ;  /* 0x0000002906087227 */ /* 0x000fc600078e00ff */
[----:B------:R-:W-:Y:S01]  /*41b0*/  IABS R43, R14 ;  /* 0x0000000e002b7213 */ /* 0x000fe20000000000 */
[----:B------:R-:W-:Y:S02]  /*41c0*/  IMAD.MOV R10, RZ, RZ, -R10 ;  /* 0x000000ffff0a7224 */ /* 0x000fe400078e0a0a */
[----:B------:R-:W-:Y:S02]  /*41d0*/  IMAD.MOV R8, RZ, RZ, -R8 ;  /* 0x000000ffff087224 */ /* 0x000fe400078e0a08 */
[C---:B------:R-:W-:Y:S02]  /*41e0*/  IMAD R39, R4.reuse, R10, R39 ;  /* 0x0000000a04277224 */ /* 0x040fe400078e0227 */
[C---:B------:R-:W-:Y:S02]  /*41f0*/  IMAD R41, R4.reuse, R8, R41 ;  /* 0x0000000804297224 */ /* 0x040fe400078e0229 */
[--C-:B------:R-:W-:Y:S01]  /*4200*/  @!P3 IMAD.IADD R33, R33, 0x1, -R4.reuse ;  /* 0x000000012121b824 */ /* 0x100fe200078e0a04 */
[C---:B------:R-:W-:Y:S01]  /*4210*/  ISETP.GT.U32.AND P3, PT, R4.reuse, R39, PT ;  /* 0x000000270400720c */ /* 0x040fe20003f64070 */
[----:B------:R-:W-:Y:S01]  /*4220*/  @!P6 IMAD.IADD R29, R29, 0x1, -R4 ;  /* 0x000000011d1de824 */ /* 0x000fe200078e0a04 */
[C---:B------:R-:W-:Y:S01]  /*4230*/  ISETP.GT.U32.AND P6, PT, R4.reuse, R35, PT ;  /* 0x000000230400720c */ /* 0x040fe20003fc4070 */
[----:B------:R-:W-:Y:S01]  /*4240*/  @!P5 IMAD.MOV R33, RZ, RZ, -R33 ;  /* 0x000000ffff21d224 */ /* 0x000fe200078e0a21 */
[C---:B------:R-:W-:Y:S01]  /*4250*/  ISETP.GT.U32.AND P5, PT, R4.reuse, R41, PT ;  /* 0x000000290400720c */ /* 0x040fe20003fa4070 */
[----:B------:R-:W-:Y:S01]  /*4260*/  IMAD R37, R4, R12, R37 ;  /* 0x0000000c04257224 */ /* 0x000fe200078e0225 */
[----:B------:R-:W-:Y:S01]  /*4270*/  IADD3 R12, R0, 0x56, RZ ;  /* 0x00000056000c7810 */ /* 0x000fe20007ffe0ff */
[----:B------:R-:W-:-:S03]  /*4280*/  IMAD.HI.U32 R8, R6, R43, RZ ;  /* 0x0000002b06087227 */ /* 0x000fc600078e00ff */
[----:B------:R-:W-:Y:S01]  /*4290*/  IABS R45, R12 ;  /* 0x0000000c002d7213 */ /* 0x000fe20000000000 */
[----:B------:R-:W-:Y:S02]  /*42a0*/  IMAD.MOV R8, RZ, RZ, -R8 ;  /* 0x000000ffff087224 */ /* 0x000fe400078e0a08 */
[--C-:B------:R-:W-:Y:S02]  /*42b0*/  @!P3 IMAD.IADD R39, R39, 0x1, -R4.reuse ;  /* 0x000000012727b824 */ /* 0x100fe400078e0a04 */
[----:B------:R-:W-:Y:S01]  /*42c0*/  @!P1 IMAD.MOV R23, RZ, RZ, -R23 ;  /* 0x000000ffff179224 */ /* 0x000fe200078e0a17 */
[C---:B------:R-:W-:Y:S01]  /*42d0*/  ISETP.GT.U32.AND P1, PT, R4.reuse, R31, PT ;  /* 0x0000001f0400720c */ /* 0x040fe20003f24070 */
[--C-:B------:R-:W-:Y:S01]  /*42e0*/  @!P5 IMAD.IADD R41, R41, 0x1, -R4.reuse ;  /* 0x000000012929d824 */ /* 0x100fe200078e0a04 */
[C---:B------:R-:W-:Y:S01]  /*42f0*/  ISETP.GT.U32.AND P5, PT, R4.reuse, R39, PT ;  /* 0x000000270400720c */ /* 0x040fe20003fa4070 */
[----:B------:R-:W-:Y:S01]  /*4300*/  @!P6 IMAD.IADD R35, R35, 0x1, -R4 ;  /* 0x000000012323e824 */ /* 0x000fe200078e0a04 */
[C---:B------:R-:W-:Y:S01]  /*4310*/  ISETP.GT.U32.AND P6, PT, R4.reuse, R37, PT ;  /* 0x000000250400720c */ /* 0x040fe20003fc4070 */
[----:B------:R-:W-:-:S02]  /*4320*/  IMAD R43, R4, R8, R43 ;  /* 0x00000008042b7224 */ /* 0x000fc400078e022b */
[----:B------:R-:W-:-:S04]  /*4330*/  IMAD.HI.U32 R8, R6, R45, RZ ;  /* 0x0000002d06087227 */ /* 0x000fc800078e00ff */
[----:B------:R-:W-:Y:S02]  /*4340*/  IMAD.MOV R8, RZ, RZ, -R8 ;  /* 0x000000ffff087224 */ /* 0x000fe400078e0a08 */
[----:B------:R-:W-:Y:S01]  /*4350*/  @!P2 IMAD.MOV R29, RZ, RZ, -R29 ;  /* 0x000000ffff1da224 */ /* 0x000fe200078e0a1d */
[C---:B------:R-:W-:Y:S01]  /*4360*/  ISETP.GT.U32.AND P2, PT, R4.reuse, R35, PT ;  /* 0x000000230400720c */ /* 0x040fe20003f44070 */
[----:B------:R-:W-:Y:S02]  /*4370*/  IMAD R45, R4, R8, R45 ;  /* 0x00000008042d7224 */ /* 0x000fe400078e022d */
[--C-:B------:R-:W-:Y:S01]  /*4380*/  @!P1 IMAD.IADD R31, R31, 0x1, -R4.reuse ;  /* 0x000000011f1f9824 */ /* 0x100fe200078e0a04 */
[----:B------:R-:W-:Y:S01]  /*4390*/  ISETP.GE.AND P1, PT, R16, RZ, PT ;  /* 0x000000ff1000720c */ /* 0x000fe20003f26270 */
[--C-:B------:R-:W-:Y:S01]  /*43a0*/  @!P5 IMAD.IADD R39, R39, 0x1, -R4.reuse ;  /* 0x000000012727d824 */ /* 0x100fe200078e0a04 */
[----:B------:R-:W-:Y:S01]  /*43b0*/  ISETP.GT.U32.AND P5, PT, R4, R45, PT ;  /* 0x0000002d0400720c */ /* 0x000fe20003fa4070 */
[----:B------:R-:W-:Y:S01]  /*43c0*/  @!P6 IMAD.IADD R37, R37, 0x1, -R4 ;  /* 0x000000012525e824 */ /* 0x000fe200078e0a04 */
[----:B------:R-:W-:Y:S01]  /*43d0*/  IADD3 R16, R0, 0x57, RZ ;  /* 0x0000005700107810 */ /* 0x000fe20007ffe0ff */
[----:B------:R-:W-:Y:S01]  /*43e0*/  @!P4 IMAD.MOV R31, RZ, RZ, -R31 ;  /* 0x000000ffff1fc224 */ /* 0x000fe200078e0a1f */
[----:B------:R-:W-:-:S02]  /*43f0*/  ISETP.GE.AND P4, PT, R18, RZ, PT ;  /* 0x000000ff1200720c */ /* 0x000fc40003f86270 */
[----:B------:R-:W-:Y:S01]  /*4400*/  ISETP.GT.U32.AND P3, PT, R4, R37, PT ;  /* 0x000000250400720c */ /* 0x000fe20003f64070 */
[--C-:B------:R-:W-:Y:S01]  /*4410*/  @!P2 IMAD.IADD R35, R35, 0x1, -R4.reuse ;  /* 0x000000012323a824 */ /* 0x100fe200078e0a04 */
[----:B------:R-:W-:Y:S02]  /*4420*/  IABS R47, R16 ;  /* 0x00000010002f7213 */ /* 0x000fe40000000000 */
[----:B------:R-:W-:Y:S01]  /*4430*/  ISETP.GE.AND P2, PT, R20, RZ, PT ;  /* 0x000000ff1400720c */ /* 0x000fe20003f46270 */
[----:B------:R-:W-:Y:S01]  /*4440*/  @!P1 IMAD.MOV R35, RZ, RZ, -R35 ;  /* 0x000000ffff239224 */ /* 0x000fe200078e0a23 */
[----:B------:R-:W-:Y:S01]  /*4450*/  IADD3 R18, R0, 0x58, RZ ;  /* 0x0000005800127810 */ /* 0x000fe20007ffe0ff */
[----:B------:R-:W-:Y:S01]  /*4460*/  IMAD.HI.U32 R8, R6, R47, RZ ;  /* 0x0000002f06087227 */ /* 0x000fe200078e00ff */
[----:B------:R-:W-:Y:S02]  /*4470*/  IADD3 R20, R0, 0x59, RZ ;  /* 0x0000005900147810 */ /* 0x000fe40007ffe0ff */
[----:B------:R-:W-:Y:S01]  /*4480*/  ISETP.GT.U32.AND P1, PT, R4, R41, PT ;  /* 0x000000290400720c */ /* 0x000fe20003f24070 */
[----:B------:R-:W-:Y:S01]  /*4490*/  @!P5 IMAD.IADD R45, R45, 0x1, -R4 ;  /* 0x000000012d2dd824 */ /* 0x000fe200078e0a04 */
[----:B------:R-:W-:Y:S01]  /*44a0*/  IABS R49, R18 ;  /* 0x0000001200317213 */ /* 0x000fe20000000000 */
[----:B------:R-:W-:Y:S01]  /*44b0*/  IMAD.MOV R10, RZ, RZ, -R8 ;  /* 0x000000ffff0a7224 */ /* 0x000fe200078e0a08 */
[----:B------:R-:W-:Y:S01]  /*44c0*/  IABS R51, R20 ;  /* 0x0000001400337213 */ /* 0x000fe20000000000 */
[----:B------:R-:W-:Y:S01]  /*44d0*/  @!P3 IMAD.IADD R37, R37, 0x1, -R4 ;  /* 0x000000012525b824 */ /* 0x000fe200078e0a04 */
[----:B------:R-:W-:Y:S01]  /*44e0*/  ISETP.GE.AND P6, PT, R22, RZ, PT ;  /* 0x000000ff1600720c */ /* 0x000fe20003fc6270 */
[C---:B------:R-:W-:Y:S01]  /*44f0*/  IMAD R47, R4.reuse, R10, R47 ;  /* 0x0000000a042f7224 */ /* 0x040fe200078e022f */
[----:B------:R-:W-:Y:S01]  /*4500*/  ISETP.GT.U32.AND P5, PT, R4, R45, PT ;  /* 0x0000002d0400720c */ /* 0x000fe20003fa4070 */
[----:B------:R-:W-:Y:S01]  /*4510*/  IMAD.HI.U32 R8, R6, R49, RZ ;  /* 0x0000003106087227 */ /* 0x000fe200078e00ff */
[----:B------:R-:W-:-:S02]  /*4520*/  ISETP.GT.U32.AND P3, PT, R4, R43, PT ;  /* 0x0000002b0400720c */ /* 0x000fc40003f64070 */
[----:B------:R-:W-:Y:S01]  /*4530*/  IADD3 R22, R0, 0x64, RZ ;  /* 0x0000006400167810 */ /* 0x000fe20007ffe0ff */
[----:B------:R-:W-:-:S03]  /*4540*/  IMAD.HI.U32 R10, R6, R51, RZ ;  /* 0x00000033060a7227 */ /* 0x000fc600078e00ff */
[----:B------:R-:W-:Y:S01]  /*4550*/  IABS R73, R22 ;  /* 0x0000001600497213 */ /* 0x000fe20000000000 */
[----:B------:R-:W-:Y:S02]  /*4560*/  IMAD.MOV R8, RZ, RZ, -R8 ;  /* 0x000000ffff087224 */ /* 0x000fe400078e0a08 */
[----:B------:R-:W-:Y:S02]  /*4570*/  IMAD.MOV R10, RZ, RZ, -R10 ;  /* 0x000000ffff0a7224 */ /* 0x000fe400078e0a0a */
[--C-:B------:R-:W-:Y:S01]  /*4580*/  @!P1 IMAD.IADD R41, R41, 0x1, -R4.reuse ;  /* 0x0000000129299824 */ /* 0x100fe200078e0a04 */
[----:B------:R-:W-:Y:S01]  /*4590*/  ISETP.GE.AND P1, PT, R14, RZ, PT ;  /* 0x000000ff0e00720c */ /* 0x000fe20003f26270 */
[----:B------:R-:W-:Y:S01]  /*45a0*/  IMAD R49, R4, R8, R49 ;  /* 0x0000000804317224 */ /* 0x000fe200078e0231 */
[----:B------:R-:W-:Y:S01]  /*45b0*/  IADD3 R14, R0, 0x5b, RZ ;  /* 0x0000005b000e7810 */ /* 0x000fe20007ffe0ff */
[----:B------:R-:W-:Y:S01]  /*45c0*/  @!P2 IMAD.MOV R39, RZ, RZ, -R39 ;  /* 0x000000ffff27a224 */ /* 0x000fe200078e0a27 */
[C---:B------:R-:W-:Y:S01]  /*45d0*/  ISETP.GT.U32.AND P2, PT, R4.reuse, R47, PT ;  /* 0x0000002f0400720c */ /* 0x040fe20003f44070 */
[C---:B------:R-:W-:Y:S01]  /*45e0*/  IMAD R51, R4.reuse, R10, R51 ;  /* 0x0000000a04337224 */ /* 0x040fe200078e0233 */
[----:B------:R-:W-:Y:S01]  /*45f0*/  IABS R55, R14 ;  /* 0x0000000e00377213 */ /* 0x000fe20000000000 */
[----:B------:R-:W-:Y:S01]  /*4600*/  @!P6 IMAD.MOV R41, RZ, RZ, -R41 ;  /* 0x000000ffff29e224 */ /* 0x000fe200078e0a29 */
[C---:B------:R-:W-:Y:S01]  /*4610*/  ISETP.GT.U32.AND P6, PT, R4.reuse, R49, PT ;  /* 0x000000310400720c */ /* 0x040fe20003fc4070 */
[--C-:B------:R-:W-:Y:S01]  /*4620*/  @!P5 IMAD.IADD R45, R45, 0x1, -R4.reuse ;  /* 0x000000012d2dd824 */ /* 0x100fe200078e0a04 */
[----:B------:R-:W-:Y:S01]  /*4630*/  ISETP.GT.U32.AND P5, PT, R4, R51, PT ;  /* 0x000000330400720c */ /* 0x000fe20003fa4070 */
[----:B------:R-:W-:Y:S01]  /*4640*/  @!P3 IMAD.IADD R43, R43, 0x1, -R4 ;  /* 0x000000012b2bb824 */ /* 0x000fe200078e0a04 */
[----:B------:R-:W-:Y:S01]  /*4650*/  ISETP.GE.AND P3, PT, R12, RZ, PT ;  /* 0x000000ff0c00720c */ /* 0x000fe20003f66270 */
[----:B------:R-:W-:Y:S01]  /*4660*/  @!P4 IMAD.MOV R37, RZ, RZ, -R37 ;  /* 0x000000ffff25c224 */ /* 0x000fe200078e0a25 */
[----:B------:R-:W-:-:S02]  /*4670*/  IADD3 R12, R0, 0x5a, RZ ;  /* 0x0000005a000c7810 */ /* 0x000fc40007ffe0ff */
[----:B------:R-:W-:Y:S01]  /*4680*/  ISETP.GT.U32.AND P4, PT, R4, R43, PT ;  /* 0x0000002b0400720c */ /* 0x000fe20003f84070 */
[--C-:B------:R-:W-:Y:S01]  /*4690*/  @!P2 IMAD.IADD R47, R47, 0x1, -R4.reuse ;  /* 0x000000012f2fa824 */ /* 0x100fe200078e0a04 */
[----:B------:R-:W-:Y:S02]  /*46a0*/  IABS R53, R12 ;  /* 0x0000000c00357213 */ /* 0x000fe40000000000 */
[----:B------:R-:W-:Y:S01]  /*46b0*/  ISETP.GE.AND P2, PT, R18, RZ, PT ;  /* 0x000000ff1200720c */ /* 0x000fe20003f46270 */
[--C-:B------:R-:W-:Y:S01]  /*46c0*/  @!P6 IMAD.IADD R49, R49, 0x1, -R4.reuse ;  /* 0x000000013131e824 */ /* 0x100fe200078e0a04 */
[----:B------:R-:W-:Y:S01]  /*46d0*/  ISETP.GT.U32.AND P6, PT, R4, R47, PT ;  /* 0x0000002f0400720c */ /* 0x000fe20003fc4070 */
[----:B------:R-:W-:Y:S01]  /*46e0*/  @!P5 IMAD.IADD R51, R51, 0x1, -R4 ;  /* 0x000000013333d824 */ /* 0x000fe200078e0a04 */
[----:B------:R-:W-:Y:S01]  /*46f0*/  IADD3 R18, R0, 0x5e, RZ ;  /* 0x0000005e00127810 */ /* 0x000fe20007ffe0ff */
[----:B------:R-:W-:-:S03]  /*4700*/  IMAD.HI.U32 R8, R6, R53, RZ ;  /* 0x0000003506087227 */ /* 0x000fc600078e00ff */
[----:B------:R-:W-:Y:S01]  /*4710*/  ISETP.GT.U32.AND P5, PT, R4, R51, PT ;  /* 0x000000330400720c */ /* 0x000fe20003fa4070 */
[----:B------:R-:W-:Y:S01]  /*4720*/  @!P4 IMAD.IADD R43, R43, 0x1, -R4 ;  /* 0x000000012b2bc824 */ /* 0x000fe200078e0a04 */
[----:B------:R-:W-:Y:S01]  /*4730*/  ISETP.GE.AND P4, PT, R16, RZ, PT ;  /* 0x000000ff1000720c */ /* 0x000fe20003f86270 */
[----:B------:R-:W-:Y:S01]  /*4740*/  IMAD.MOV R10, RZ, RZ, -R8 ;  /* 0x000000ffff0a7224 */ /* 0x000fe200078e0a08 */
[----:B------:R-:W-:Y:S01]  /*4750*/  IADD3 R16, R0, 0x5c, RZ ;  /* 0x0000005c00107810 */ /* 0x000fe20007ffe0ff */
[----:B------:R-:W-:Y:S01]  /*4760*/  IMAD.HI.U32 R8, R6, R55, RZ ;  /* 0x0000003706087227 */ /* 0x000fe200078e00ff */
[----:B------:R-:W-:Y:S02]  /*4770*/  IABS R61, R18 ;  /* 0x00000012003d7213 */ /* 0x000fe40000000000 */
[----:B------:R-:W-:Y:S01]  /*4780*/  IABS R57, R16 ;  /* 0x0000001000397213 */ /* 0x000fe20000000000 */
[----:B------:R-:W-:Y:S01]  /*4790*/  @!P1 IMAD.MOV R43, RZ, RZ, -R43 ;  /* 0x000000ffff2b9224 */ /* 0x000fe200078e0a2b */
[C---:B------:R-:W-:Y:S01]  /*47a0*/  ISETP.GT.U32.AND P1, PT, R4.reuse, R49, PT ;  /* 0x000000310400720c */ /* 0x040fe20003f24070 */
[----:B------:R-:W-:-:S02]  /*47b0*/  IMAD R53, R4, R10, R53 ;  /* 0x0000000a04357224 */ /* 0x000fc400078e0235 */
[----:B------:R-:W-:Y:S02]  /*47c0*/  IMAD.MOV R8, RZ, RZ, -R8 ;  /* 0x000000ffff087224 */ /* 0x000fe400078e0a08 */
[--C-:B------:R-:W-:Y:S01]  /*47d0*/  @!P6 IMAD.IADD R47, R47, 0x1, -R4.reuse ;  /* 0x000000012f2fe824 */ /* 0x100fe200078e0a04 */
[C---:B------:R-:W-:Y:S01]  /*47e0*/  ISETP.GT.U32.AND P6, PT, R4.reuse, R53, PT ;  /* 0x000000350400720c */ /* 0x040fe20003fc4070 */
[----:B------:R-:W-:Y:S02]  /*47f0*/  IMAD R55, R4, R8, R55 ;  /* 0x0000000804377224 */ /* 0x000fe400078e0237 */
[----:B------:R-:W-:Y:S02]  /*4800*/  @!P5 IMAD.IADD R51, R51, 0x1, -R4 ;  /* 0x000000013333d824 */ /* 0x000fe400078e0a04 */
[----:B------:R-:W-:Y:S01]  /*4810*/  IMAD.HI.U32 R8, R6, R57, RZ ;  /* 0x0000003906087227 */ /* 0x000fe200078e00ff */
[----:B------:R-:W-:-:S03]  /*4820*/  ISETP.GT.U32.AND P5, PT, R4, R55, PT ;  /* 0x000000370400720c */ /* 0x000fc60003fa4070 */
[----:B------:R-:W-:Y:S01]  /*4830*/  @!P1 IMAD.IADD R49, R49, 0x1, -R4 ;  /* 0x0000000131319824 */ /* 0x000fe200078e0a04 */
[----:B------:R-:W-:Y:S01]  /*4840*/  ISETP.GE.AND P1, PT, R12, RZ, PT ;  /* 0x000000ff0c00720c */ /* 0x000fe20003f26270 */
[----:B------:R-:W-:Y:S01]  /*4850*/  IMAD.MOV R8, RZ, RZ, -R8 ;  /* 0x000000ffff087224 */ /* 0x000fe200078e0a08 */
[----:B------:R-:W-:Y:S01]  /*4860*/  IADD3 R12, R0, 0x5d, RZ ;  /* 0x0000005d000c7810 */ /* 0x000fe20007ffe0ff */
[--C-:B------:R-:W-:Y:S01]  /*4870*/  @!P6 IMAD.IADD R53, R53, 0x1, -R4.reuse ;  /* 0x000000013535e824 */ /* 0x100fe200078e0a04 */
[----:B------:R-:W-:Y:S01]  /*4880*/  ISETP.GE.AND P6, PT, R14, RZ, PT ;  /* 0x000000ff0e00720c */ /* 0x000fe20003fc6270 */
[----:B------:R-:W-:Y:S01]  /*4890*/  IMAD R57, R4, R8, R57 ;  /* 0x0000000804397224 */ /* 0x000fe200078e0239 */
[----:B------:R-:W-:Y:S01]  /*48a0*/  IABS R59, R12 ;  /* 0x0000000c003b7213 */ /* 0x000fe20000000000 */
[----:B------:R-:W-:Y:S01]  /*48b0*/  @!P4 IMAD.MOV R47, RZ, RZ, -R47 ;  /* 0x000000ffff2fc224 */ /* 0x000fe200078e0a2f */
[----:B------:R-:W-:Y:S01]  /*48c0*/  IADD3 R14, R0, 0x60, RZ ;  /* 0x00000060000e7810 */ /* 0x000fe20007ffe0ff */
[----:B------:R-:W-:Y:S01]  /*48d0*/  @!P5 IMAD.IADD R55, R55, 0x1, -R4 ;  /* 0x000000013737d824 */ /* 0x000fe200078e0a04 */
[----:B------:R-:W-:Y:S01]  /*48e0*/  ISETP.GT.U32.AND P5, PT, R4, R53, PT ;  /* 0x000000350400720c */ /* 0x000fe20003fa4070 */
[----:B------:R-:W-:Y:S01]  /*48f0*/  IMAD.HI.U32 R8, R6, R59, RZ ;  /* 0x0000003b06087227 */ /* 0x000fe200078e00ff */
[----:B------:R-:W-:-:S02]  /*4900*/  IABS R65, R14 ;  /* 0x0000000e00417213 */ /* 0x000fc40000000000 */
[----:B------:R-:W-:Y:S01]  /*4910*/  ISETP.GT.U32.AND P4, PT, R4, R55, PT ;  /* 0x000000370400720c */ /* 0x000fe20003f84070 */
[----:B------:R-:W-:Y:S02]  /*4920*/  IMAD.MOV R8, RZ, RZ, -R8 ;  /* 0x000000ffff087224 */ /* 0x000fe400078e0a08 */
[----:B------:R-:W-:Y:S01]  /*4930*/  @!P3 IMAD.MOV R45, RZ, RZ, -R45 ;  /* 0x000000ffff2db224 */ /* 0x000fe200078e0a2d */
[----:B------:R-:W-:Y:S01]  /*4940*/  ISETP.GE.AND P3, PT, R20, RZ, PT ;  /* 0x000000ff1400720c */ /* 0x000fe20003f66270 */
[----:B------:R-:W-:Y:S01]  /*4950*/  IMAD R59, R4, R8, R59 ;  /* 0x00000008043b7224 */ /* 0x000fe200078e023b */
[----:B------:R-:W-:Y:S01]  /*4960*/  IADD3 R20, R0, 0x5f, RZ ;  /* 0x0000005f00147810 */ /* 0x000fe20007ffe0ff */
[----:B------:R-:W-:-:S03]  /*4970*/  IMAD.HI.U32 R8, R6, R61, RZ ;  /* 0x0000003d06087227 */ /* 0x000fc600078e00ff */
[----:B------:R-:W-:Y:S01]  /*4980*/  IABS R63, R20 ;  /* 0x00000014003f7213 */ /* 0x000fe20000000000 */
[----:B------:R-:W-:Y:S01]  /*4990*/  @!P5 IMAD.IADD R53, R53, 0x1, -R4 ;  /* 0x000000013535d824 */ /* 0x000fe200078e0a04 */
[C---:B------:R-:W-:Y:S01]  /*49a0*/  ISETP.GT.U32.AND P5, PT, R4.reuse, R59, PT ;  /* 0x0000003b0400720c */ /* 0x040fe20003fa4070 */
[----:B------:R-:W-:Y:S02]  /*49b0*/  IMAD.MOV R8, RZ, RZ, -R8 ;  /* 0x000000ffff087224 */ /* 0x000fe400078e0a08 */
[----:B------:R-:W-:Y:S01]  /*49c0*/  @!P2 IMAD.MOV R49, RZ, RZ, -R49 ;  /* 0x000000ffff31a224 */ /* 0x000fe200078e0a31 */
[C---:B------:R-:W-:Y:S01]  /*49d0*/  ISETP.GT.U32.AND P2, PT, R4.reuse, R57, PT ;  /* 0x000000390400720c */ /* 0x040fe20003f44070 */
[----:B------:R-:W-:Y:S02]  /*49e0*/  IMAD R61, R4, R8, R61 ;  /* 0x00000008043d7224 */ /* 0x000fe400078e023d */
[----:B------:R-:W-:-:S04]  /*49f0*/  IMAD.HI.U32 R8, R6, R65, RZ ;  /* 0x0000004106087227 */ /* 0x000fc800078e00ff */
[----:B------:R-:W-:Y:S02]  /*4a00*/  IMAD.MOV R8, RZ, RZ, -R8 ;  /* 0x000000ffff087224 */ /* 0x000fe400078e0a08 */
[--C-:B------:R-:W-:Y:S02]  /*4a10*/  @!P5 IMAD.IADD R59, R59, 0x1, -R4.reuse ;  /* 0x000000013b3bd824 */ /* 0x100fe400078e0a04 */
[--C-:B------:R-:W-:Y:S01]  /*4a20*/  @!P4 IMAD.IADD R55, R55, 0x1, -R4.reuse ;  /* 0x000000013737c824 */ /* 0x100fe200078e0a04 */
[----:B------:R-:W-:Y:S01]  /*4a30*/  ISETP.GE.AND P4, PT, R12, RZ, PT ;  /* 0x000000ff0c00720c */ /* 0x000fe20003f86270 */
[C---:B------:R-:W-:Y:S01]  /*4a40*/  IMAD R65, R4.reuse, R8, R65 ;  /* 0x0000000804417224 */ /* 0x040fe200078e0241 */
[----:B------:R-:W-:Y:S01]  /*4a50*/  ISETP.GT.U32.AND P5, PT, R4, R59, PT ;  /* 0x0000003b0400720c */ /* 0x000fe20003fa4070 */
[----:B------:R-:W-:Y:S01]  /*4a60*/  @!P3 IMAD.MOV R51, RZ, RZ, -R51 ;  /* 0x000000ffff33b224 */ /* 0x000fe200078e0a33 */
[----:B------:R-:W-:Y:S01]  /*4a70*/  IADD3 R12, R0, 0x61, RZ ;  /* 0x00000061000c7810 */ /* 0x000fe20007ffe0ff */
[----:B------:R-:W-:Y:S01]  /*4a80*/  @!P2 IMAD.IADD R57, R57, 0x1, -R4 ;  /* 0x000000013939a824 */ /* 0x000fe200078e0a04 */
[----:B------:R-:W-:Y:S01]  /*4a90*/  ISETP.GE.AND P3, PT, R16, RZ, PT ;  /* 0x000000ff1000720c */ /* 0x000fe20003f66270 */
[----:B------:R-:W-:Y:S01]  /*4aa0*/  @!P1 IMAD.MOV R53, RZ, RZ, -R53 ;  /* 0x000000ffff359224 */ /* 0x000fe200078e0a35 */
[----:B------:R-:W-:Y:S01]  /*4ab0*/  IABS R67, R12 ;  /* 0x0000000c00437213 */ /* 0x000fe20000000000 */
[----:B------:R-:W-:Y:S01]  /*4ac0*/  IMAD.HI.U32 R10, R6, R63, RZ ;  /* 0x0000003f060a7227 */ /* 0x000fe200078e00ff */
[----:B------:R-:W-:-:S02]  /*4ad0*/  IADD3 R16, R0, 0x62, RZ ;  /* 0x0000006200107810 */ /* 0x000fc40007ffe0ff */
[----:B------:R-:W-:Y:S01]  /*4ae0*/  ISETP.GT.U32.AND P1, PT, R4, R57, PT ;  /* 0x000000390400720c */ /* 0x000fe20003f24070 */
[----:B------:R-:W-:Y:S01]  /*4af0*/  IMAD.HI.U32 R8, R6, R67, RZ ;  /* 0x0000004306087227 */ /* 0x000fe200078e00ff */
[----:B------:R-:W-:Y:S02]  /*4b00*/  ISETP.GE.AND P2, PT, R18, RZ, PT ;  /* 0x000000ff1200720c */ /* 0x000fe40003f46270 */
[----:B------:R-:W-:Y:S01]  /*4b10*/  IABS R69, R16 ;  /* 0x0000001000457213 */ /* 0x000fe20000000000 */
[----:B------:R-:W-:Y:S01]  /*4b20*/  @!P5 IMAD.IADD R59, R59, 0x1, -R4 ;  /* 0x000000013b3bd824 */ /* 0x000fe200078e0a04 */
[----:B------:R-:W-:Y:S01]  /*4b30*/  ISETP.GT.U32.AND P5, PT, R4, R65, PT ;  /* 0x000000410400720c */ /* 0x000fe20003fa4070 */
[----:B------:R-:W-:Y:S01]  /*4b40*/  IMAD.MOV R8, RZ, RZ, -R8 ;  /* 0x000000ffff087224 */ /* 0x000fe200078e0a08 */
[----:B------:R-:W-:Y:S01]  /*4b50*/  IADD3 R18, R0, 0x63, RZ ;  /* 0x0000006300127810 */ /* 0x000fe20007ffe0ff */
[----:B------:R-:W-:Y:S02]  /*4b60*/  IMAD.MOV R10, RZ, RZ, -R10 ;  /* 0x000000ffff0a7224 */ /* 0x000fe400078e0a0a */
[----:B------:R-:W-:Y:S01]  /*4b70*/  IMAD R67, R4, R8, R67 ;  /* 0x0000000804437224 */ /* 0x000fe200078e0243 */
[----:B------:R-:W-:Y:S01]  /*4b80*/  IABS R71, R18 ;  /* 0x0000001200477213 */ /* 0x000fe20000000000 */
[----:B------:R-:W-:-:S04]  /*4b90*/  IMAD.HI.U32 R8, R6, R69, RZ ;  /* 0x0000004506087227 */ /* 0x000fc800078e00ff */
[----:B------:R-:W-:Y:S02]  /*4ba0*/  IMAD R63, R4, R10, R63 ;  /* 0x0000000a043f7224 */ /* 0x000fe400078e023f */
[----:B------:R-:W-:Y:S02]  /*4bb0*/  @!P5 IMAD.IADD R65, R65, 0x1, -R4 ;  /* 0x000000014141d824 */ /* 0x000fe400078e0a04 */
[----:B------:R-:W-:Y:S02]  /*4bc0*/  IMAD.MOV R10, RZ, RZ, -R8 ;  /* 0x000000ffff0a7224 */ /* 0x000fe400078e0a08 */
[----:B------:R-:W-:Y:S01]  /*4bd0*/  IMAD.HI.U32 R8, R6, R71, RZ ;  /* 0x0000004706087227 */ /* 0x000fe200078e00ff */
[----:B------:R-:W-:-:S03]  /*4be0*/  ISETP.GT.U32.AND P5, PT, R4, R65, PT ;  /* 0x000000410400720c */ /* 0x000fc60003fa4070 */
[----:B------:R-:W-:Y:S01]  /*4bf0*/  @!P1 IMAD.IADD R57, R57, 0x1, -R4 ;  /* 0x0000000139399824 */ /* 0x000fe200078e0a04 */
[C---:B------:R-:W-:Y:S01]  /*4c00*/  ISETP.GT.U32.AND P1, PT, R4.reuse, R63, PT ;  /* 0x0000003f0400720c */ /* 0x040fe20003f24070 */
[----:B------:R-:W-:Y:S02]  /*4c10*/  IMAD.MOV R8, RZ, RZ, -R8 ;  /* 0x000000ffff087224 */ /* 0x000fe400078e0a08 */
[----:B------:R-:W-:Y:S01]  /*4c20*/  @!P6 IMAD.MOV R55, RZ, RZ, -R55 ;  /* 0x000000ffff37e224 */ /* 0x000fe200078e0a37 */
[C---:B------:R-:W-:Y:S01]  /*4c30*/  ISETP.GT.U32.AND P6, PT, R4.reuse, R61, PT ;  /* 0x0000003d0400720c */ /* 0x040fe20003fc4070 */
[C---:B------:R-:W-:Y:S02]  /*4c40*/  IMAD R71, R4.reuse, R8, R71 ;  /* 0x0000000804477224 */ /* 0x040fe400078e0247 */
[----:B------:R-:W-:Y:S02]  /*4c50*/  @!P3 IMAD.MOV R57, RZ, RZ, -R57 ;  /* 0x000000ffff39b224 */ /* 0x000fe400078e0a39 */
[--C-:B------:R-:W-:Y:S01]  /*4c60*/  @!P5 IMAD.IADD R65, R65, 0x1, -R4.reuse ;  /* 0x000000014141d824 */ /* 0x100fe200078e0a04 */
[C---:B------:R-:W-:Y:S01]  /*4c70*/  ISETP.GT.U32.AND P5, PT, R4.reuse, R71, PT ;  /* 0x000000470400720c */ /* 0x040fe20003fa4070 */
[----:B------:R-:W-:Y:S01]  /*4c80*/  IMAD R69, R4, R10, R69 ;  /* 0x0000000a04457224 */ /* 0x000fe200078e0245 */
[----:B------:R-:W-:Y:S01]  /*4c90*/  IADD3 R10, R0, 0x65, RZ ;  /* 0x00000065000a7810 */ /* 0x000fe20007ffe0ff */
[----:B------:R-:W-:-:S02]  /*4ca0*/  @!P1 IMAD.IADD R63, R63, 0x1, -R4 ;  /* 0x000000013f3f9824 */ /* 0x000fc400078e0a04 */
[----:B------:R-:W-:Y:S01]  /*4cb0*/  IMAD.HI.U32 R8, R6, R73, RZ ;  /* 0x0000004906087227 */ /* 0x000fe200078e00ff */
[----:B------:R-:W-:Y:S02]  /*4cc0*/  IABS R75, R10 ;  /* 0x0000000a004b7213 */ /* 0x000fe40000000000 */
[C---:B------:R-:W-:Y:S01]  /*4cd0*/  ISETP.GT.U32.AND P3, PT, R4.reuse, R63, PT ;  /* 0x0000003f0400720c */ /* 0x040fe20003f64070 */
[----:B------:R-:W-:Y:S02]  /*4ce0*/  IMAD.MOV R8, RZ, RZ, -R8 ;  /* 0x000000ffff087224 */ /* 0x000fe400078e0a08 */
[----:B------:R-:W-:Y:S01]  /*4cf0*/  @!P4 IMAD.MOV R59, RZ, RZ, -R59 ;  /* 0x000000ffff3bc224 */ /* 0x000fe200078e0a3b */
[----:B------:R-:W-:Y:S01]  /*4d00*/  ISETP.GT.U32.AND P4, PT, R4, R67, PT ;  /* 0x000000430400720c */ /* 0x000fe20003f84070 */
[--C-:B------:R-:W-:Y:S02]  /*4d10*/  @!P5 IMAD.IADD R71, R71, 0x1, -R4.reuse ;  /* 0x000000014747d824 */ /* 0x100fe400078e0a04 */
[----:B------:R-:W-:Y:S01]  /*4d20*/  @!P6 IMAD.IADD R61, R61, 0x1, -R4 ;  /* 0x000000013d3de824 */ /* 0x000fe200078e0a04 */
[----:B------:R-:W-:Y:S01]  /*4d30*/  ISETP.GE.AND P6, PT, R20, RZ, PT ;  /* 0x000000ff1400720c */ /* 0x000fe20003fc6270 */
[C---:B------:R-:W-:Y:S01]  /*4d40*/  IMAD R73, R4.reuse, R8, R73 ;  /* 0x0000000804497224 */ /* 0x040fe200078e0249 */
[----:B------:R-:W-:Y:S01]  /*4d50*/  ISETP.GT.U32.AND P5, PT, R4, R71, PT ;  /* 0x000000470400720c */ /* 0x000fe20003fa4070 */
[----:B------:R-:W-:Y:S01]  /*4d60*/  IMAD.HI.U32 R8, R6, R75, RZ ;  /* 0x0000004b06087227 */ /* 0x000fe200078e00ff */
[----:B------:R-:W-:-:S02]  /*4d70*/  ISETP.GT.U32.AND P1, PT, R4, R61, PT ;  /* 0x0000003d0400720c */ /* 0x000fc40003f24070 */
[----:B------:R-:W-:Y:S01]  /*4d80*/  IADD3 R20, R0, 0x6a, RZ ;  /* 0x0000006a00147810 */ /* 0x000fe20007ffe0ff */
[----:B------:R-:W-:Y:S01]  /*4d90*/  @!P3 IMAD.IADD R63, R63, 0x1, -R4 ;  /* 0x000000013f3fb824 */ /* 0x000fe200078e0a04 */
[----:B------:R-:W-:Y:S01]  /*4da0*/  ISETP.GT.U32.AND P3, PT, R4, R69, PT ;  /* 0x000000450400720c */ /* 0x000fe20003f64070 */
[----:B------:R-:W-:Y:S01]  /*4db0*/  IMAD.MOV R8, RZ, RZ, -R8 ;  /* 0x000000ffff087224 */ /* 0x000fe200078e0a08 */
[----:B------:R-:W-:Y:S01]  /*4dc0*/  IABS R85, R20 ;  /* 0x0000001400557213 */ /* 0x000fe20000000000 */
[--C-:B------:R-:W-:Y:S01]  /*4dd0*/  @!P4 IMAD.IADD R67, R67, 0x1, -R4.reuse ;  /* 0x000000014343c824 */ /* 0x100fe200078e0a04 */
[----:B------:R-:W-:Y:S01]  /*4de0*/  ISETP.GE.AND P4, PT, R12, RZ, PT ;  /* 0x000000ff0c00720c */ /* 0x000fe20003f86270 */
[C---:B------:R-:W-:Y:S02]  /*4df0*/  IMAD R75, R4.reuse, R8, R75 ;  /* 0x00000008044b7224 */ /* 0x040fe400078e024b */
[--C-:B------:R-:W-:Y:S02]  /*4e00*/  @!P5 IMAD.IADD R71, R71, 0x1, -R4.reuse ;  /* 0x000000014747d824 */ /* 0x100fe400078e0a04 */
[--C-:B------:R-:W-:Y:S01]  /*4e10*/  @!P1 IMAD.IADD R61, R61, 0x1, -R4.reuse ;  /* 0x000000013d3d9824 */ /* 0x100fe200078e0a04 */
[----:B------:R-:W-:Y:S01]  /*4e20*/  ISETP.GT.U32.AND P5, PT, R4, R75, PT ;  /* 0x0000004b0400720c */ /* 0x000fe20003fa4070 */
[----:B------:R-:W-:Y:S01]  /*4e30*/  @!P6 IMAD.MOV R63, RZ, RZ, -R63 ;  /* 0x000000ffff3fe224 */ /* 0x000fe200078e0a3f */
[----:B------:R-:W-:Y:S01]  /*4e40*/  ISETP.GE.AND P1, PT, R14, RZ, PT ;  /* 0x000000ff0e00720c */ /* 0x000fe20003f26270 */
[----:B------:R-:W-:Y:S01]  /*4e50*/  @!P3 IMAD.IADD R69, R69, 0x1, -R4 ;  /* 0x000000014545b824 */ /* 0x000fe200078e0a04 */
[----:B------:R-:W-:Y:S01]  /*4e60*/  ISETP.GT.U32.AND P3, PT, R4, R67, PT ;  /* 0x000000430400720c */ /* 0x000fe20003f64070 */
[----:B------:R-:W-:Y:S01]  /*4e70*/  @!P2 IMAD.MOV R61, RZ, RZ, -R61 ;  /* 0x000000ffff3da224 */ /* 0x000fe200078e0a3d */
[----:B------:R-:W-:Y:S01]  /*4e80*/  IADD3 R14, R0, 0x66, RZ ;  /* 0x00000066000e7810 */ /* 0x000fe20007ffe0ff */
[----:B------:R-:W-:Y:S01]  /*4e90*/  IMAD.HI.U32 R12, R6, R85, RZ ;  /* 0x00000055060c7227 */ /* 0x000fe200078e00ff */
[----:B------:R-:W-:-:S02]  /*4ea0*/  ISETP.GT.U32.AND P6, PT, R4, R73, PT ;  /* 0x000000490400720c */ /* 0x000fc40003fc4070 */
[----:B------:R-:W-:Y:S01]  /*4eb0*/  IABS R77, R14 ;  /* 0x0000000e004d7213 */ /* 0x000fe20000000000 */
[----:B------:R-:W-:Y:S01]  /*4ec0*/  IMAD.MOV R12, RZ, RZ, -R12 ;  /* 0x000000ffff0c7224 */ /* 0x000fe200078e0a0c */
[----:B------:R-:W-:Y:S01]  /*4ed0*/  ISETP.GT.U32.AND P2, PT, R4, R69, PT ;  /* 0x000000450400720c */ /* 0x000fe20003f44070 */
[----:B------:R-:W-:Y:S02]  /*4ee0*/  @!P5 IMAD.IADD R75, R75, 0x1, -R4 ;  /* 0x000000014b4bd824 */ /* 0x000fe400078e0a04 */
[----:B------:R-:W-:-:S03]  /*4ef0*/  IMAD.HI.U32 R8, R6, R77, RZ ;  /* 0x0000004d06087227 */ /* 0x000fc600078e00ff */
[----:B------:R-:W-:Y:S01]  /*4f00*/  ISETP.GT.U32.AND P5, PT, R4, R75, PT ;  /* 0x0000004b0400720c */ /* 0x000fe20003fa4070 */
[----:B------:R-:W-:Y:S01]  /*4f10*/  @!P3 IMAD.IADD R67, R67, 0x1, -R4 ;  /* 0x000000014343b824 */ /* 0x000fe200078e0a04 */
[----:B------:R-:W-:Y:S01]  /*4f20*/  ISETP.GE.AND P3, PT, R18, RZ, PT ;  /* 0x000000ff1200720c */ /* 0x000fe20003f66270 */
[----:B------:R-:W-:Y:S01]  /*4f30*/  IMAD.MOV R8, RZ, RZ, -R8 ;  /* 0x000000ffff087224 */ /* 0x000fe200078e0a08 */
[----:B------:R-:W-:Y:S01]  /*4f40*/  IADD3 R18, R0, 0x69, RZ ;  /* 0x0000006900127810 */ /* 0x000fe20007ffe0ff */
[----:B------:R-:W-:Y:S01]  /*4f50*/  @!P1 IMAD.MOV R65, RZ, RZ, -R65 ;  /* 0x000000ffff419224 */ /* 0x000fe200078e0a41 */
[----:B------:R-:W-:Y:S01]  /*4f60*/  ISETP.GE.AND P1, PT, R16, RZ, PT ;  /* 0x000000ff1000720c */ /* 0x000fe20003f26270 */
[----:B------:R-:W-:Y:S01]  /*4f70*/  IMAD R77, R4, R8, R77 ;  /* 0x00000008044d7224 */ /* 0x000fe200078e024d */
[----:B------:R-:W-:Y:S01]  /*4f80*/  IADD3 R8, R0, 0x67, RZ ;  /* 0x0000006700087810 */ /* 0x000fe20007ffe0ff */
[--C-:B------:R-:W-:Y:S01]  /*4f90*/  @!P6 IMAD.IADD R73, R73, 0x1, -R4.reuse ;  /* 0x000000014949e824 */ /* 0x100fe200078e0a04 */
[----:B------:R-:W-:Y:S01]  /*4fa0*/  ISETP.GE.AND P6, PT, R10, RZ, PT ;  /* 0x000000ff0a00720c */ /* 0x000fe20003fc6270 */
[----:B------:R-:W-:Y:S01]  /*4fb0*/  @!P4 IMAD.MOV R67, RZ, RZ, -R67 ;  /* 0x000000ffff43c224 */ /* 0x000fe200078e0a43 */
[----:B------:R-:W-:Y:S01]  /*4fc0*/  IABS R79, R8 ;  /* 0x00000008004f7213 */ /* 0x000fe20000000000 */
[----:B------:R-:W-:Y:S01]  /*4fd0*/  @!P5 IMAD.IADD R75, R75, 0x1, -R4 ;  /* 0x000000014b4bd824 */ /* 0x000fe200078e0a04 */
[----:B------:R-:W-:Y:S01]  /*4fe0*/  ISETP.GT.U32.AND P5, PT, R4, R77, PT ;  /* 0x0000004d0400720c */ /* 0x000fe20003fa4070 */
[----:B------:R-:W-:Y:S01]  /*4ff0*/  @!P3 IMAD.MOV R71, RZ, RZ, -R71 ;  /* 0x000000ffff47b224 */ /* 0x000fe200078e0a47 */
[----:B------:R-:W-:Y:S01]  /*5000*/  ISETP.GE.AND P3, PT, R8, RZ, PT ;  /* 0x000000ff0800720c */ /* 0x000fe20003f66270 */
[----:B------:R-:W-:Y:S01]  /*5010*/  IMAD.HI.U32 R8, R6, R79, RZ ;  /* 0x0000004f06087227 */ /* 0x000fe200078e00ff */
[----:B------:R-:W-:-:S02]  /*5020*/  ISETP.GT.U32.AND P4, PT, R4, R73, PT ;  /* 0x000000490400720c */ /* 0x000fc40003f84070 */
[----:B------:R-:W-:Y:S01]  /*5030*/  IADD3 R10, R0, 0x68, RZ ;  /* 0x00000068000a7810 */ /* 0x000fe20007ffe0ff */
[----:B------:R-:W-:Y:S01]  /*5040*/  IMAD.MOV R16, RZ, RZ, -R8 ;  /* 0x000000ffff107224 */ /* 0x000fe200078e0a08 */
[----:B------:R-:W-:Y:S01]  /*5050*/  IABS R83, R18 ;  /* 0x0000001200537213 */ /* 0x000fe20000000000 */
[--C-:B------:R-:W-:Y:S01]  /*5060*/  @!P2 IMAD.IADD R69, R69, 0x1, -R4.reuse ;  /* 0x000000014545a824 */ /* 0x100fe200078e0a04 */
[----:B------:R-:W-:Y:S01]  /*5070*/  ISETP.GE.AND P2, PT, R22, RZ, PT ;  /* 0x000000ff1600720c */ /* 0x000fe20003f46270 */
[----:B------:R-:W-:Y:S01]  /*5080*/  IMAD R79, R4, R16, R79 ;  /* 0x00000010044f7224 */ /* 0x000fe200078e024f */
[----:B------:R-:W-:Y:S01]  /*5090*/  IABS R81, R10 ;  /* 0x0000000a00517213 */ /* 0x000fe20000000000 */
[--C-:B------:R-:W-:Y:S01]  /*50a0*/  @!P5 IMAD.IADD R77, R77, 0x1, -R4.reuse ;  /* 0x000000014d4dd824 */ /* 0x100fe200078e0a04 */
[----:B------:R-:W-:Y:S01]  /*50b0*/  IADD3 R16, R0, 0x6c, RZ ;  /* 0x0000006c00107810 */ /* 0x000fe20007ffe0ff */
[----:B------:R-:W-:Y:S01]  /*50c0*/  @!P1 IMAD.MOV R69, RZ, RZ, -R69 ;  /* 0x000000ffff459224 */ /* 0x000fe200078e0a45 */
[----:B------:R-:W-:Y:S01]  /*50d0*/  ISETP.GT.U32.AND P5, PT, R4, R79, PT ;  /* 0x0000004f0400720c */ /* 0x000fe20003fa4070 */
[----:B------:R-:W-:Y:S01]  /*50e0*/  @!P4 IMAD.IADD R73, R73, 0x1, -R4 ;  /* 0x000000014949c824 */ /* 0x000fe200078e0a04 */
[----:B------:R-:W-:Y:S01]  /*50f0*/  ISETP.GE.AND P4, PT, R10, RZ, PT ;  /* 0x000000ff0a00720c */ /* 0x000fe20003f86270 */
[----:B------:R-:W-:Y:S01]  /*5100*/  IMAD.HI.U32 R10, R6, R83, RZ ;  /* 0x00000053060a7227 */ /* 0x000fe200078e00ff */
[----:B------:R-:W-:-:S02]  /*5110*/  IADD3 R22, R0, 0x6b, RZ ;  /* 0x0000006b00167810 */ /* 0x000fc40007ffe0ff */
[----:B------:R-:W-:Y:S01]  /*5120*/  IABS R89, R16 ;  /* 0x0000001000597213 */ /* 0x000fe20000000000 */
[----:B------:R-:W-:Y:S01]  /*5130*/  IMAD.HI.U32 R8, R6, R81, RZ ;  /* 0x0000005106087227 */ /* 0x000fe200078e00ff */
[----:B------:R-:W-:Y:S02]  /*5140*/  IABS R87, R22 ;  /* 0x0000001600577213 */ /* 0x000fe40000000000 */
[----:B------:R-:W-:Y:S01]  /*5150*/  ISETP.GE.AND P1, PT, R14, RZ, PT ;  /* 0x000000ff0e00720c */ /* 0x000fe20003f26270 */
[----:B------:R-:W-:Y:S02]  /*5160*/  IMAD.MOV R10, RZ, RZ, -R10 ;  /* 0x000000ffff0a7224 */ /* 0x000fe400078e0a0a */
[----:B------:R-:W-:Y:S01]  /*5170*/  @!P5 IMAD.IADD R79, R79, 0x1, -R4 ;  /* 0x000000014f4fd824 */ /* 0x000fe200078e0a04 */
[C---:B------:R-:W-:Y:S01]  /*5180*/  ISETP.GT.U32.AND P5, PT, R4.reuse, R77, PT ;  /* 0x0000004d0400720c */ /* 0x040fe20003fa4070 */
[----:B------:R-:W-:Y:S02]  /*5190*/  @!P2 IMAD.MOV R73, RZ, RZ, -R73 ;  /* 0x000000ffff49a224 */ /* 0x000fe400078e0a49 */
[----:B------:R-:W-:Y:S01]  /*51a0*/  IMAD.MOV R8, RZ, RZ, -R8 ;  /* 0x000000ffff087224 */ /* 0x000fe200078e0a08 */
[C---:B------:R-:W-:Y:S01]  /*51b0*/  ISETP.GT.U32.AND P2, PT, R4.reuse, R79, PT ;  /* 0x0000004f0400720c */ /* 0x040fe20003f44070 */
[----:B------:R-:W-:-:S02]  /*51c0*/  IMAD R83, R4, R10, R83 ;  /* 0x0000000a04537224 */ /* 0x000fc400078e0253 */
[----:B------:R-:W-:Y:S02]  /*51d0*/  IMAD R81, R4, R8, R81 ;  /* 0x0000000804517224 */ /* 0x000fe400078e0251 */
[----:B------:R-:W-:-:S04]  /*51e0*/  IMAD.HI.U32 R8, R6, R89, RZ ;  /* 0x0000005906087227 */ /* 0x000fc800078e00ff */
[----:B------:R-:W-:Y:S01]  /*51f0*/  @!P5 IMAD.IADD R77, R77, 0x1, -R4 ;  /* 0x000000014d4dd824 */ /* 0x000fe200078e0a04 */
[C---:B------:R-:W-:Y:S01]  /*5200*/  ISETP.GT.U32.AND P5, PT, R4.reuse, R83, PT ;  /* 0x000000530400720c */ /* 0x040fe20003fa4070 */
[C---:B------:R-:W-:Y:S02]  /*5210*/  IMAD R85, R4.reuse, R12, R85 ;  /* 0x0000000c04557224 */ /* 0x040fe400078e0255 */
[----:B------:R-:W-:Y:S01]  /*5220*/  @!P6 IMAD.MOV R75, RZ, RZ, -R75 ;  /* 0x000000ffff4be224 */ /* 0x000fe200078e0a4b */
[----:B------:R-:W-:Y:S01]  /*5230*/  ISETP.GT.U32.AND P6, PT, R4, R81, PT ;  /* 0x000000510400720c */ /* 0x000fe20003fc4070 */
[----:B------:R-:W-:-:S04]  /*5240*/  IMAD.HI.U32 R14, R6, R87, RZ ;  /* 0x00000057060e7227 */ /* 0x000fc800078e00ff */
[----:B------:R-:W-:Y:S02]  /*5250*/  IMAD.MOV R8, RZ, RZ, -R8 ;  /* 0x000000ffff087224 */ /* 0x000fe400078e0a08 */
[----:B------:R-:W-:Y:S01]  /*5260*/  @!P2 IMAD.IADD R79, R79, 0x1, -R4 ;  /* 0x000000014f4fa824 */ /* 0x000fe200078e0a04 */
[C---:B------:R-:W-:Y:S01]  /*5270*/  ISETP.GT.U32.AND P2, PT, R4.reuse, R85, PT ;  /* 0x000000550400720c */ /* 0x040fe20003f44070 */
[----:B------:R-:W-:Y:S02]  /*5280*/  IMAD.MOV R14, RZ, RZ, -R14 ;  /* 0x000000ffff0e7224 */ /* 0x000fe400078e0a0e */
[C---:B------:R-:W-:Y:S02]  /*5290*/  IMAD R89, R4.reuse, R8, R89 ;  /* 0x0000000804597224 */ /* 0x040fe400078e0259 */
[C---:B------:R-:W-:Y:S02]  /*52a0*/  IMAD R87, R4.reuse, R14, R87 ;  /* 0x0000000e04577224 */ /* 0x040fe400078e0257 */
[--C-:B------:R-:W-:Y:S01]  /*52b0*/  @!P5 IMAD.IADD R83, R83, 0x1, -R4.reuse ;  /* 0x000000015353d824 */ /* 0x100fe200078e0a04 */
[C---:B------:R-:W-:Y:S01]  /*52c0*/  ISETP.GT.U32.AND P5, PT, R4.reuse, R89, PT ;  /* 0x000000590400720c */ /* 0x040fe20003fa4070 */
[----:B------:R-:W-:Y:S01]  /*52d0*/  @!P6 IMAD.IADD R81, R81, 0x1, -R4 ;  /* 0x000000015151e824 */ /* 0x000fe200078e0a04 */
[----:B------:R-:W-:Y:S01]  /*52e0*/  ISETP.GT.U32.AND P6, PT, R4, R87, PT ;  /* 0x000000570400720c */ /* 0x000fe20003fc4070 */
[----:B------:R-:W-:-:S04]  /*52f0*/  IMAD.HI.U32 R10, R6, R91, RZ ;  /* 0x0000005b060a7227 */ /* 0x000fc800078e00ff */
[----:B------:R-:W-:Y:S01]  /*5300*/  @!P2 IMAD.IADD R85, R85, 0x1, -R4 ;  /* 0x000000015555a824 */ /* 0x000fe200078e0a04 */
[----:B------:R-:W-:Y:S01]  /*5310*/  ISETP.GT.U32.AND P2, PT, R4, R81, PT ;  /* 0x000000510400720c */ /* 0x000fe20003f44070 */
[----:B------:R-:W-:Y:S02]  /*5320*/  IMAD.MOV R10, RZ, RZ, -R10 ;  /* 0x000000ffff0a7224 */ /* 0x000fe400078e0a0a */
[----:B------:R-:W-:-:S04]  /*5330*/  IMAD.HI.U32 R12, R6, R93, RZ ;  /* 0x0000005d060c7227 */ /* 0x000fc800078e00ff */
[--C-:B------:R-:W-:Y:S02]  /*5340*/  @!P5 IMAD.IADD R89, R89, 0x1, -R4.reuse ;  /* 0x000000015959d824 */ /* 0x100fe400078e0a04 */
[C---:B------:R-:W-:Y:S02]  /*5350*/  IMAD R91, R4.reuse, R10, R91 ;  /* 0x0000000a045b7224 */ /* 0x040fe400078e025b */
[----:B------:R-:W-:Y:S01]  /*5360*/  @!P6 IMAD.IADD R87, R87, 0x1, -R4 ;  /* 0x000000015757e824 */ /* 0x000fe200078e0a04 */
[C---:B------:R-:W-:Y:S01]  /*5370*/  ISETP.GT.U32.AND P6, PT, R4.reuse, R83, PT ;  /* 0x000000530400720c */ /* 0x040fe20003fc4070 */
[----:B------:R-:W-:Y:S01]  /*5380*/  @!P3 IMAD.MOV R79, RZ, RZ, -R79 ;  /* 0x000000ffff4fb224 */ /* 0x000fe200078e0a4f */
[C---:B------:R-:W-:Y:S01]  /*5390*/  ISETP.GT.U32.AND P3, PT, R4.reuse, R89, PT ;  /* 0x000000590400720c */ /* 0x040fe20003f64070 */
[----:B------:R-:W-:Y:S01]  /*53a0*/  IMAD.MOV R12, RZ, RZ, -R12 ;  /* 0x000000ffff0c7224 */ /* 0x000fe200078e0a0c */
[C---:B------:R-:W-:Y:S01]  /*53b0*/  ISETP.GT.U32.AND P5, PT, R4.reuse, R87, PT ;  /* 0x000000570400720c */ /* 0x040fe20003fa4070 */
[----:B------:R-:W-:Y:S01]  /*53c0*/  @!P2 IMAD.IADD R81, R81, 0x1, -R4 ;  /* 0x000000015151a824 */ /* 0x000fe200078e0a04 */
[----:B------:R-:W-:Y:S01]  /*53d0*/  ISETP.GT.U32.AND P2, PT, R4, R91, PT ;  /* 0x0000005b0400720c */ /* 0x000fe20003f44070 */
[----:B------:R-:W-:-:S04]  /*53e0*/  IMAD.HI.U32 R14, R6, R95, RZ ;  /* 0x0000005f060e7227 */ /* 0x000fc800078e00ff */
[----:B------:R-:W-:Y:S01]  /*53f0*/  IMAD R93, R4, R12, R93 ;  /* 0x0000000c045d7224 */ /* 0x000fe200078e025d */
[----:B------:R-:W-:Y:S01]  /*5400*/  IADD3 R12, R0, 0x70, RZ ;  /* 0x00000070000c7810 */ /* 0x000fe20007ffe0ff */
[----:B------:R-:W-:Y:S02]  /*5410*/  IMAD.MOV R14, RZ, RZ, -R14 ;  /* 0x000000ffff0e7224 */ /* 0x000fe400078e0a0e */
[----:B------:R-:W-:Y:S01]  /*5420*/  @!P1 IMAD.MOV R77, RZ, RZ, -R77 ;  /* 0x000000ffff4d9224 */ /* 0x000fe200078e0a4d */
[C---:B------:R-:W-:Y:S01]  /*5430*/  ISETP.GT.U32.AND P1, PT, R4.reuse, R85, PT ;  /* 0x000000550400720c */ /* 0x040fe20003f24070 */
[----:B------:R-:W-:Y:S01]  /*5440*/  IMAD R95, R4, R14, R95 ;  /* 0x0000000e045f7224 */ /* 0x000fe200078e025f */
[----:B------:R-:W-:Y:S01]  /*5450*/  IABS R97, R12 ;  /* 0x0000000c00617213 */ /* 0x000fe20000000000 */
[--C-:B------:R-:W-:Y:S01]  /*5460*/  @!P3 IMAD.IADD R89, R89, 0x1, -R4.reuse ;  /* 0x000000015959b824 */ /* 0x100fe200078e0a04 */
[----:B------:R-:W-:Y:S01]  /*5470*/  ISETP.GE.AND P3, PT, R20, RZ, PT ;  /* 0x000000ff1400720c */ /* 0x000fe20003f66270 */
[----:B------:R-:W-:Y:S01]  /*5480*/  @!P5 IMAD.IADD R87, R87, 0x1, -R4 ;  /* 0x000000015757d824 */ /* 0x000fe200078e0a04 */
[----:B------:R-:W-:Y:S01]  /*5490*/  ISETP.GT.U32.AND P5, PT, R4, R95, PT ;  /* 0x0000005f0400720c */ /* 0x000fe20003fa4070 */
[----:B------:R-:W-:Y:S01]  /*54a0*/  IMAD.HI.U32 R8, R6, R97, RZ ;  /* 0x0000006106087227 */ /* 0x000fe200078e00ff */
[----:B------:R-:W-:-:S03]  /*54b0*/  IADD3 R14, R0, 0x71, RZ ;  /* 0x00000071000e7810 */ /* 0x000fc60007ffe0ff */
[----:B------:R-:W-:Y:S01]  /*54c0*/  @!P2 IMAD.IADD R91, R91, 0x1, -R4 ;  /* 0x000000015b5ba824 */ /* 0x000fe200078e0a04 */
[----:B------:R-:W-:Y:S01]  /*54d0*/  ISETP.GE.AND P2, PT, R22, RZ, PT ;  /* 0x000000ff1600720c */ /* 0x000fe20003f46270 */
[----:B------:R-:W-:Y:S01]  /*54e0*/  IMAD.MOV R8, RZ, RZ, -R8 ;  /* 0x000000ffff087224 */ /* 0x000fe200078e0a08 */
[----:B------:R-:W-:Y:S01]  /*54f0*/  IABS R99, R14 ;  /* 0x0000000e00637213 */ /* 0x000fe20000000000 */
[--C-:B------:R-:W-:Y:S01]  /*5500*/  @!P1 IMAD.IADD R85, R85, 0x1, -R4.reuse ;  /* 0x0000000155559824 */ /* 0x100fe200078e0a04 */
[----:B------:R-:W-:Y:S01]  /*5510*/  ISETP.GE.AND P1, PT, R18, RZ, PT ;  /* 0x000000ff1200720c */ /* 0x000fe20003f26270 */
[C---:B------:R-:W-:Y:S02]  /*5520*/  IMAD R97, R4.reuse, R8, R97 ;  /* 0x0000000804617224 */ /* 0x040fe400078e0261 */
[--C-:B------:R-:W-:Y:S01]  /*5530*/  @!P6 IMAD.IADD R83, R83, 0x1, -R4.reuse ;  /* 0x000000015353e824 */ /* 0x100fe200078e0a04 */
[C---:B------:R-:W-:Y:S01]  /*5540*/  ISETP.GT.U32.AND P6, PT, R4.reuse, R93, PT ;  /* 0x0000005d0400720c */ /* 0x040fe20003fc4070 */
[----:B------:R-:W-:Y:S01]  /*5550*/  @!P4 IMAD.MOV R81, RZ, RZ, -R81 ;  /* 0x000000ffff51c224 */ /* 0x000fe200078e0a51 */
[C---:B------:R-:W-:Y:S01]  /*5560*/  ISETP.GT.U32.AND P4, PT, R4.reuse, R91, PT ;  /* 0x0000005b0400720c */ /* 0x040fe20003f84070 */
[----:B------:R-:W-:Y:S01]  /*5570*/  @!P3 IMAD.MOV R85, RZ, RZ, -R85 ;  /* 0x000000ffff55b224 */ /* 0x000fe200078e0a55 */
[----:B------:R-:W-:Y:S01]  /*5580*/  ISETP.GT.U32.AND P3, PT, R4, R97, PT ;  /* 0x000000610400720c */ /* 0x000fe20003f64070 */
[----:B------:R-:W-:-:S02]  /*5590*/  @!P5 IMAD.IADD R95, R95, 0x1, -R4 ;  /* 0x000000015f5fd824 */ /* 0x000fc400078e0a04 */
[----:B------:R-:W-:Y:S01]  /*55a0*/  @!P2 IMAD.MOV R87, RZ, RZ, -R87 ;  /* 0x000000ffff57a224 */ /* 0x000fe200078e0a57 */
[----:B------:R-:W-:Y:S01]  /*55b0*/  ISETP.GE.AND P2, PT, R24, RZ, PT ;  /* 0x000000ff1800720c */ /* 0x000fe20003f46270 */
[----:B------:R-:W-:Y:S01]  /*55c0*/  IMAD.HI.U32 R10, R6, R99, RZ ;  /* 0x00000063060a7227 */ /* 0x000fe200078e00ff */
[----:B------:R-:W-:-:S03]  /*55d0*/  ISETP.GT.U32.AND P5, PT, R4, R95, PT ;  /* 0x0000005f0400720c */ /* 0x000fc60003fa4070 */
[--C-:B------:R-:W-:Y:S01]  /*55e0*/  @!P6 IMAD.IADD R93, R93, 0x1, -R4.reuse ;  /* 0x000000015d5de824 */ /* 0x100fe200078e0a04 */
[----:B------:R-:W-:Y:S01]  /*55f0*/  ISETP.GE.AND P6, PT, R16, RZ, PT ;  /* 0x000000ff1000720c */ /* 0x000fe20003fc6270 */
[--C-:B------:R-:W-:Y:S01]  /*5600*/  @!P4 IMAD.IADD R91, R91, 0x1, -R4.reuse ;  /* 0x000000015b5bc824 */ /* 0x100fe200078e0a04 */
[----:B------:R-:W-:Y:S01]  /*5610*/  IADD3 R16, R0, 0x72, RZ ;  /* 0x0000007200107810 */ /* 0x000fe20007ffe0ff */
[----:B------:R-:W-:Y:S01]  /*5620*/  @!P3 IMAD.IADD R97, R97, 0x1, -R4 ;  /* 0x000000016161b824 */ /* 0x000fe200078e0a04 */
[----:B------:R-:W-:Y:S01]  /*5630*/  ISETP.GE.AND P4, PT, R28, RZ, PT ;  /* 0x000000ff1c00720c */ /* 0x000fe20003f86270 */
[----:B------:R-:W-:Y:S01]  /*5640*/  IMAD.MOV R10, RZ, RZ, -R10 ;  /* 0x000000ffff0a7224 */ /* 0x000fe200078e0a0a */
[----:B------:R-:W-:Y:S01]  /*5650*/  IABS R101, R16 ;  /* 0x0000001000657213 */ /* 0x000fe20000000000 */
[----:B------:R-:W-:Y:S01]  /*5660*/  @!P2 IMAD.MOV R91, RZ, RZ, -R91 ;  /* 0x000000ffff5ba224 */ /* 0x000fe200078e0a5b */
[C---:B------:R-:W-:Y:S01]  /*5670*/  ISETP.GT.U32.AND P2, PT, R4.reuse, R97, PT ;  /* 0x000000610400720c */ /* 0x040fe20003f44070 */
[----:B------:R-:W-:Y:S01]  /*5680*/  IMAD R99, R4, R10, R99 ;  /* 0x0000000a04637224 */ /* 0x000fe200078e0263 */
[----:B------:R-:W-:Y:S01]  /*5690*/  ISETP.GE.AND P3, PT, R14, RZ, PT ;  /* 0x000000ff0e00720c */ /* 0x000fe20003f66270 */
[----:B------:R-:W-:Y:S01]  /*56a0*/  @!P5 IMAD.IADD R95, R95, 0x1, -R4 ;  /* 0x000000015f5fd824 */ /* 0x000fe200078e0a04 */
[----:B------:R-:W-:Y:S01]  /*56b0*/  ISETP.GE.AND P5, PT, R12, RZ, PT ;  /* 0x000000ff0c00720c */ /* 0x000fe20003fa6270 */
[----:B------:R-:W-:Y:S01]  /*56c0*/  IMAD.HI.U32 R8, R6, R101, RZ ;  /* 0x0000006506087227 */ /* 0x000fe200078e00ff */
[----:B------:R-:W-:-:S02]  /*56d0*/  IADD3 R12, R0, 0x75, RZ ;  /* 0x00000075000c7810 */ /* 0x000fc40007ffe0ff */
[----:B------:R-:W-:Y:S01]  /*56e0*/  IADD3 R10, R0, 0x74, RZ ;  /* 0x00000074000a7810 */ /* 0x000fe20007ffe0ff */
[----:B------:R-:W-:Y:S01]  /*56f0*/  @!P1 IMAD.MOV R83, RZ, RZ, -R83 ;  /* 0x000000ffff539224 */ /* 0x000fe200078e0a53 */
[C---:B------:R-:W-:Y:S01]  /*5700*/  ISETP.GT.U32.AND P1, PT, R4.reuse, R93, PT ;  /* 0x0000005d0400720c */ /* 0x040fe20003f24070 */
[----:B------:R-:W-:Y:S01]  /*5710*/  @!P6 IMAD.MOV R89, RZ, RZ, -R89 ;  /* 0x000000ffff59e224 */ /* 0x000fe200078e0a59 */
[C---:B------:R-:W-:Y:S01]  /*5720*/  ISETP.GT.U32.AND P6, PT, R4.reuse, R99, PT ;  /* 0x000000630400720c */ /* 0x040fe20003fc4070 */
[----:B------:R-:W-:Y:S01]  /*5730*/  IMAD.MOV R8, RZ, RZ, -R8 ;  /* 0x000000ffff087224 */ /* 0x000fe200078e0a08 */
[----:B------:R-:W-:Y:S01]  /*5740*/  IABS R247, R12 ;  /* 0x0000000c00f77213 */ /* 0x000fe20000000000 */
[----:B------:R-:W-:Y:S01]  /*5750*/  @!P2 IMAD.IADD R97, R97, 0x1, -R4 ;  /* 0x000000016161a824 */ /* 0x000fe200078e0a04 */
[----:B------:R-:W-:Y:S01]  /*5760*/  IABS R105, R10 ;  /* 0x0000000a00697213 */ /* 0x000fe20000000000 */
[----:B------:R-:W-:Y:S01]  /*5770*/  IMAD R101, R4, R8, R101 ;  /* 0x0000000804657224 */ /* 0x000fe200078e0265 */
[C---:B------:R-:W-:Y:S01]  /*5780*/  IADD3 R8, R0.reuse, 0x73, RZ ;  /* 0x0000007300087810 */ /* 0x040fe20007ffe0ff */
[----:B------:R-:W-:Y:S01]  /*5790*/  @!P5 IMAD.MOV R97, RZ, RZ, -R97 ;  /* 0x000000ffff61d224 */ /* 0x000fe200078e0a61 */
[----:B------:R-:W-:-:S02]  /*57a0*/  IADD3 R14, R0, 0x76, RZ ;  /* 0x00000076000e7810 */ /* 0x000fc40007ffe0ff */
[----:B------:R-:W-:Y:S01]  /*57b0*/  ISETP.GT.U32.AND P5, PT, R4, R101, PT ;  /* 0x000000650400720c */ /* 0x000fe20003fa4070 */
[--C-:B------:R-:W-:Y:S01]  /*57c0*/  @!P1 IMAD.IADD R93, R93, 0x1, -R4.reuse ;  /* 0x000000015d5d9824 */ /* 0x100fe200078e0a04 */
[----:B------:R-:W-:Y:S01]  /*57d0*/  ISETP.GE.AND P1, PT, R30, RZ, PT ;  /* 0x000000ff1e00720c */ /* 0x000fe20003f26270 */
[----:B------:R-:W-:Y:S01]  /*57e0*/  @!P6 IMAD.IADD R99, R99, 0x1, -R4 ;  /* 0x000000016363e824 */ /* 0x000fe200078e0a04 */
[----:B------:R-:W-:Y:S01]  /*57f0*/  IABS R103, R8 ;  /* 0x0000000800677213 */ /* 0x000fe20000000000 */
[----:B------:R-:W-:Y:S01]  /*5800*/  @!P4 IMAD.MOV R93, RZ, RZ, -R93 ;  /* 0x000000ffff5dc224 */ /* 0x000fe200078e0a5d */
[----:B------:R-:W-:Y:S02]  /*5810*/  ISETP.GE.AND P6, PT, R16, RZ, PT ;  /* 0x000000ff1000720c */ /* 0x000fe40003fc6270 */
[----:B------:R-:W-:Y:S02]  /*5820*/  ISETP.GT.U32.AND P4, PT, R4, R99, PT ;  /* 0x000000630400720c */ /* 0x000fe40003f84070 */
[----:B------:R-:W-:Y:S01]  /*5830*/  ISETP.GE.AND P2, PT, R10, RZ, PT ;  /* 0x000000ff0a00720c */ /* 0x000fe20003f46270 */
[----:B------:R-:W-:Y:S01]  /*5840*/  IMAD.HI.U32 R10, R6, R105, RZ ;  /* 0x00000069060a7227 */ /* 0x000fe200078e00ff */
[----:B------:R-:W-:-:S02]  /*5850*/  IABS R107, R14 ;  /* 0x0000000e006b7213 */ /* 0x000fc40000000000 */
[----:B------:R-:W-:Y:S01]  /*5860*/  IABS R30, R46 ;  /* 0x0000002e001e7213 */ /* 0x000fe20000000000 */
[----:B------:R-:W-:Y:S02]  /*5870*/  @!P5 IMAD.IADD R101, R101, 0x1, -R4 ;  /* 0x000000016565d824 */ /* 0x000fe400078e0a04 */
[----:B------:R-:W-:Y:S01]  /*5880*/  @!P1 IMAD.MOV R95, RZ, RZ, -R95 ;  /* 0x000000ffff5f9224 */ /* 0x000fe200078e0a5f */
[----:B------:R-:W-:Y:S01]  /*5890*/  ISETP.GE.AND P1, PT, R8, RZ, PT ;  /* 0x000000ff0800720c */ /* 0x000fe20003f26270 */
[----:B------:R-:W-:Y:S01]  /*58a0*/  IMAD.HI.U32 R8, R6, R103, RZ ;  /* 0x0000006706087227 */ /* 0x000fe200078e00ff */
[----:B------:R-:W-:-:S03]  /*58b0*/  ISETP.GT.U32.AND P5, PT, R4, R101, PT ;  /* 0x000000650400720c */ /* 0x000fc60003fa4070 */
[----:B------:R-:W-:Y:S01]  /*58c0*/  @!P4 IMAD.IADD R99, R99, 0x1, -R4 ;  /* 0x000000016363c824 */ /* 0x000fe200078e0a04 */
[----:B------:R-:W-:Y:S01]  /*58d0*/  ISETP.GE.AND P4, PT, R12, RZ, PT ;  /* 0x000000ff0c00720c */ /* 0x000fe20003f86270 */
[----:B------:R-:W-:Y:S02]  /*58e0*/  IMAD.MOV R12, RZ, RZ, -R8 ;  /* 0x000000ffff0c7224 */ /* 0x000fe400078e0a08 */
[----:B------:R-:W-:Y:S01]  /*58f0*/  @!P3 IMAD.MOV R99, RZ, RZ, -R99 ;  /* 0x000000ffff63b224 */ /* 0x000fe200078e0a63 */
[----:B------:R-:W-:Y:S01]  /*5900*/  ISETP.GE.AND P3, PT, R14, RZ, PT ;  /* 0x000000ff0e00720c */ /* 0x000fe20003f66270 */
[----:B------:R-:W-:Y:S02]  /*5910*/  IMAD R103, R4, R12, R103 ;  /* 0x0000000c04677224 */ /* 0x000fe400078e0267 */
[----:B------:R-:W-:-:S04]  /*5920*/  IMAD.HI.U32 R8, R6, R247, RZ ;  /* 0x000000f706087227 */ /* 0x000fc800078e00ff */
[----:B------:R-:W-:Y:S01]  /*5930*/  @!P5 IMAD.IADD R101, R101, 0x1, -R4 ;  /* 0x000000016565d824 */ /* 0x000fe200078e0a04 */
[C---:B------:R-:W-:Y:S01]  /*5940*/  ISETP.GT.U32.AND P5, PT, R4.reuse, R103, PT ;  /* 0x000000670400720c */ /* 0x040fe20003fa4070 */
[----:B------:R-:W-:Y:S02]  /*5950*/  IMAD.MOV R14, RZ, RZ, -R10 ;  /* 0x000000ffff0e7224 */ /* 0x000fe400078e0a0a */
[----:B------:R-:W-:Y:S02]  /*5960*/  IMAD.MOV R12, RZ, RZ, -R8 ;  /* 0x000000ffff0c7224 */ /* 0x000fe400078e0a08 */
[C---:B------:R-:W-:Y:S02]  /*5970*/  IMAD R105, R4.reuse, R14, R105 ;  /* 0x0000000e04697224 */ /* 0x040fe400078e0269 */
[C---:B------:R-:W-:Y:S02]  /*5980*/  IMAD R247, R4.reuse, R12, R247 ;  /* 0x0000000c04f77224 */ /* 0x040fe400078e02f7 */
[----:B------:R-:W-:Y:S01]  /*5990*/  @!P6 IMAD.MOV R101, RZ, RZ, -R101 ;  /* 0x000000ffff65e224 */ /* 0x000fe200078e0a65 */
[----:B------:R-:W-:Y:S01]  /*59a0*/  ISETP.GT.U32.AND P6, PT, R4, R105, PT ;  /* 0x000000690400720c */ /* 0x000fe20003fc4070 */
[----:B------:R-:W-:-:S04]  /*59b0*/  IMAD.HI.U32 R10, R6, R107, RZ ;  /* 0x0000006b060a7227 */ /* 0x000fc800078e00ff */
[----:B------:R-:W-:Y:S02]  /*59c0*/  @!P5 IMAD.IADD R103, R103, 0x1, -R4 ;  /* 0x000000016767d824 */ /* 0x000fe400078e0a04 */
[----:B------:R-:W-:Y:S02]  /*59d0*/  IMAD.MOV R10, RZ, RZ, -R10 ;  /* 0x000000ffff0a7224 */ /* 0x000fe400078e0a0a */
[----:B------:R-:W-:Y:S01]  /*59e0*/  IMAD.HI.U32 R8, R6, R241, RZ ;  /* 0x000000f106087227 */ /* 0x000fe200078e00ff */
[----:B------:R-:W-:-:S03]  /*59f0*/  ISETP.GT.U32.AND P5, PT, R4, R103, PT ;  /* 0x000000670400720c */ /* 0x000fc60003fa4070 */
[----:B------:R-:W-:Y:S02]  /*5a00*/  @!P6 IMAD.IADD R105, R105, 0x1, -R4 ;  /* 0x000000016969e824 */ /* 0x000fe400078e0a04 */
[C---:B------:R-:W-:Y:S01]  /*5a10*/  IMAD R24, R4.reuse, R10, R107 ;  /* 0x0000000a04187224 */ /* 0x040fe200078e026b */
[----:B------:R-:W-:Y:S01]  /*5a20*/  IABS R107, R34 ;  /* 0x00000022006b7213 */ /* 0x000fe20000000000 */
[----:B------:R-:W-:Y:S01]  /*5a30*/  IMAD.MOV R8, RZ, RZ, -R8 ;  /* 0x000000ffff087224 */ /* 0x000fe200078e0a08 */
[----:B------:R-:W-:Y:S01]  /*5a40*/  ISETP.GT.U32.AND P6, PT, R4, R105, PT ;  /* 0x000000690400720c */ /* 0x000fe20003fc4070 */
[----:B------:R-:W-:-:S04]  /*5a50*/  IMAD.HI.U32 R10, R6, R243, RZ ;  /* 0x000000f3060a7227 */ /* 0x000fc800078e00ff */
[----:B------:R-:W-:Y:S01]  /*5a60*/  @!P5 IMAD.IADD R103, R103, 0x1, -R4 ;  /* 0x000000016767d824 */ /* 0x000fe200078e0a04 */
[C---:B------:R-:W-:Y:S01]  /*5a70*/  ISETP.GT.U32.AND P5, PT, R4.reuse, R247, PT ;  /* 0x000000f70400720c */ /* 0x040fe20003fa4070 */
[----:B------:R-:W-:Y:S02]  /*5a80*/  IMAD R20, R4, R8, R241 ;  /* 0x0000000804147224 */ /* 0x000fe400078e02f1 */
[----:B------:R-:W-:-:S04]  /*5a90*/  IMAD.HI.U32 R8, R6, R107, RZ ;  /* 0x0000006b06087227 */ /* 0x000fc800078e00ff */
[----:B------:R-:W-:Y:S02]  /*5aa0*/  IMAD.MOV R8, RZ, RZ, -R8 ;  /* 0x000000ffff087224 */ /* 0x000fe400078e0a08 */
[----:B------:R-:W-:Y:S02]  /*5ab0*/  IMAD R241, R244, 0x2, R2 ;  /* 0x00000002f4f17824 */ /* 0x000fe400078e0202 */
[----:B------:R-:W-:Y:S01]  /*5ac0*/  @!P1 IMAD.MOV R103, RZ, RZ, -R103 ;  /* 0x000000ffff679224 */ /* 0x000fe200078e0a67 */
[----:B------:R-:W-:Y:S01]  /*5ad0*/  ISETP.GT.U32.AND P1, PT, R4, R24, PT ;  /* 0x000000180400720c */ /* 0x000fe20003f24070 */
[----:B------:R-:W-:Y:S01]  /*5ae0*/  @!P5 IMAD.IADD R247, R247, 0x1, -R4 ;  /* 0x00000001f7f7d824 */ /* 0x000fe200078e0a04 */
[----:B------:R-:W-:Y:S01]  /*5af0*/  STL [R1+0x968], R241 ;  /* 0x000968f101007387 */ /* 0x000fe20000100800 */
[----:B------:R-:W-:-:S03]  /*5b00*/  IMAD.HI.U32 R12, R6, R245, RZ ;  /* 0x000000f5060c7227 */ /* 0x000fc600078e00ff */
[C---:B------:R-:W-:Y:S01]  /*5b10*/  ISETP.GT.U32.AND P5, PT, R4.reuse, R247, PT ;  /* 0x000000f70400720c */ /* 0x040fe20003fa4070 */
[----:B------:R-:W-:Y:S02]  /*5b20*/  IMAD.MOV R10, RZ, RZ, -R10 ;  /* 0x000000ffff0a7224 */ /* 0x000fe400078e0a0a */
[----:B------:R-:W-:Y:S01]  /*5b30*/  IMAD R18, R4, R8, R107 ;  /* 0x0000000804127224 */ /* 0x000fe200078e026b */
[----:B------:R-:W-:Y:S01]  /*5b40*/  IABS R107, R40 ;  /* 0x00000028006b7213 */ /* 0x000fe20000000000 */
[----:B------:R-:W-:Y:S02]  /*5b50*/  IMAD R242, R244, 0x2, R241 ;  /* 0x00000002f4f27824 */ /* 0x000fe400078e02f1 */
[----:B------:R-:W-:Y:S01]  /*5b60*/  @!P6 IMAD.IADD R105, R105, 0x1, -R4 ;  /* 0x000000016969e824 */ /* 0x000fe200078e0a04 */
[C---:B------:R-:W-:Y:S01]  /*5b70*/  ISETP.GT.U32.AND P6, PT, R4.reuse, R20, PT ;  /* 0x000000140400720c */ /* 0x040fe20003fc4070 */
[----:B------:R-:W-:Y:S01]  /*5b80*/  IMAD.MOV R12, RZ, RZ, -R12 ;  /* 0x000000ffff0c7224 */ /* 0x000fe200078e0a0c */
[----:B------:R-:W-:Y:S01]  /*5b90*/  STL [R1+0x96c], R242 ;  /* 0x00096cf201007387 */ /* 0x000fe20000100800 */
[----:B------:R-:W-:-:S02]  /*5ba0*/  IMAD R16, R4, R10, R243 ;  /* 0x0000000a04107224 */ /* 0x000fc400078e02f3 */
[----:B------:R-:W-:Y:S01]  /*5bb0*/  @!P5 IMAD.IADD R247, R247, 0x1, -R4 ;  /* 0x00000001f7f7d824 */ /* 0x000fe200078e0a04 */
[----:B------:R-:W-:Y:S01]  /*5bc0*/  ISETP.GT.U32.AND P5, PT, R4, R18, PT ;  /* 0x000000120400720c */ /* 0x000fe20003fa4070 */
[----:B------:R-:W-:Y:S02]  /*5bd0*/  IMAD R243, R244, 0x2, R242 ;  /* 0x00000002f4f37824 */ /* 0x000fe400078e02f2 */
[----:B------:R-:W-:Y:S02]  /*5be0*/  IMAD R14, R4, R12, R245 ;  /* 0x0000000c040e7224 */ /* 0x000fe400078e02f5 */
[----:B------:R-:W-:Y:S01]  /*5bf0*/  IMAD.HI.U32 R10, R6, R249, RZ ;  /* 0x000000f9060a7227 */ /* 0x000fe200078e00ff */
[----:B------:R-:W-:Y:S03]  /*5c00*/  STL [R1+0x970], R243 ;  /* 0x000970f301007387 */ /* 0x000fe60000100800 */
[----:B------:R-:W-:-:S02]  /*5c10*/  IMAD R245, R244, 0x2, R243 ;  /* 0x00000002f4f57824 */ /* 0x000fc400078e02f3 */
[----:B------:R-:W-:-:S03]  /*5c20*/  IMAD.HI.U32 R8, R6, R107, RZ ;  /* 0x0000006b06087227 */ /* 0x000fc600078e00ff */
[----:B------:R-:W-:Y:S01]  /*5c30*/  STL [R1+0x974], R245 ;  /* 0x000974f501007387 */ /* 0x000fe20000100800 */
[----:B------:R-:W-:-:S04]  /*5c40*/  IMAD.HI.U32 R12, R6, R251, RZ ;  /* 0x000000fb060c7227 */ /* 0x000fc800078e00ff */
[----:B------:R-:W-:Y:S02]  /*5c50*/  IMAD.MOV R10, RZ, RZ, -R10 ;  /* 0x000000ffff0a7224 */ /* 0x000fe400078e0a0a */
[----:B------:R-:W-:Y:S01]  /*5c60*/  @!P1 IMAD.IADD R24, R24, 0x1, -R4 ;  /* 0x0000000118189824 */ /* 0x000fe200078e0a04 */
[----:B------:R-:W-:Y:S01]  /*5c70*/  ISETP.GT.U32.AND P1, PT, R4, R16, PT ;  /* 0x000000100400720c */ /* 0x000fe20003f24070 */
[----:B------:R-:W-:Y:S02]  /*5c80*/  IMAD R248, R244, 0x2, R245 ;  /* 0x00000002f4f87824 */ /* 0x000fe400078e02f5 */
[----:B------:R-:W-:Y:S02]  /*5c90*/  IMAD.MOV R8, RZ, RZ, -R8 ;  /* 0x000000ffff087224 */ /* 0x000fe400078e0a08 */
[----:B------:R-:W-:Y:S01]  /*5ca0*/  @!P6 IMAD.IADD R20, R20, 0x1, -R4 ;  /* 0x000000011414e824 */ /* 0x000fe200078e0a04 */
[C---:B------:R-:W-:Y:S01]  /*5cb0*/  ISETP.GT.U32.AND P6, PT, R4.reuse, R14, PT ;  /* 0x0000000e0400720c */ /* 0x040fe20003fc4070 */
[----:B------:R-:W-:Y:S01]  /*5cc0*/  IMAD.MOV R28, RZ, RZ, -R12 ;  /* 0x000000ffff1c7224 */ /* 0x000fe200078e0a0c */
[----:B------:R-:W-:Y:S01]  /*5cd0*/  STL [R1+0x978], R248 ;  /* 0x000978f801007387 */ /* 0x000fe20000100800 */
[----:B------:R-:W-:-:S02]  /*5ce0*/  IMAD R10, R4, R10, R249 ;  /* 0x0000000a040a7224 */ /* 0x000fc400078e02f9 */
[----:B------:R-:W-:Y:S02]  /*5cf0*/  IMAD R249, R244, 0x2, R248 ;  /* 0x00000002f4f97824 */ /* 0x000fe400078e02f8 */
[----:B------:R-:W-:Y:S01]  /*5d00*/  @!P5 IMAD.IADD R18, R18, 0x1, -R4 ;  /* 0x000000011212d824 */ /* 0x000fe200078e0a04 */
[C---:B------:R-:W-:Y:S01]  /*5d10*/  ISETP.GT.U32.AND P5, PT, R4.reuse, R24, PT ;  /* 0x000000180400720c */ /* 0x040fe20003fa4070 */
[C---:B------:R-:W-:Y:S01]  /*5d20*/  IMAD R12, R4.reuse, R8, R107 ;  /* 0x00000008040c7224 */ /* 0x040fe200078e026b */
[----:B------:R-:W-:Y:S01]  /*5d30*/  IABS R107, R0 ;  /* 0x00000000006b7213 */ /* 0x000fe20000000000 */
[----:B------:R-:W-:Y:S02]  /*5d40*/  IMAD R8, R4, R28, R251 ;  /* 0x0000001c04087224 */ /* 0x000fe400078e02fb */
[----:B------:R-:W-:Y:S02]  /*5d50*/  IMAD R251, R244, 0x2, R249 ;  /* 0x00000002f4fb7824 */ /* 0x000fe400078e02f9 */
[----:B------:R-:W-:Y:S01]  /*5d60*/  @!P2 IMAD.MOV R105, RZ, RZ, -R105 ;  /* 0x000000ffff69a224 */ /* 0x000fe200078e0a69 */
[----:B------:R-:W-:Y:S01]  /*5d70*/  ISETP.GT.U32.AND P2, PT, R4, R18, PT ;  /* 0x000000120400720c */ /* 0x000fe20003f44070 */
[----:B------:R-:W-:-:S02]  /*5d80*/  IMAD R252, R244, 0x2, R251 ;  /* 0x00000002f4fc7824 */ /* 0x000fc400078e02fb */
[--C-:B------:R-:W-:Y:S01]  /*5d90*/  @!P1 IMAD.IADD R16, R16, 0x1, -R4.reuse ;  /* 0x0000000110109824 */ /* 0x100fe200078e0a04 */
[----:B------:R-:W-:Y:S01]  /*5da0*/  ISETP.GT.U32.AND P1, PT, R4, R20, PT ;  /* 0x000000140400720c */ /* 0x000fe20003f24070 */
[----:B------:R-:W-:Y:S02]  /*5db0*/  @!P6 IMAD.IADD R14, R14, 0x1, -R4 ;  /* 0x000000010e0ee824 */ /* 0x000fe400078e0a04 */
[----:B-1----:R-:W-:Y:S01]  /*5dc0*/  IMAD R2, R244, 0x2, R252 ;  /* 0x00000002f4027824 */ /* 0x002fe200078e02fc */
[----:B------:R-:W-:Y:S01]  /*5dd0*/  ISETP.GT.U32.AND P6, PT, R4, R16, PT ;  /* 0x000000100400720c */ /* 0x000fe20003fc4070 */
[----:B------:R-:W-:-:S04]  /*5de0*/  IMAD.HI.U32 R22, R6, R30, RZ ;  /* 0x0000001e06167227 */ /* 0x000fc800078e00ff */
[----:B------:R-:W-:Y:S01]  /*5df0*/  @!P4 IMAD.MOV R247, RZ, RZ, -R247 ;  /* 0x000000fffff7c224 */ /* 0x000fe200078e0af7 */
[----:B------:R-:W-:Y:S01]  /*5e00*/  ISETP.GT.U32.AND P4, PT, R4, R14, PT ;  /* 0x0000000e0400720c */ /* 0x000fe20003f84070 */
[----:B------:R-:W-:Y:S02]  /*5e10*/  IMAD R2, R244, 0x2, R2 ;  /* 0x00000002f4027824 */ /* 0x000fe400078e0202 */
[----:B------:R-:W-:Y:S01]  /*5e20*/  @!P5 IMAD.IADD R24, R24, 0x1, -R4 ;  /* 0x000000011818d824 */ /* 0x000fe200078e0a04 */
[----:B------:R-:W-:Y:S01]  /*5e30*/  ISETP.GT.U32.AND P5, PT, R4, R12, PT ;  /* 0x0000000c0400720c */ /* 0x000fe20003fa4070 */
[----:B------:R-:W-:Y:S02]  /*5e40*/  IMAD.MOV R22, RZ, RZ, -R22 ;  /* 0x000000ffff167224 */ /* 0x000fe400078e0a16 */
[----:B------:R-:W-:Y:S01]  /*5e50*/  @!P2 IMAD.IADD R18, R18, 0x1, -R4 ;  /* 0x000000011212a824 */ /* 0x000fe200078e0a04 */
[----:B------:R-:W-:Y:S01]  /*5e60*/  ISETP.GT.U32.AND P2, PT, R4, R8, PT ;  /* 0x000000080400720c */ /* 0x000fe20003f44070 */
[----:B------:R-:W-:-:S02]  /*5e70*/  IMAD R2, R244, 0x2, R2 ;  /* 0x00000002f4027824 */ /* 0x000fc400078e0202 */
[----:B------:R-:W-:Y:S01]  /*5e80*/  IMAD R22, R4, R22, R30 ;  /* 0x0000001604167224 */ /* 0x000fe200078e021e */
[----:B------:R-:W-:Y:S01]  /*5e90*/  LOP3.LUT R30, R50, 0x7f, RZ, 0xc0, !PT ;  /* 0x0000007f321e7812 */ /* 0x000fe200078ec0ff */
[--C-:B------:R-:W-:Y:S01]  /*5ea0*/  @!P1 IMAD.IADD R20, R20, 0x1, -R4.reuse ;  /* 0x0000000114149824 */ /* 0x100fe200078e0a04 */
[----:B------:R1:W-:Y:S01]  /*5eb0*/  STL [R1+0x8], R2 ;  /* 0x0000080201007387 */ /* 0x0003e20000100800 */
[----:B------:R-:W-:Y:S01]  /*5ec0*/  ISETP.GT.U32.AND P1, PT, R4, R10, PT ;  /* 0x0000000a0400720c */ /* 0x000fe20003f24070 */
[--C-:B------:R-:W-:Y:S01]  /*5ed0*/  @!P6 IMAD.IADD R16, R16, 0x1, -R4.reuse ;  /* 0x000000011010e824 */ /* 0x100fe200078e0a04 */
[----:B------:R-:W-:Y:S01]  /*5ee0*/  ISETP.GT.U32.AND P6, PT, R4, R22, PT ;  /* 0x000000160400720c */ /* 0x000fe20003fc4070 */
[--C-:B------:R-:W-:Y:S01]  /*5ef0*/  @!P4 IMAD.IADD R14, R14, 0x1, -R4.reuse ;  /* 0x000000010e0ec824 */ /* 0x100fe200078e0a04 */
[----:B------:R-:W-:Y:S01]  /*5f00*/  ISETP.GE.AND P4, PT, R32, RZ, PT ;  /* 0x000000ff2000720c */ /* 0x000fe20003f86270 */
[--C-:B------:R-:W-:Y:S01]  /*5f10*/  @!P5 IMAD.IADD R12, R12, 0x1, -R4.reuse ;  /* 0x000000010c0cd824 */ /* 0x100fe200078e0a04 */
[----:B------:R-:W-:Y:S01]  /*5f20*/  ISETP.GE.AND P5, PT, R34, RZ, PT ;  /* 0x000000ff2200720c */ /* 0x000fe20003fa6270 */
[----:B------:R-:W-:Y:S01]  /*5f30*/  @!P2 IMAD.IADD R8, R8, 0x1, -R4 ;  /* 0x000000010808a824 */ /* 0x000fe200078e0a04 */
[----:B------:R-:W-:Y:S01]  /*5f40*/  ISETP.GE.AND P2, PT, R38, RZ, PT ;  /* 0x000000ff2600720c */ /* 0x000fe20003f46270 */
[----:B-1----:R-:W-:-:S02]  /*5f50*/  IMAD R2, R244, 0x2, R2 ;  /* 0x00000002f4027824 */ /* 0x002fc400078e0202 */
[----:B------:R-:W-:-:S03]  /*5f60*/  IMAD.HI.U32 R6, R6, R107, RZ ;  /* 0x0000006b06067227 */ /* 0x000fc600078e00ff */
[----:B------:R1:W-:Y:S01]  /*5f70*/  STL [R1+0xc], R2 ;  /* 0x00000c0201007387 */ /* 0x0003e20000100800 */
[----:B------:R-:W-:Y:S01]  /*5f80*/  @!P3 IMAD.MOV R24, RZ, RZ, -R24 ;  /* 0x000000ffff18b224 */ /* 0x000fe200078e0a18 */
[----:B------:R-:W-:Y:S01]  /*5f90*/  ISETP.GT.U32.AND P3, PT, R4, R12, PT ;  /* 0x0000000c0400720c */ /* 0x000fe20003f64070 */
[----:B------:R-:W-:Y:S02]  /*5fa0*/  IMAD.MOV R6, RZ, RZ, -R6 ;  /* 0x000000ffff067224 */ /* 0x000fe400078e0a06 */
[--C-:B------:R-:W-:Y:S01]  /*5fb0*/  @!P1 IMAD.IADD R10, R10, 0x1, -R4.reuse ;  /* 0x000000010a0a9824 */ /* 0x100fe200078e0a04 */
[----:B------:R-:W-:Y:S01]  /*5fc0*/  ISETP.GE.AND P1, PT, R36, RZ, PT ;  /* 0x000000ff2400720c */ /* 0x000fe20003f26270 */
[----:B------:R-:W-:Y:S01]  /*5fd0*/  @!P6 IMAD.IADD R22, R22, 0x1, -R4 ;  /* 0x000000011616e824 */ /* 0x000fe200078e0a04 */
[----:B------:R-:W-:Y:S01]  /*5fe0*/  ISETP.GE.AND P6, PT, R30, c[0x0][0x180], PT ;  /* 0x000060001e007a0c */ /* 0x000fe20003fc6270 */
[----:B------:R-:W-:Y:S02]  /*5ff0*/  IMAD R107, R4, R6, R107 ;  /* 0x00000006046b7224 */ /* 0x000fe400078e026b */
[----:B-1----:R-:W-:Y:S01]  /*6000*/  IMAD R2, R244, 0x2, R2 ;  /* 0x00000002f4027824 */ /* 0x002fe200078e0202 */
[----:B------:R-:W-:Y:S01]  /*6010*/  SEL R6, R250, RZ, !P6 ;  /* 0x000000fffa067207 */ /* 0x000fe20007000000 */
[----:B------:R-:W-:Y:S01]  /*6020*/  @!P4 IMAD.MOV R20, RZ, RZ, -R20 ;  /* 0x000000ffff14c224 */ /* 0x000fe200078e0a14 */
[C---:B------:R-:W-:Y:S01]  /*6030*/  ISETP.GT.U32.AND P4, PT, R4.reuse, R10, PT ;  /* 0x0000000a0400720c */ /* 0x040fe20003f84070 */
[----:B------:R-:W-:Y:S01]  /*6040*/  @!P2 IMAD.MOV R14, RZ, RZ, -R14 ;  /* 0x000000ffff0ea224 */ /* 0x000fe200078e0a0e */
[----:B------:R1:W-:Y:S01]  /*6050*/  STL [R1+0x10], R2 ;  /* 0x0000100201007387 */ /* 0x0003e20000100800 */
[----:B------:R-:W-:Y:S01]  /*6060*/  ISETP.GT.U32.AND P6, PT, R4, R22, PT ;  /* 0x000000160400720c */ /* 0x000fe20003fc4070 */
[----:B------:R-:W-:Y:S01]  /*6070*/  @!P3 IMAD.IADD R12, R12, 0x1, -R4 ;  /* 0x000000010c0cb824 */ /* 0x000fe200078e0a04 */
[----:B------:R-:W-:Y:S01]  /*6080*/  ISETP.GT.U32.AND P2, PT, R4, R107, PT ;  /* 0x0000006b0400720c */ /* 0x000fe20003f44070 */
[----:B------:R-:W-:Y:S01]  /*6090*/  @!P1 IMAD.MOV R16, RZ, RZ, -R16 ;  /* 0x000000ffff109224 */ /* 0x000fe200078e0a10 */
[----:B------:R-:W-:Y:S01]  /*60a0*/  ISETP.GE.AND P3, PT, R40, RZ, PT ;  /* 0x000000ff2800720c */ /* 0x000fe20003f66270 */
[----:B------:R-:W-:Y:S01]  /*60b0*/  IMAD R238, R30, c[0x0][0x18c], RZ ;  /* 0x000063001eee7a24 */ /* 0x000fe200078e02ff */
[----:B------:R-:W-:Y:S01]  /*60c0*/  ISETP.NE.U32.AND P1, PT, R6, RZ, PT ;  /* 0x000000ff0600720c */ /* 0x000fe20003f25070 */
[----:B------:R-:W-:Y:S01]  /*60d0*/  @!P5 IMAD.MOV R18, RZ, RZ, -R18 ;  /* 0x000000ffff12d224 */ /* 0x000fe200078e0a12 */
[C---:B------:R-:W-:Y:S01]  /*60e0*/  LOP3.LUT R6, R3.reuse, 0x4, RZ, 0xfc, !PT ;  /* 0x0000000403067812 */ /* 0x040fe200078efcff */
[----:B-1----:R-:W-:Y:S01]  /*60f0*/  IMAD R2, R244, 0x2, R2 ;  /* 0x00000002f4027824 */ /* 0x002fe200078e0202 */
[----:B------:R-:W-:Y:S01]  /*6100*/  LOP3.LUT R3, R3, 0x8, RZ, 0xfc, !PT ;  /* 0x0000000803037812 */ /* 0x000fe200078efcff */
[--C-:B------:R-:W-:Y:S01]  /*6110*/  @!P4 IMAD.IADD R10, R10, 0x1, -R4.reuse ;  /* 0x000000010a0ac824 */ /* 0x100fe200078e0a04 */
[----:B------:R-:W-:Y:S01]  /*6120*/  ISETP.GE.AND P4, PT, R42, RZ, PT ;  /* 0x000000ff2a00720c */ /* 0x000fe20003f86270 */
[--C-:B------:R-:W-:Y:S01]  /*6130*/  @!P6 IMAD.IADD R22, R22, 0x1, -R4.reuse ;  /* 0x000000011616e824 */ /* 0x100fe200078e0a04 */
[----:B------:R1:W-:Y:S01]  /*6140*/  STL [R1+0x14], R2 ;  /* 0x0000140201007387 */ /* 0x0003e20000100800 */
[----:B------:R-:W-:Y:S01]  /*6150*/  ISETP.GE.AND P6, PT, R6, c[0x0][0x180], PT ;  /* 0x0000600006007a0c */ /* 0x000fe20003fc6270 */
[----:B------:R-:W-:Y:S01]  /*6160*/  @!P2 IMAD.IADD R107, R107, 0x1, -R4 ;  /* 0x000000016b6ba824 */ /* 0x000fe200078e0a04 */
[----:B------:R-:W-:Y:S01]  /*6170*/  ISETP.GE.AND P2, PT, R3, c[0x0][0x180], PT ;  /* 0x0000600003007a0c */ /* 0x000fe20003f46270 */
[----:B------:R-:W-:Y:S01]  /*6180*/  @!P3 IMAD.MOV R12, RZ, RZ, -R12 ;  /* 0x000000ffff0cb224 */ /* 0x000fe200078e0a0c */
[----:B------:R-:W-:-:S02]  /*6190*/  SEL R6, R250, RZ, !P6 ;  /* 0x000000fffa067207 */ /* 0x000fc40007000000 */
[----:B------:R-:W-:Y:S02]  /*61a0*/  ISETP.GE.AND P3, PT, R46, RZ, PT ;  /* 0x000000ff2e00720c */ /* 0x000fe40003f66270 */
[----:B------:R-:W-:Y:S01]  /*61b0*/  ISETP.GT.U32.AND P6, PT, R4, R107, PT ;  /* 0x0000006b0400720c */ /* 0x000fe20003fc4070 */
[----:B-1----:R-:W-:Y:S01]  /*61c0*/  IMAD R2, R244, 0x2, R2 ;  /* 0x00000002f4027824 */ /* 0x002fe200078e0202 */
[----:B------:R-:W-:Y:S01]  /*61d0*/  SEL R28, R250, RZ, !P2 ;  /* 0x000000fffa1c7207 */ /* 0x000fe20005000000 */
[----:B------:R-:W-:Y:S01]  /*61e0*/  @!P4 IMAD.MOV R10, RZ, RZ, -R10 ;  /* 0x000000ffff0ac224 */ /* 0x000fe200078e0a0a */
[----:B------:R-:W-:Y:S02]  /*61f0*/  ISETP.GE.AND P2, PT, R0, RZ, PT ;  /* 0x000000ff0000720c */ /* 0x000fe40003f46270 */
[----:B------:R1:W-:Y:S01]  /*6200*/  STL [R1+0x18], R2 ;  /* 0x0000180201007387 */ /* 0x0003e20000100800 */
[----:B------:R-:W-:Y:S01]  /*6210*/  ISETP.NE.U32.AND P4, PT, R6, RZ, PT ;  /* 0x000000ff0600720c */ /* 0x000fe20003f85070 */
[----:B------:R-:W-:Y:S01]  /*6220*/  IMAD.MOV.U32 R6, RZ, RZ, R22 ;  /* 0x000000ffff067224 */ /* 0x000fe200078e0016 */
[----:B------:R-:W-:-:S02]  /*6230*/  ISETP.GT.U32.AND P5, PT, R4, R8, PT ;  /* 0x000000080400720c */ /* 0x000fc40003fa4070 */
[----:B------:R-:W-:Y:S01]  /*6240*/  LOP3.LUT R22, RZ, c[0x0][0x17c], RZ, 0x33, !PT ;  /* 0x00005f00ff167a12 */ /* 0x000fe200078e33ff */
[----:B------:R-:W-:Y:S01]  /*6250*/  @!P3 IMAD.MOV R6, RZ, RZ, -R6 ;  /* 0x000000ffff06b224 */ /* 0x000fe200078e0a06 */
[----:B------:R-:W-:Y:S01]  /*6260*/  LEA R240, P3, R238, c[0x0][0x168], 0x2 ;  /* 0x00005a00eef07a11 */ /* 0x000fe200078610ff */
[----:B------:R-:W-:Y:S01]  /*6270*/  @!P6 IMAD.IADD R107, R107, 0x1, -R4 ;  /* 0x000000016b6be824 */ /* 0x000fe200078e0a04 */
[----:B------:R-:W-:Y:S01]  /*6280*/  ISETP.NE.AND P6, PT, RZ, c[0x0][0x17c], PT ;  /* 0x00005f00ff007a0c */ /* 0x000fe20003fc5270 */
[----:B-1----:R-:W-:Y:S01]  /*6290*/  IMAD R2, R244, 0x2, R2 ;  /* 0x00000002f4027824 */ /* 0x002fe200078e0202 */
[----:B------:R-:W-:Y:S01]  /*62a0*/  LEA.HI.X.SX32 R238, R238, c[0x0][0x16c], 0x2, P3 ;  /* 0x00005b00eeee7a11 */ /* 0x000fe200018f16ff */
[----:B------:R-:W-:Y:S01]  /*62b0*/  @!P2 IMAD.MOV R107, RZ, RZ, -R107 ;  /* 0x000000ffff6ba224 */ /* 0x000fe200078e0a6b */
[----:B------:R-:W-:Y:S02]  /*62c0*/  ISETP.GE.AND P3, PT, R48, RZ, PT ;  /* 0x000000ff3000720c */ /* 0x000fe40003f66270 */
[----:B------:R1:W-:Y:S01]  /*62d0*/  STL [R1+0x1c], R2 ;  /* 0x00001c0201007387 */ /* 0x0003e20000100800 */
[----:B------:R-:W-:Y:S01]  /*62e0*/  ISETP.NE.AND P2, PT, RZ, c[0x0][0x178], PT ;  /* 0x00005e00ff007a0c */ /* 0x000fe20003f45270 */
[----:B------:R-:W-:Y:S01]  /*62f0*/  @!P5 IMAD.IADD R8, R8, 0x1, -R4 ;  /* 0x000000010808d824 */ /* 0x000fe200078e0a04 */
[----:B------:R-:W-:-:S02]  /*6300*/  SEL R107, R22, R107, !P6 ;  /* 0x0000006b166b7207 */ /* 0x000fc40007000000 */
[----:B------:R-:W-:Y:S02]  /*6310*/  SEL R4, R22, R5, !P6 ;  /* 0x0000000516047207 */ /* 0x000fe40007000000 */
[----:B------:R-:W-:Y:S01]  /*6320*/  ISETP.GE.AND P5, PT, R44, RZ, PT ;  /* 0x000000ff2c00720c */ /* 0x000fe20003fa6270 */
[----:B------:R-:W-:Y:S01]  /*6330*/  IMAD R107, R107, c[0x0][0x190], RZ ;  /* 0x000064006b6b7a24 */ /* 0x000fe200078e02ff */
[----:B------:R-:W-:Y:S01]  /*6340*/  SEL R109, R22, R109, !P6 ;  /* 0x0000006d166d7207 */ /* 0x000fe20007000000 */
[----:B-1----:R-:W-:Y:S01]  /*6350*/  IMAD R2, R244, 0x2, R2 ;  /* 0x00000002f4027824 */ /* 0x002fe200078e0202 */
[----:B------:R-:W-:Y:S01]  /*6360*/  SEL R111, R22, R111, !P6 ;  /* 0x0000006f166f7207 */ /* 0x000fe20007000000 */
[----:B------:R-:W-:Y:S01]  /*6370*/  IMAD R4, R4, c[0x0][0x190], RZ ;  /* 0x0000640004047a24 */ /* 0x000fe200078e02ff */
[C---:B------:R-:W-:Y:S01]  /*6380*/  SEL R5, R22.reuse, R7, !P6 ;  /* 0x0000000716057207 */ /* 0x040fe20007000000 */
[----:B------:R-:W-:Y:S01]  /*6390*/  @!P3 IMAD.MOV R239, RZ, RZ, -R239 ;  /* 0x000000ffffefb224 */ /* 0x000fe200078e0aef */
[----:B------:R1:W-:Y:S01]  /*63a0*/  STL [R1+0x20], R2 ;  /* 0x0000200201007387 */ /* 0x0003e20000100800 */
[----:B------:R-:W-:Y:S01]  /*63b0*/  LEA R106, P3, R107, R240, 0x2 ;  /* 0x000000f06b6a7211 */ /* 0x000fe200078610ff */
[----:B------:R-:W-:Y:S01]  /*63c0*/  IMAD R109, R109, c[0x0][0x190], RZ ;  /* 0x000064006d6d7a24 */ /* 0x000fe200078e02ff */
[----:B------:R-:W-:Y:S01]  /*63d0*/  @!P2 LOP3.LUT R239, RZ, c[0x0][0x178], RZ, 0x33, !PT ;  /* 0x00005e00ffefaa12 */ /* 0x000fe200078e33ff */
[----:B------:R-:W-:Y:S01]  /*63e0*/  IMAD R111, R111, c[0x0][0x190], RZ ;  /* 0x000064006f6f7a24 */ /* 0x000fe200078e02ff */
[C---:B------:R-:W-:Y:S01]  /*63f0*/  SEL R113, R22.reuse, R113, !P6 ;  /* 0x0000007116717207 */ /* 0x040fe20007000000 */
[----:B------:R-:W-:Y:S01]  /*6400*/  @!P5 IMAD.MOV R8, RZ, RZ, -R8 ;  /* 0x000000ffff08d224 */ /* 0x000fe200078e0a08 */
[C---:B------:R-:W-:Y:S01]  /*6410*/  SEL R7, R22.reuse, R9, !P6 ;  /* 0x0000000916077207 */ /* 0x040fe20007000000 */
[----:B------:R-:W-:Y:S01]  /*6420*/  IMAD R5, R5, c[0x0][0x190], RZ ;  /* 0x0000640005057a24 */ /* 0x000fe200078e02ff */
[----:B------:R-:W-:Y:S01]  /*6430*/  SEL R115, R22, R115, !P6 ;  /* 0x0000007316737207 */ /* 0x000fe20007000000 */
[----:B-1----:R-:W-:Y:S01]  /*6440*/  IMAD R2, R244, 0x2, R2 ;  /* 0x00000002f4027824 */ /* 0x002fe200078e0202 */
[----:B------:R-:W-:Y:S01]  /*6450*/  LEA.HI.X.SX32 R107, R107, R238, 0x2, P3 ;  /* 0x000000ee6b6b7211 */ /* 0x000fe200018f16ff */
[----:B------:R-:W-:Y:S01]  /*6460*/  IMAD R113, R113, c[0x0][0x190], RZ ;  /* 0x0000640071717a24 */ /* 0x000fe200078e02ff */
[C---:B------:R-:W-:Y:S01]  /*6470*/  SEL R9, R22.reuse, R11, !P6 ;  /* 0x0000000b16097207 */ /* 0x040fe20007000000 */
[----:B------:R-:W-:Y:S01]  /*6480*/  IMAD R115, R115, c[0x0][0x190], RZ ;  /* 0x0000640073737a24 */ /* 0x000fe200078e02ff */
[----:B------:R1:W-:Y:S01]  /*6490*/  STL [R1+0x24], R2 ;  /* 0x0000240201007387 */ /* 0x0003e20000100800 */
[C---:B------:R-:W-:Y:S01]  /*64a0*/  SEL R11, R22.reuse, R13, !P6 ;  /* 0x0000000d160b7207 */ /* 0x040fe20007000000 */
[----:B------:R-:W-:Y:S01]  /*64b0*/  IMAD R7, R7, c[0x0][0x190], RZ ;  /* 0x0000640007077a24 */ /* 0x000fe200078e02ff */
[C---:B------:R-:W-:Y:S01]  /*64c0*/  SEL R117, R22.reuse, R117, !P6 ;  /* 0x0000007516757207 */ /* 0x040fe20007000000 */
[----:B------:R-:W-:Y:S01]  /*64d0*/  STL [R1+0x964], R250 ;  /* 0x000964fa01007387 */ /* 0x000fe20000100800 */
[C---:B------:R-:W-:Y:S01]  /*64e0*/  SEL R13, R22.reuse, R15, !P6 ;  /* 0x0000000f160d7207 */ /* 0x040fe20007000000 */
[----:B------:R-:W-:Y:S01]  /*64f0*/  IMAD R9, R9, c[0x0][0x190], RZ ;  /* 0x0000640009097a24 */ /* 0x000fe200078e02ff */
[C---:B------:R-:W-:Y:S01]  /*6500*/  SEL R15, R22.reuse, R17, !P6 ;  /* 0x00000011160f7207 */ /* 0x040fe20007000000 */
[----:B------:R-:W-:Y:S01]  /*6510*/  IMAD R117, R117, c[0x0][0x190], RZ ;  /* 0x0000640075757a24 */ /* 0x000fe200078e02ff */
[----:B------:R-:W-:Y:S01]  /*6520*/  SEL R119, R22, R119, !P6 ;  /* 0x0000007716777207 */ /* 0x000fe20007000000 */
[----:B-1----:R-:W-:Y:S01]  /*6530*/  IMAD R2, R244, 0x2, R2 ;  /* 0x00000002f4027824 */ /* 0x002fe200078e0202 */
[C---:B------:R-:W-:Y:S01]  /*6540*/  SEL R17, R22.reuse, R19, !P6 ;  /* 0x0000001316117207 */ /* 0x040fe20007000000 */
        /* <DEDUP_REMOVED lines=22> */
[----:B------:R-:W-:Y:S01]  /*66b0*/  IMAD R129, R129, c[0x0][0x190], RZ ;  /* 0x0000640081817a24 */ /* 0x000fe200078e02ff */
        /* <DEDUP_REMOVED lines=8> */
[----:B------:R-:W-:Y:S01]  /*6740*/  SEL R145, R22, R145, !P6 ;  /* 0x0000009116917207 */ /* 0x000fe20007000000 */
[----:B------:R-:W-:Y:S01]  /*6750*/  IMAD R0, R244, 0x2, R2 ;  /* 0x00000002f4007824 */ /* 0x000fe200078e0202 */
[----:B------:R-:W-:Y:S01]  /*6760*/  STL [R1+0x30], R2 ;  /* 0x0000300201007387 */ /* 0x000fe20000100800 */
[C---:B------:R-:W-:Y:S01]  /*6770*/  SEL R147, R22.reuse, R147, !P6 ;  /* 0x0000009316937207 */ /* 0x040fe20007000000 */
[----:B------:R-:W-:Y:S01]  /*6780*/  IMAD R137, R137, c[0x0][0x190], RZ ;  /* 0x0000640089897a24 */ /* 0x000fe200078e02ff */
[C---:B------:R-:W-:Y:S01]  /*6790*/  SEL R149, R22.reuse, R149, !P6 ;  /* 0x0000009516957207 */ /* 0x040fe20007000000 */
        /* <DEDUP_REMOVED lines=18> */
[----:B------:R-:W-:Y:S01]  /*68c0*/  SEL R167, R22, R167, !P6 ;  /* 0x000000a716a77207 */ /* 0x000fe20007000000 */
[----:B------:R-:W-:Y:S01]  /*68d0*/  IMAD R2, R244, 0x2, R250 ;  /* 0x00000002f4027824 */ /* 0x000fe200078e02fa */
[----:B------:R1:W-:Y:S01]  /*68e0*/  STL.64 [R1+0x980], R250 ;  /* 0x000980fa01007387 */ /* 0x0003e20000100a00 */
        /* <DEDUP_REMOVED lines=11> */
[----:B------:R-:W-:Y:S01]  /*69a0*/  IMAD R161, R161, c[0x0][0x190], RZ ;  /* 0x00006400a1a17a24 */ /* 0x000fe200078e02ff */
[----:B-1----:R-:W-:Y:S01]  /*69b0*/  LEA R250, P2, R4, R240, 0x2 ;  /* 0x000000f004fa7211 */ /* 0x002fe200078410ff */
[----:B------:R-:W-:Y:S01]  /*69c0*/  IMAD R163, R163, c[0x0][0x190], RZ ;  /* 0x00006400a3a37a24 */ /* 0x000fe200078e02ff */
        /* <DEDUP_REMOVED lines=13> */
[----:B-1----:R-:W2:Y:S01]  /*6aa0*/  LDL.LU.64 R250, [R1+0x980] ;  /* 0x0009800001fa7983 */ /* 0x002ea20000300a00 */
[C---:B------:R-:W-:Y:S01]  /*6ab0*/  SEL R195, R22.reuse, R195, !P6 ;  /* 0x000000c316c37207 */ /* 0x040fe20007000000 */
[----:B------:R-:W-:Y:S01]  /*6ac0*/  IMAD R175, R175, c[0x0][0x190], RZ ;  /* 0x00006400afaf7a24 */ /* 0x000fe200078e02ff */
[C---:B------:R-:W-:Y:S01]  /*6ad0*/  SEL R197, R22.reuse, R197, !P6 ;  /* 0x000000c516c57207 */ /* 0x040fe20007000000 */
        /* <DEDUP_REMOVED lines=12> */
[----:B-1----:R1:W3:Y:S01]  /*6ba0*/  LDL.64 R106, [R1+0x220] ;  /* 0x00022000016a7983 */ /* 0x0022e20000100a00 */
        /* <DEDUP_REMOVED lines=132> */
[-C--:B------:R-:W-:Y:S01]  /*73f0*/  LEA R108, P3, R109, R240.reuse, 0x2 ;  /* 0x000000f06d6c7211 */ /* 0x080fe200078610ff */
[----:B------:R-:W-:Y:S01]  /*7400*/  IMAD R244, R8, c[0x0][0x190], RZ ;  /* 0x0000640008f47a24 */ /* 0x000fe200078e02ff */
[----:B------:R-:W-:Y:S01]  /*7410*/  LEA R110, P6, R111, R240, 0x2 ;  /* 0x000000f06f6e7211 */ /* 0x000fe200078c10ff */
[----:B------:R-:W-:Y:S01]  /*7420*/  IMAD R85, R85, c[0x0][0x190], RZ ;  /* 0x0000640055557a24 */ /* 0x000fe200078e02ff */
[----:B------:R-:W-:Y:S01]  /*7430*/  LEA.HI.X.SX32 R109, R109, R238, 0x2, P3 ;  /* 0x000000ee6d6d7211 */ /* 0x000fe200018f16ff */
        /* <DEDUP_REMOVED lines=23> */
[----:B------:R-:W-:-:S02]  /*75b0*/  LEA.HI.X.SX32 R127, R127, R238, 0x2, P3 ;  /* 0x000000ee7f7f7211 */ /* 0x000fc400018f16ff */
[----:B------:R-:W-:Y:S02]  /*75c0*/  LEA R132, P3, R133, R240, 0x2 ;  /* 0x000000f085847211 */ /* 0x000fe400078610ff */
[----:B------:R-:W-:Y:S02]  /*75d0*/  LEA.HI.X.SX32 R129, R129, R238, 0x2, P6 ;  /* 0x000000ee81817211 */ /* 0x000fe400030f16ff */
[----:B------:R-:W-:Y:S02]  /*75e0*/  LEA R134, P6, R135, R240, 0x2 ;  /* 0x000000f087867211 */ /* 0x000fe400078c10ff */
[----:B------:R-:W-:Y:S02]  /*75f0*/  LEA.HI.X.SX32 R133, R133, R238, 0x2, P3 ;  /* 0x000000ee85857211 */ /* 0x000fe400018f16ff */
[----:B------:R-:W-:Y:S02]  /*7600*/  LEA R138, P3, R139, R240, 0x2 ;  /* 0x000000f08b8a7211 */ /* 0x000fe400078610ff */
        /* <DEDUP_REMOVED lines=32> */
[-C--:B------:R-:W-:Y:S02]  /*7810*/  LEA.HI.X.SX32 R183, R183, R238.reuse, 0x2, P6 ;  /* 0x000000eeb7b77211 */ /* 0x080fe400030f16ff */
[----:B------:R-:W-:Y:S02]  /*7820*/  ISETP.NE.U32.AND P5, PT, R28, RZ, PT ;  /* 0x000000ff1c00720c */ /* 0x000fe40003fa5070 */
[----:B---3--:R-:W-:Y:S02]  /*7830*/  LEA.HI.X.SX32 R107, R4, R238, 0x2, P2 ;  /* 0x000000ee046b7211 */ /* 0x008fe400010f16ff */
[----:B------:R-:W-:-:S04]  /*7840*/  LEA R112, P2, R113, R240, 0x2 ;  /* 0x000000f071707211 */ /* 0x000fc800078410ff */
[----:B------:R-:W-:Y:S02]  /*7850*/  LEA.HI.X.SX32 R113, R113, R238, 0x2, P2 ;  /* 0x000000ee71717211 */ /* 0x000fe400010f16ff */
        /* <DEDUP_REMOVED lines=22> */
[-C--:B------:R-:W-:Y:S02]  /*79c0*/  LEA R184, P2, R185, R240.reuse, 0x2 ;  /* 0x000000f0b9b87211 */ /* 0x080fe400078410ff */
        /* <DEDUP_REMOVED lines=49> */
[----:B------:R-:W-:Y:S01]  /*7ce0*/  LEA.HI.X.SX32 R233, R233, R238, 0x2, P2 ;  /* 0x000000eee9e97211 */ /* 0x000fe200010f16ff */
[----:B------:R-:W-:Y:S01]  /*7cf0*/  IMAD R3, R6, c[0x0][0x190], RZ ;  /* 0x0000640006037a24 */ /* 0x000fe200078e02ff */
        /* <DEDUP_REMOVED lines=24> */
[----:B------:R-:W-:Y:S01]  /*7e80*/  STL [R1+0x224], R107 ;  /* 0x0002246b01007387 */ /* 0x000fe20000100800 */
[----:B------:R-:W-:Y:S02]  /*7e90*/  LEA R28, P2, R29, R240, 0x2 ;  /* 0x000000f01d1c7211 */ /* 0x000fe400078410ff */
[----:B------:R-:W-:Y:S01]  /*7ea0*/  LEA.HI.X.SX32 R25, R25, R238, 0x2, P3 ;  /* 0x000000ee19197211 */ /* 0x000fe200018f16ff */
[----:B------:R-:W-:Y:S01]  /*7eb0*/  STL.64 [R1+0x788], R108 ;  /* 0x0007886c01007387 */ /* 0x000fe20000100a00 */
[----:B------:R-:W-:-:S02]  /*7ec0*/  LEA R30, P3, R31, R240, 0x2 ;  /* 0x000000f01f1e7211 */ /* 0x000fc400078610ff */
[----:B------:R-:W-:Y:S01]  /*7ed0*/  LEA.HI.X.SX32 R27, R27, R238, 0x2, P6 ;  /* 0x000000ee1b1b7211 */ /* 0x000fe200030f16ff */
[----:B------:R-:W-:Y:S01]  /*7ee0*/  STL.64 [R1+0x778], R110 ;  /* 0x0007786e01007387 */ /* 0x000fe20000100a00 */
[----:B------:R-:W-:Y:S02]  /*7ef0*/  LEA R32, P6, R33, R240, 0x2 ;  /* 0x000000f021207211 */ /* 0x000fe400078c10ff */
[----:B------:R-:W-:Y:S01]  /*7f00*/  LEA.HI.X.SX32 R29, R29, R238, 0x2, P2 ;  /* 0x000000ee1d1d7211 */ /* 0x000fe200010f16ff */
[----:B------:R-:W-:Y:S01]  /*7f10*/  STL.64 [R1+0x770], R112 ;  /* 0x0007707001007387 */ /* 0x000fe20000100a00 */
[----:B------:R-:W-:Y:S02]  /*7f20*/  LEA R34, P2, R35, R240, 0x2 ;  /* 0x000000f023227211 */ /* 0x000fe400078410ff */
[----:B------:R-:W-:Y:S01]  /*7f30*/  LEA.HI.X.SX32 R31, R31, R238, 0x2, P3 ;  /* 0x000000ee1f1f7211 */ /* 0x000fe200018f16ff */
[----:B------:R-:W-:Y:S01]  /*7f40*/  STL.64 [R1+0x768], R114 ;  /* 0x0007687201007387 */ /* 0x000fe20000100a00 */
[----:B------:R-:W-:-:S02]  /*7f50*/  LEA R36, P3, R37, R240, 0x2 ;  /* 0x000000f025247211 */ /* 0x000fc400078610ff */
[----:B------:R-:W-:Y:S01]  /*7f60*/  LEA.HI.X.SX32 R33, R33, R238, 0x2, P6 ;  /* 0x000000ee21217211 */ /* 0x000fe200030f16ff */
[----:B------:R-:W-:Y:S01]  /*7f70*/  STL.64 [R1+0x760], R116 ;  /* 0x0007607401007387 */ /* 0x000fe20000100a00 */
[----:B------:R-:W-:-:S03]  /*7f80*/  LEA R38, P6, R39, R240, 0x2 ;  /* 0x000000f027267211 */ /* 0x000fc600078c10ff */
[----:B------:R-:W-:Y:S01]  /*7f90*/  STL.64 [R1+0x758], R118 ;  /* 0x0007587601007387 */ /* 0x000fe20000100a00 */
[----:B------:R-:W-:-:S03]  /*7fa0*/  LEA.HI.X.SX32 R35, R35, R238, 0x2, P2 ;  /* 0x000000ee23237211 */ /* 0x000fc600010f16ff */
[----:B------:R-:W-:Y:S01]  /*7fb0*/  STL.64 [R1+0x748], R120 ;  /* 0x0007487801007387 */ /* 0x000fe20000100a00 */
[----:B------:R-:W-:-:S03]  /*7fc0*/  LEA R40, P2, R41, R240, 0x2 ;  /* 0x000000f029287211 */ /* 0x000fc600078410ff */
[----:B------:R-:W-:Y:S01]  /*7fd0*/  STL.64 [R1+0x790], R122 ;  /* 0x0007907a01007387 */ /* 0x000fe20000100a00 */
[----:B------:R-:W-:-:S03]  /*7fe0*/  LEA.HI.X.SX32 R37, R37, R238, 0x2, P3 ;  /* 0x000000ee25257211 */ /* 0x000fc600018f16ff */
[----:B------:R-:W-:Y:S01]  /*7ff0*/  STL.64 [R1+0x798], R124 ;  /* 0x0007987c01007387 */ /* 0x000fe20000100a00 */
[----:B------:R-:W-:Y:S02]  /*8000*/  LEA R42, P3, R43, R240, 0x2 ;  /* 0x000000f02b2a7211 */ /* 0x000fe400078610ff */
[----:B------:R-:W-:Y:S01]  /*8010*/  LEA.HI.X.SX32 R39, R39, R238, 0x2, P6 ;  /* 0x000000ee27277211 */ /* 0x000fe200030f16ff */
[----:B------:R-:W-:Y:S01]  /*8020*/  STL [R1+0x7b0], R126 ;  /* 0x0007b07e01007387 */ /* 0x000fe20000100800 */
[----:B------:R-:W-:-:S03]  /*8030*/  LEA R44, P6, R45, R240, 0x2 ;  /* 0x000000f02d2c7211 */ /* 0x000fc600078c10ff */
[----:B------:R-:W-:Y:S01]  /*8040*/  STL [R1+0x7a0], R127 ;  /* 0x0007a07f01007387 */ /* 0x000fe20000100800 */
        /* <DEDUP_REMOVED lines=8> */
[----:B------:R-:W-:Y:S01]  /*80d0*/  STL.64 [R1+0x7c8], R134 ;  /* 0x0007c88601007387 */ /* 0x000fe20000100a00 */
[----:B------:R-:W-:-:S03]  /*80e0*/  LEA R50, P6, R51, R240, 0x2 ;  /* 0x000000f033327211 */ /* 0x000fc600078c10ff */
[----:B------:R3:W-:Y:S01]  /*80f0*/  STL.64 [R1+0x750], R136 ;  /* 0x0007508801007387 */ /* 0x0007e20000100a00 */
        /* <DEDUP_REMOVED lines=10> */
[----:B------:R-:W-:Y:S01]  /*81a0*/  STL [R1+0x7f0], R147 ;  /* 0x0007f09301007387 */ /* 0x000fe20000100800 */
[----:B------:R-:W-:-:S03]  /*81b0*/  LEA.HI.X.SX32 R53, R53, R238, 0x2, P2 ;  /* 0x000000ee35357211 */ /* 0x000fc600010f16ff */
[----:B------:R-:W-:Y:S01]  /*81c0*/  STL [R1+0x7f4], R146 ;  /* 0x0007f49201007387 */ /* 0x000fe20000100800 */
        /* <DEDUP_REMOVED lines=88> */
[----:B---3--:R-:W-:-:S03]  /*8750*/  LEA R136, P2, R246, R240, 0x2 ;  /* 0x000000f0f6887211 */ /* 0x008fc600078410ff */
[----:B------:R-:W-:Y:S01]  /*8760*/  STL.64 [R1+0x918], R220 ;  /* 0x000918dc01007387 */ /* 0x000fe20000100a00 */
[----:B------:R-:W-:-:S03]  /*8770*/  LEA.HI.X.SX32 R103, R103, R238, 0x2, P3 ;  /* 0x000000ee67677211 */ /* 0x000fc600018f16ff */
[----:B------:R-:W-:Y:S01]  /*8780*/  STL.64 [R1+0x920], R222 ;  /* 0x000920de01007387 */ /* 0x000fe20000100a00 */
[----:B----4-:R-:W-:Y:S02]  /*8790*/  LEA R216, P3, R247, R240, 0x2 ;  /* 0x000000f0f7d87211 */ /* 0x010fe400078610ff */
[----:B------:R-:W-:Y:S01]  /*87a0*/  LEA.HI.X.SX32 R105, R105, R238, 0x2, P6 ;  /* 0x000000ee69697211 */ /* 0x000fe200030f16ff */
[----:B------:R-:W-:Y:S01]  /*87b0*/  STL.64 [R1+0x928], R224 ;  /* 0x000928e001007387 */ /* 0x000fe20000100a00 */
[----:B------:R-:W-:-:S03]  /*87c0*/  LEA R106, P6, R248, R240, 0x2 ;  /* 0x000000f0f86a7211 */ /* 0x000fc600078c10ff */
[----:B------:R-:W-:Y:S01]  /*87d0*/  STL.64 [R1+0x930], R226 ;  /* 0x000930e201007387 */ /* 0x000fe20000100a00 */
[----:B------:R-:W-:-:S03]  /*87e0*/  LEA.HI.X.SX32 R137, R246, R238, 0x2, P2 ;  /* 0x000000eef6897211 */ /* 0x000fc600010f16ff */
[----:B------:R-:W-:Y:S01]  /*87f0*/  STL.64 [R1+0x938], R228 ;  /* 0x000938e401007387 */ /* 0x000fe20000100a00 */
[----:B------:R-:W-:-:S03]  /*8800*/  LEA.HI.X.SX32 R217, R247, R238, 0x2, P3 ;  /* 0x000000eef7d97211 */ /* 0x000fc600018f16ff */
[----:B------:R-:W-:Y:S01]  /*8810*/  STL.64 [R1+0x940], R230 ;  /* 0x000940e601007387 */ /* 0x000fe20000100a00 */
[----:B------:R-:W-:-:S03]  /*8820*/  LEA.HI.X.SX32 R107, R248, R238, 0x2, P6 ;  /* 0x000000eef86b7211 */ /* 0x000fc600030f16ff */
[----:B------:R-:W-:Y:S01]  /*8830*/  STL.64 [R1+0x948], R232 ;  /* 0x000948e801007387 */ /* 0x000fe20000100a00 */
[----:B------:R-:W-:-:S03]  /*8840*/  LEA R110, P2, R245, R240, 0x2 ;  /* 0x000000f0f56e7211 */ /* 0x000fc600078410ff */
[----:B------:R-:W-:Y:S01]  /*8850*/  STL.64 [R1+0x950], R234 ;  /* 0x000950ea01007387 */ /* 0x000fe20000100a00 */
[----:B------:R-:W-:-:S03]  /*8860*/  LEA R112, P3, R243, R240, 0x2 ;  /* 0x000000f0f3707211 */ /* 0x000fc600078610ff */
[----:B------:R-:W-:Y:S04]  /*8870*/  STL.64 [R1+0x958], R236 ;  /* 0x000958ec01007387 */ /* 0x000fe80000100a00 */
[----:B------:R-:W-:Y:S01]  /*8880*/  STL.64 [R1+0x738], R30 ;  /* 0x0007381e01007387 */ /* 0x000fe20000100a00 */
[----:B------:R-:W-:-:S03]  /*8890*/  LEA.HI.X.SX32 R111, R245, R238, 0x2, P2 ;  /* 0x000000eef56f7211 */ /* 0x000fc600010f16ff */
[----:B------:R-:W-:Y:S01]  /*88a0*/  STL.64 [R1+0x1d0], R136 ;  /* 0x0001d08801007387 */ /* 0x000fe20000100a00 */
[----:B------:R-:W-:-:S03]  /*88b0*/  LEA.HI.X.SX32 R113, R243, R238, 0x2, P3 ;  /* 0x000000eef3717211 */ /* 0x000fc600018f16ff */
[----:B------:R-:W3:Y:S04]  /*88c0*/  LDL.LU R248, [R1+0x978] ;  /* 0x0009780001f87983 */ /* 0x000ee80000300800 */
[----:B------:R-:W-:Y:S04]  /*88d0*/  STL.64 [R1+0x1d8], R216 ;  /* 0x0001d8d801007387 */ /* 0x000fe80000100a00 */
[----:B------:R4:W-:Y:S04]  /*88e0*/  STL.64 [R1+0x1e0], R106 ;  /* 0x0001e06a01007387 */ /* 0x0009e80000100a00 */
[----:B------:R-:W2:Y:S04]  /*88f0*/  LDL.LU R245, [R1+0x974] ;  /* 0x0009740001f57983 */ /* 0x000ea80000300800 */
[----:B------:R-:W2:Y:S04]  /*8900*/  LDL.LU R243, [R1+0x970] ;  /* 0x0009700001f37983 */ /* 0x000ea80000300800 */
[----:B----4-:R-:W4:Y:S01]  /*8910*/  LDL.LU R107, [R1+0x48] ;  /* 0x00004800016b7983 */ /* 0x010f220000300800 */
[----:B------:R-:W-:-:S04]  /*8920*/  LEA R116, P2, R242, R240, 0x2 ;  /* 0x000000f0f2747211 */ /* 0x000fc800078410ff */
[----:B------:R-:W-:Y:S02]  /*8930*/  LEA.HI.X.SX32 R117, R242, R238, 0x2, P2 ;  /* 0x000000eef2757211 */ /* 0x000fe400010f16ff */
[----:B------:R-:W-:-:S04]  /*8940*/  LEA R30, P2, R3, R240, 0x2 ;  /* 0x000000f0031e7211 */ /* 0x000fc800078410ff */
[----:B------:R-:W-:Y:S02]  /*8950*/  LEA.HI.X.SX32 R31, R3, R238, 0x2, P2 ;  /* 0x000000ee031f7211 */ /* 0x000fe400010f16ff */
[----:B------:R-:W1:Y:S01]  /*8960*/  S2R R3, SR_TID.X ;  /* 0x0000000000037919 */ /* 0x000e620000002100 */
[CC--:B------:R-:W-:Y:S01]  /*8970*/  LEA R114, P6, R0.reuse, R240.reuse, 0x2 ;  /* 0x000000f000727211 */ /* 0x0c0fe200078c10ff */
[----:B------:R-:W-:Y:S01]  /*8980*/  IMAD R239, R239, c[0x0][0x184], RZ ;  /* 0x00006100efef7a24 */ /* 0x000fe200078e02ff */
[C---:B------:R-:W-:Y:S02]  /*8990*/  LEA R118, P3, R241.reuse, R240, 0x2 ;  /* 0x000000f0f1767211 */ /* 0x040fe400078610ff */
[-C--:B------:R-:W-:Y:S02]  /*89a0*/  LEA.HI.X.SX32 R115, R0, R238.reuse, 0x2, P6 ;  /* 0x000000ee00737211 */ /* 0x080fe400030f16ff */
[----:B------:R-:W-:Y:S02]  /*89b0*/  LEA.HI.X.SX32 R119, R241, R238, 0x2, P3 ;  /* 0x000000eef1777211 */ /* 0x000fe400018f16ff */
[----:B------:R-:W-:-:S02]  /*89c0*/  LEA R120, P6, R244, R240, 0x2 ;  /* 0x000000f0f4787211 */ /* 0x000fc400078c10ff */
[----:B------:R-:W-:Y:S01]  /*89d0*/  LEA R246, P3, R239, c[0x0][0x160], 0x2 ;  /* 0x00005800eff67a11 */ /* 0x000fe200078610ff */
[----:B------:R-:W-:Y:S01]  /*89e0*/  STL.64 [R1+0x1e8], R110 ;  /* 0x0001e86e01007387 */ /* 0x000fe20000100a00 */
[----:B-1----:R-:W-:-:S03]  /*89f0*/  SHF.R.U32.HI R3, RZ, 0x6, R3 ;  /* 0x00000006ff037819 */ /* 0x002fc60000011603 */
[----:B------:R-:W2:Y:S01]  /*8a00*/  LDL.LU R0, [R1+0x54] ;  /* 0x0000540001007983 */ /* 0x000ea20000300800 */
[----:B------:R-:W-:-:S05]  /*8a10*/  SGXT.U32 R3, R3, 0x1 ;  /* 0x000000010303781a */ /* 0x000fca0000000000 */
[C---:B------:R-:W-:Y:S01]  /*8a20*/  IMAD R109, R3.reuse, c[0x0][0x188], RZ ;  /* 0x00006200036d7a24 */ /* 0x040fe200078e02ff */
[----:B------:R-:W-:Y:S01]  /*8a30*/  STL.64 [R1+0x1f0], R112 ;  /* 0x0001f07001007387 */ /* 0x000fe20000100a00 */
[----:B------:R-:W-:Y:S01]  /*8a40*/  LEA.HI.X.SX32 R121, R244, R238, 0x2, P6 ;  /* 0x000000eef4797211 */ /* 0x000fe200030f16ff */
[----:B------:R-:W-:Y:S01]  /*8a50*/  IMAD.MOV.U32 R244, RZ, RZ, c[0x0][0x188] ;  /* 0x00006200fff47624 */ /* 0x000fe200078e00ff */
[----:B------:R-:W-:Y:S01]  /*8a60*/  LOP3.LUT R106, R3, 0xc, RZ, 0xfc, !PT ;  /* 0x0000000c036a7812 */ /* 0x000fe200078efcff */
[----:B------:R-:W3:Y:S01]  /*8a70*/  LDL.LU R242, [R1+0x96c] ;  /* 0x00096c0001f27983 */ /* 0x000ee20000300800 */
[----:B------:R-:W-:Y:S01]  /*8a80*/  LEA.HI.X.SX32 R247, R239, c[0x0][0x164], 0x2, P3 ;  /* 0x00005900eff77a11 */ /* 0x000fe200018f16ff */
[----:B------:R-:W-:Y:S01]  /*8a90*/  IMAD R106, R3, c[0x0][0x188], RZ ;  /* 0x00006200036a7a24 */ /* 0x000fe200078e02ff */
[----:B------:R-:W-:Y:S01]  /*8aa0*/  LEA R236, P2, R109, R246, 0x2 ;  /* 0x000000f66dec7211 */ /* 0x000fe200078410ff */
[----:B------:R-:W-:Y:S01]  /*8ab0*/  STL.64 [R1+0x1f8], R114 ;  /* 0x0001f87201007387 */ /* 0x000fe20000100a00 */
[----:B------:R-:W-:-:S02]  /*8ac0*/  IMAD R108, R3, c[0x0][0x188], RZ ;  /* 0x00006200036c7a24 */ /* 0x000fc400078e02ff */
[----:B------:R-:W-:Y:S01]  /*8ad0*/  LEA.HI.X.SX32 R237, R109, R247, 0x2, P2 ;  /* 0x000000f76ded7211 */ /* 0x000fe200010f16ff */
[----:B------:R-:W3:Y:S01]  /*8ae0*/  LDL.LU R241, [R1+0x968] ;  /* 0x0009680001f17983 */ /* 0x000ee20000300800 */
[C---:B------:R-:W-:Y:S02]  /*8af0*/  IMAD R106, R244.reuse, 0x2, R106 ;  /* 0x00000002f46a7824 */ /* 0x040fe400078e026a */
[C---:B------:R-:W-:Y:S02]  /*8b00*/  IMAD R109, R244.reuse, 0x2, R109 ;  /* 0x00000002f46d7824 */ /* 0x040fe400078e026d */
[C---:B------:R-:W-:Y:S02]  /*8b10*/  IMAD R108, R244.reuse, 0x2, R108 ;  /* 0x00000002f46c7824 */ /* 0x040fe400078e026c */
[C---:B------:R-:W-:Y:S02]  /*8b20*/  IMAD R106, R244.reuse, 0x2, R106 ;  /* 0x00000002f46a7824 */ /* 0x040fe400078e026a */
[----:B------:R-:W-:Y:S01]  /*8b30*/  IMAD R109, R244, 0x2, R109 ;  /* 0x00000002f46d7824 */ /* 0x000fe200078e026d */
[----:B------:R-:W-:-:S02]  /*8b40*/  LEA R176, P3, R108, R246, 0x2 ;  /* 0x000000f66cb07211 */ /* 0x000fc400078610ff */
[-C--:B------:R-:W-:Y:S01]  /*8b50*/  LEA R234, P2, R106, R246.reuse, 0x2 ;  /* 0x000000f66aea7211 */ /* 0x080fe200078410ff */
[----:B------:R-:W-:Y:S01]  /*8b60*/  IMAD R109, R244, 0x2, R109 ;  /* 0x00000002f46d7824 */ /* 0x000fe200078e026d */
[-C--:B------:R-:W-:Y:S02]  /*8b70*/  LEA.HI.X.SX32 R177, R108, R247.reuse, 0x2, P3 ;  /* 0x000000f76cb17211 */ /* 0x080fe400018f16ff */
[-C--:B------:R-:W-:Y:S02]  /*8b80*/  LEA.HI.X.SX32 R235, R106, R247.reuse, 0x2, P2 ;  /* 0x000000f76aeb7211 */ /* 0x080fe400010f16ff */
[CC--:B------:R-:W-:Y:S01]  /*8b90*/  LEA R174, P3, R109.reuse, R246.reuse, 0x2 ;  /* 0x000000f66dae7211 */ /* 0x0c0fe200078610ff */
[----:B------:R-:W-:Y:S03]  /*8ba0*/  STL.64 [R1+0x200], R116 ;  /* 0x0002007401007387 */ /* 0x000fe60000100a00 */
[----:B------:R-:W-:Y:S01]  /*8bb0*/  LEA.HI.X.SX32 R175, R109, R247, 0x2, P3 ;  /* 0x000000f76daf7211 */ /* 0x000fe200018f16ff */
[----:B------:R-:W-:Y:S04]  /*8bc0*/  STL.64 [R1+0x210], R118 ;  /* 0x0002107601007387 */ /* 0x000fe80000100a00 */
[----:B------:R-:W-:Y:S04]  /*8bd0*/  STL.64 [R1+0x218], R120 ;  /* 0x0002187801007387 */ /* 0x000fe80000100a00 */
[----:B------:R-:W-:Y:S04]  /*8be0*/  STL.64 [R1+0x208], R30 ;  /* 0x0002081e01007387 */ /* 0x000fe80000100a00 */
[----:B------:R1:W-:Y:S04]  /*8bf0*/  STL.64 [R1+0x1c8], R236 ;  /* 0x0001c8ec01007387 */ /* 0x0003e80000100a00 */
[----:B------:R-:W-:Y:S04]  /*8c00*/  STL.64 [R1+0x1c0], R176 ;  /* 0x0001c0b001007387 */ /* 0x000fe80000100a00 */
[----:B------:R1:W-:Y:S04]  /*8c10*/  STL.64 [R1+0x1b8], R234 ;  /* 0x0001b8ea01007387 */ /* 0x0003e80000100a00 */
[----:B------:R-:W-:Y:S01]  /*8c20*/  STL.64 [R1+0x1b0], R174 ;  /* 0x0001b0ae01007387 */ /* 0x000fe20000100a00 */
[----:B----4-:R-:W-:-:S04]  /*8c30*/  LEA R232, P2, R107, R246, 0x2 ;  /* 0x000000f66be87211 */ /* 0x010fc800078410ff */
[----:B------:R-:W-:-:S05]  /*8c40*/  LEA.HI.X.SX32 R233, R107, R247, 0x2, P2 ;  /* 0x000000f76be97211 */ /* 0x000fca00010f16ff */
[----:B------:R4:W-:Y:S04]  /*8c50*/  STL.64 [R1+0x1a8], R232 ;  /* 0x0001a8e801007387 */ /* 0x0009e80000100a00 */
[----:B------:R-:W4:Y:S04]  /*8c60*/  LDL.LU R109, [R1+0x8] ;  /* 0x00000800016d7983 */ /* 0x000f280000300800 */
[----:B------:R-:W4:Y:S04]  /*8c70*/  LDL.LU R107, [R1+0xc] ;  /* 0x00000c00016b7983 */ /* 0x000f280000300800 */
[----:B------:R-:W4:Y:S01]  /*8c80*/  LDL.LU R132, [R1+0x10] ;  /* 0x0000100001847983 */ /* 0x000f220000300800 */
[----:B------:R-:W-:-:S03]  /*8c90*/  IMAD R126, R244, 0x2, R252 ;  /* 0x00000002f47e7824 */ /* 0x000fc600078e02fc */
[----:B------:R-:W4:Y:S01]  /*8ca0*/  LDL.LU R133, [R1+0x14] ;  /* 0x0000140001857983 */ /* 0x000f220000300800 */
[----:B------:R-:W-:-:S03]  /*8cb0*/  IMAD R108, R244, 0x2, R252 ;  /* 0x00000002f46c7824 */ /* 0x000fc600078e02fc */
[----:B------:R-:W4:Y:S04]  /*8cc0*/  LDL.LU R130, [R1+0x18] ;  /* 0x0000180001827983 */ /* 0x000f280000300800 */
[----:B------:R-:W4:Y:S04]  /*8cd0*/  LDL.LU R131, [R1+0x1c] ;  /* 0x00001c0001837983 */ /* 0x000f280000300800 */
[----:B------:R-:W4:Y:S01]  /*8ce0*/  LDL.LU R128, [R1+0x20] ;  /* 0x0000200001807983 */ /* 0x000f220000300800 */
[----:B--2---:R-:W-:-:S04]  /*8cf0*/  LEA R172, P3, R0, R246, 0x2 ;  /* 0x000000f600ac7211 */ /* 0x004fc800078610ff */
[----:B------:R-:W-:Y:S02]  /*8d00*/  LEA.HI.X.SX32 R173, R0, R247, 0x2, P3 ;  /* 0x000000f700ad7211 */ /* 0x000fe400018f16ff */
[-C--:B---3--:R-:W-:Y:S02]  /*8d10*/  LEA R170, P3, R242, R246.reuse, 0x2 ;  /* 0x000000f6f2aa7211 */ /* 0x088fe400078610ff */
[----:B------:R-:W-:-:S04]  /*8d20*/  LEA R230, P2, R241, R246, 0x2 ;  /* 0x000000f6f1e67211 */ /* 0x000fc800078410ff */
[-C--:B------:R-:W-:Y:S02]  /*8d30*/  LEA.HI.X.SX32 R231, R241, R247.reuse, 0x2, P2 ;  /* 0x000000f7f1e77211 */ /* 0x080fe400010f16ff */
[-C--:B------:R-:W-:Y:S02]  /*8d40*/  LEA R228, P2, R243, R246.reuse, 0x2 ;  /* 0x000000f6f3e47211 */ /* 0x080fe400078410ff */
[-C--:B------:R-:W-:Y:S02]  /*8d50*/  LEA.HI.X.SX32 R171, R242, R247.reuse, 0x2, P3 ;  /* 0x000000f7f2ab7211 */ /* 0x080fe400018f16ff */
[-C--:B------:R-:W-:Y:S02]  /*8d60*/  LEA R168, P3, R245, R246.reuse, 0x2 ;  /* 0x000000f6f5a87211 */ /* 0x080fe400078610ff */
[----:B------:R-:W-:Y:S02]  /*8d70*/  LEA.HI.X.SX32 R229, R243, R247, 0x2, P2 ;  /* 0x000000f7f3e57211 */ /* 0x000fe400010f16ff */
[----:B------:R-:W-:-:S02]  /*8d80*/  LEA R226, P2, R248, R246, 0x2 ;  /* 0x000000f6f8e27211 */ /* 0x000fc400078410ff */
[-C--:B------:R-:W-:Y:S02]  /*8d90*/  LEA.HI.X.SX32 R169, R245, R247.reuse, 0x2, P3 ;  /* 0x000000f7f5a97211 */ /* 0x080fe400018f16ff */
[-C--:B------:R-:W-:Y:S02]  /*8da0*/  LEA R166, P3, R249, R246.reuse, 0x2 ;  /* 0x000000f6f9a67211 */ /* 0x080fe400078610ff */
[-C--:B------:R-:W-:Y:S02]  /*8db0*/  LEA.HI.X.SX32 R227, R248, R247.reuse, 0x2, P2 ;  /* 0x000000f7f8e37211 */ /* 0x080fe400010f16ff */
[-C--:B------:R-:W-:Y:S01]  /*8dc0*/  LEA R224, P2, R251, R246.reuse, 0x2 ;  /* 0x000000f6fbe07211 */ /* 0x080fe200078410ff */
[----:B------:R-:W-:Y:S01]  /*8dd0*/  STL.64 [R1+0x1a0], R172 ;  /* 0x0001a0ac01007387 */ /* 0x000fe20000100a00 */
[-C--:B------:R-:W-:Y:S01]  /*8de0*/  LEA.HI.X.SX32 R167, R249, R247.reuse, 0x2, P3 ;  /* 0x000000f7f9a77211 */ /* 0x080fe200018f16ff */
[----:B------:R-:W-:Y:S01]  /*8df0*/  IMAD R108, R244, 0x2, R108 ;  /* 0x00000002f46c7824 */ /* 0x000fe200078e026c */
[----:B------:R-:W-:Y:S01]  /*8e00*/  LEA R164, P3, R252, R246, 0x2 ;  /* 0x000000f6fca47211 */ /* 0x000fe200078610ff */
[----:B------:R2:W-:Y:S01]  /*8e10*/  STL.64 [R1+0x198], R230 ;  /* 0x000198e601007387 */ /* 0x0005e20000100a00 */
[----:B------:R-:W-:-:S02]  /*8e20*/  LEA.HI.X.SX32 R225, R251, R247, 0x2, P2 ;  /* 0x000000f7fbe17211 */ /* 0x000fc400010f16ff */
[----:B------:R-:W-:Y:S01]  /*8e30*/  LEA R222, P2, R126, R246, 0x2 ;  /* 0x000000f67ede7211 */ /* 0x000fe200078410ff */
[----:B------:R-:W-:Y:S01]  /*8e40*/  STL.64 [R1+0x190], R170 ;  /* 0x000190aa01007387 */ /* 0x000fe20000100a00 */
[----:B------:R-:W-:-:S03]  /*8e50*/  LEA.HI.X.SX32 R165, R252, R247, 0x2, P3 ;  /* 0x000000f7fca57211 */ /* 0x000fc600018f16ff */
[----:B------:R3:W-:Y:S01]  /*8e60*/  STL.64 [R1+0x188], R228 ;  /* 0x000188e401007387 */ /* 0x0007e20000100a00 */
[----:B------:R-:W-:-:S03]  /*8e70*/  LEA.HI.X.SX32 R223, R126, R247, 0x2, P2 ;  /* 0x000000f77edf7211 */ /* 0x000fc600010f16ff */
[----:B------:R-:W-:Y:S01]  /*8e80*/  STL.64 [R1+0x180], R168 ;  /* 0x000180a801007387 */ /* 0x000fe20000100a00 */
[----:B------:R-:W-:-:S03]  /*8e90*/  LEA R162, P3, R108, R246, 0x2 ;  /* 0x000000f66ca27211 */ /* 0x000fc600078610ff */
[----:B------:R1:W-:Y:S04]  /*8ea0*/  STL.64 [R1+0x178], R226 ;  /* 0x000178e201007387 */ /* 0x0003e80000100a00 */
[----:B------:R-:W-:Y:S04]  /*8eb0*/  STL.64 [R1+0x170], R166 ;  /* 0x000170a601007387 */ /* 0x000fe80000100a00 */
[----:B------:R1:W-:Y:S04]  /*8ec0*/  STL.64 [R1+0x168], R224 ;  /* 0x000168e001007387 */ /* 0x0003e80000100a00 */
[----:B------:R-:W2:Y:S01]  /*8ed0*/  LDL.LU R129, [R1+0x24] ;  /* 0x0000240001817983 */ /* 0x000ea20000300800 */
[----:B------:R-:W-:-:S03]  /*8ee0*/  LEA.HI.X.SX32 R163, R108, R247, 0x2, P3 ;  /* 0x000000f76ca37211 */ /* 0x000fc600018f16ff */
[----:B------:R-:W3:Y:S04]  /*8ef0*/  LDL.LU R127, [R1+0x28] ;  /* 0x00002800017f7983 */ /* 0x000ee80000300800 */
[----:B------:R-:W-:Y:S04]  /*8f00*/  STL.64 [R1+0x160], R164 ;  /* 0x000160a401007387 */ /* 0x000fe80000100a00 */
[----:B------:R1:W-:Y:S04]  /*8f10*/  STL.64 [R1+0x158], R222 ;  /* 0x000158de01007387 */ /* 0x0003e80000100a00 */
[----:B------:R-:W3:Y:S04]  /*8f20*/  LDL.LU R126, [R1+0x2c] ;  /* 0x00002c00017e7983 */ /* 0x000ee80000300800 */
[----:B------:R-:W3:Y:S01]  /*8f30*/  LDL.LU R108, [R1+0x30] ;  /* 0x00003000016c7983 */ /* 0x000ee20000300800 */
[----:B----4-:R-:W-:-:S04]  /*8f40*/  LEA R220, P2, R109, R246, 0x2 ;  /* 0x000000f66ddc7211 */ /* 0x010fc800078410ff */
[-C--:B------:R-:W-:Y:S02]  /*8f50*/  LEA.HI.X.SX32 R221, R109, R247.reuse, 0x2, P2 ;  /* 0x000000f76ddd7211 */ /* 0x080fe400010f16ff */
[CC--:B------:R-:W-:Y:S01]  /*8f60*/  LEA R160, P3, R107.reuse, R246.reuse, 0x2 ;  /* 0x000000f66ba07211 */ /* 0x0c0fe200078610ff */
[----:B------:R-:W4:Y:S03]  /*8f70*/  LDL.LU R109, [R1+0x34] ;  /* 0x00003400016d7983 */ /* 0x000f260000300800 */
[----:B------:R-:W-:Y:S01]  /*8f80*/  LEA.HI.X.SX32 R161, R107, R247, 0x2, P3 ;  /* 0x000000f76ba17211 */ /* 0x000fe200018f16ff */
[----:B------:R-:W-:Y:S04]  /*8f90*/  STL.64 [R1+0x150], R162 ;  /* 0x000150a201007387 */ /* 0x000fe80000100a00 */
[----:B------:R1:W-:Y:S04]  /*8fa0*/  STL.64 [R1+0x148], R220 ;  /* 0x000148dc01007387 */ /* 0x0003e80000100a00 */
[----:B------:R-:W4:Y:S01]  /*8fb0*/  LDL.LU R107, [R1+0x38] ;  /* 0x00003800016b7983 */ /* 0x000f220000300800 */
[----:B------:R-:W-:-:S02]  /*8fc0*/  LEA R218, P2, R132, R246, 0x2 ;  /* 0x000000f684da7211 */ /* 0x000fc400078410ff */
[CC--:B------:R-:W-:Y:S02]  /*8fd0*/  LEA R158, P3, R133.reuse, R246.reuse, 0x2 ;  /* 0x000000f6859e7211 */ /* 0x0c0fe400078610ff */
[-C--:B------:R-:W-:Y:S02]  /*8fe0*/  LEA.HI.X.SX32 R219, R132, R247.reuse, 0x2, P2 ;  /* 0x000000f784db7211 */ /* 0x080fe400010f16ff */
[CC--:B------:R-:W-:Y:S02]  /*8ff0*/  LEA R214, P2, R130.reuse, R246.reuse, 0x2 ;  /* 0x000000f682d67211 */ /* 0x0c0fe400078410ff */
[-C--:B------:R-:W-:Y:S02]  /*9000*/  LEA.HI.X.SX32 R159, R133, R247.reuse, 0x2, P3 ;  /* 0x000000f7859f7211 */ /* 0x080fe400018f16ff */
[----:B------:R-:W-:Y:S02]  /*9010*/  LEA R156, P3, R131, R246, 0x2 ;  /* 0x000000f6839c7211 */ /* 0x000fe400078610ff */
[----:B------:R-:W-:-:S02]  /*9020*/  LEA.HI.X.SX32 R215, R130, R247, 0x2, P2 ;  /* 0x000000f782d77211 */ /* 0x000fc400010f16ff */
[CC--:B------:R-:W-:Y:S02]  /*9030*/  LEA R212, P2, R128.reuse, R246.reuse, 0x2 ;  /* 0x000000f680d47211 */ /* 0x0c0fe400078410ff */
[-C--:B------:R-:W-:Y:S02]  /*9040*/  LEA.HI.X.SX32 R157, R131, R247.reuse, 0x2, P3 ;  /* 0x000000f7839d7211 */ /* 0x080fe400018f16ff */
[----:B------:R-:W-:Y:S01]  /*9050*/  LEA.HI.X.SX32 R213, R128, R247, 0x2, P2 ;  /* 0x000000f780d57211 */ /* 0x000fe200010f16ff */
[----:B------:R-:W-:Y:S04]  /*9060*/  STL.64 [R1+0x140], R160 ;  /* 0x000140a001007387 */ /* 0x000fe80000100a00 */
[----:B------:R1:W-:Y:S04]  /*9070*/  STL.64 [R1+0x138], R218 ;  /* 0x000138da01007387 */ /* 0x0003e80000100a00 */
[----:B------:R-:W-:Y:S04]  /*9080*/  STL.64 [R1+0x130], R158 ;  /* 0x0001309e01007387 */ /* 0x000fe80000100a00 */
[----:B------:R1:W-:Y:S04]  /*9090*/  STL.64 [R1+0x128], R214 ;  /* 0x000128d601007387 */ /* 0x0003e80000100a00 */
[----:B------:R-:W-:Y:S04]  /*90a0*/  STL.64 [R1+0x120], R156 ;  /* 0x0001209c01007387 */ /* 0x000fe80000100a00 */
[----:B------:R1:W-:Y:S01]  /*90b0*/  STL.64 [R1+0x118], R212 ;  /* 0x000118d401007387 */ /* 0x0003e20000100a00 */
[----:B--2---:R-:W-:-:S02]  /*90c0*/  LEA R154, P3, R129, R246, 0x2 ;  /* 0x000000f6819a7211 */ /* 0x004fc400078610ff */
[-C--:B---3--:R-:W-:Y:S02]  /*90d0*/  LEA R210, P2, R127, R246.reuse, 0x2 ;  /* 0x000000f67fd27211 */ /* 0x088fe400078410ff */
[-C--:B------:R-:W-:Y:S02]  /*90e0*/  LEA.HI.X.SX32 R155, R129, R247.reuse, 0x2, P3 ;  /* 0x000000f7819b7211 */ /* 0x080fe400018f16ff */
[-C--:B------:R-:W-:Y:S02]  /*90f0*/  LEA.HI.X.SX32 R211, R127, R247.reuse, 0x2, P2 ;  /* 0x000000f77fd37211 */ /* 0x080fe400010f16ff */
[-C--:B------:R-:W-:Y:S02]  /*9100*/  LEA R152, P3, R126, R246.reuse, 0x2 ;  /* 0x000000f67e987211 */ /* 0x080fe400078610ff */
[----:B------:R-:W-:Y:S02]  /*9110*/  LEA R208, P2, R108, R246, 0x2 ;  /* 0x000000f66cd07211 */ /* 0x000fe400078410ff */
[----:B------:R-:W-:-:S02]  /*9120*/  LEA.HI.X.SX32 R153, R126, R247, 0x2, P3 ;  /* 0x000000f77e997211 */ /* 0x000fc400018f16ff */
[----:B------:R-:W-:Y:S01]  /*9130*/  LEA.HI.X.SX32 R209, R108, R247, 0x2, P2 ;  /* 0x000000f76cd17211 */ /* 0x000fe200010f16ff */
[----:B------:R-:W-:Y:S04]  /*9140*/  STL.64 [R1+0x110], R154 ;  /* 0x0001109a01007387 */ /* 0x000fe80000100a00 */
[----:B------:R2:W-:Y:S04]  /*9150*/  STL.64 [R1+0x108], R210 ;  /* 0x000108d201007387 */ /* 0x0005e80000100a00 */
[----:B------:R-:W-:Y:S04]  /*9160*/  STL.64 [R1+0x100], R152 ;  /* 0x0001009801007387 */ /* 0x000fe80000100a00 */
[----:B------:R3:W-:Y:S01]  /*9170*/  STL.64 [R1+0xf8], R208 ;  /* 0x0000f8d001007387 */ /* 0x0007e20000100a00 */
[----:B------:R-:W-:Y:S01]  /*9180*/  IMAD R238, R244, 0x2, R2 ;  /* 0x00000002f4ee7824 */ /* 0x000fe200078e0202 */
[----:B----4-:R-:W-:-:S04]  /*9190*/  LEA R150, P3, R109, R246, 0x2 ;  /* 0x000000f66d967211 */ /* 0x010fc800078610ff */
[----:B------:R-:W-:Y:S02]  /*91a0*/  LEA.HI.X.SX32 R151, R109, R247, 0x2, P3 ;  /* 0x000000f76d977211 */ /* 0x000fe400018f16ff */
[-C--:B------:R-:W-:Y:S02]  /*91b0*/  LEA R148, P3, R250, R246.reuse, 0x2 ;  /* 0x000000f6fa947211 */ /* 0x080fe400078610ff */
[----:B------:R-:W-:-:S04]  /*91c0*/  LEA R206, P2, R107, R246, 0x2 ;  /* 0x000000f66bce7211 */ /* 0x000fc800078410ff */
[-C--:B------:R-:W-:Y:S01]  /*91d0*/  LEA.HI.X.SX32 R207, R107, R247.reuse, 0x2, P2 ;  /* 0x000000f76bcf7211 */ /* 0x080fe200010f16ff */
[----:B------:R-:W-:Y:S01]  /*91e0*/  STL.64 [R1+0xf0], R150 ;  /* 0x0000f09601007387 */ /* 0x000fe20000100a00 */
[----:B------:R-:W-:-:S03]  /*91f0*/  LEA.HI.X.SX32 R149, R250, R247, 0x2, P3 ;  /* 0x000000f7fa957211 */ /* 0x000fc600018f16ff */
[----:B------:R4:W-:Y:S04]  /*9200*/  STL.64 [R1+0xe8], R206 ;  /* 0x0000e8ce01007387 */ /* 0x0009e80000100a00 */
[----:B------:R-:W2:Y:S01]  /*9210*/  LDL.LU R250, [R1+0x964] ;  /* 0x0009640001fa7983 */ /* 0x000ea20000300800 */
[----:B------:R-:W-:-:S04]  /*9220*/  LEA R204, P2, R2, R246, 0x2 ;  /* 0x000000f602cc7211 */ /* 0x000fc800078410ff */
[----:B------:R-:W-:Y:S02]  /*9230*/  LEA.HI.X.SX32 R205, R2, R247, 0x2, P2 ;  /* 0x000000f702cd7211 */ /* 0x000fe400010f16ff */
[----:B------:R-:W3:Y:S01]  /*9240*/  LDL.LU R2, [R1+0x960] ;  /* 0x0009600001027983 */ /* 0x000ee20000300800 */
[----:B------:R-:W-:-:S04]  /*9250*/  IMAD R239, R244, 0x2, R238 ;  /* 0x00000002f4ef7824 */ /* 0x000fc800078e02ee */
[----:B------:R-:W-:-:S04]  /*9260*/  IMAD R240, R244, 0x2, R239 ;  /* 0x00000002f4f07824 */ /* 0x000fc800078e02ef */
[----:B------:R-:W-:-:S04]  /*9270*/  IMAD R106, R244, 0x2, R240 ;  /* 0x00000002f46a7824 */ /* 0x000fc800078e02f0 */
[----:B------:R-:W-:-:S04]  /*9280*/  IMAD R125, R244, 0x2, R106 ;  /* 0x00000002f47d7824 */ /* 0x000fc800078e026a */
[----:B------:R-:W-:-:S04]  /*9290*/  IMAD R0, R244, 0x2, R125 ;  /* 0x00000002f4007824 */ /* 0x000fc800078e027d */
[----:B------:R-:W-:Y:S01]  /*92a0*/  IMAD R124, R244, 0x2, R0 ;  /* 0x00000002f47c7824 */ /* 0x000fe200078e0200 */
[----:B------:R-:W-:-:S03]  /*92b0*/  LOP3.LUT R122, R3, 0x10, RZ, 0xfc, !PT ;  /* 0x00000010037a7812 */ /* 0x000fc600078efcff */
[----:B------:R-:W-:-:S04]  /*92c0*/  IMAD R123, R244, 0x2, R124 ;  /* 0x00000002f47b7824 */ /* 0x000fc800078e027c */
[----:B------:R-:W-:Y:S01]  /*92d0*/  IMAD R122, R244, 0x2, R123 ;  /* 0x00000002f47a7824 */ /* 0x000fe200078e027b */
[----:B------:R-:W-:-:S03]  /*92e0*/  LEA R202, P2, R239, R246, 0x2 ;  /* 0x000000f6efca7211 */ /* 0x000fc600078410ff */
[----:B------:R-:W-:Y:S01]  /*92f0*/  IMAD R251, R244, 0x2, R122 ;  /* 0x00000002f4fb7824 */ /* 0x000fe200078e027a */
[----:B------:R-:W-:-:S03]  /*9300*/  LEA.HI.X.SX32 R203, R239, R247, 0x2, P2 ;  /* 0x000000f7efcb7211 */ /* 0x000fc600010f16ff */
[----:B------:R-:W-:Y:S01]  /*9310*/  IMAD R249, R244, 0x2, R251 ;  /* 0x00000002f4f97824 */ /* 0x000fe200078e02fb */
[----:B------:R-:W-:-:S03]  /*9320*/  LEA R200, P2, R106, R246, 0x2 ;  /* 0x000000f66ac87211 */ /* 0x000fc600078410ff */
[----:B------:R-:W-:Y:S01]  /*9330*/  IMAD R248, R244, 0x2, R249 ;  /* 0x00000002f4f87824 */ /* 0x000fe200078e02f9 */
[----:B------:R-:W-:Y:S02]  /*9340*/  LEA.HI.X.SX32 R201, R106, R247, 0x2, P2 ;  /* 0x000000f76ac97211 */ /* 0x000fe400010f16ff */
[----:B------:R-:W-:Y:S01]  /*9350*/  LEA R198, P2, R0, R246, 0x2 ;  /* 0x000000f600c67211 */ /* 0x000fe200078410ff */
[----:B------:R-:W-:-:S03]  /*9360*/  IMAD R245, R244, 0x2, R248 ;  /* 0x00000002f4f57824 */ /* 0x000fc600078e02f8 */
[----:B------:R-:W-:Y:S01]  /*9370*/  LEA.HI.X.SX32 R199, R0, R247, 0x2, P2 ;  /* 0x000000f700c77211 */ /* 0x000fe200010f16ff */
[----:B------:R-:W-:Y:S01]  /*9380*/  IMAD R243, R244, 0x2, R245 ;  /* 0x00000002f4f37824 */ /* 0x000fe200078e02f5 */
[----:B------:R-:W-:-:S03]  /*9390*/  LEA R196, P2, R123, R246, 0x2 ;  /* 0x000000f67bc47211 */ /* 0x000fc600078410ff */
[----:B------:R-:W-:Y:S01]  /*93a0*/  IMAD R242, R244, 0x2, R243 ;  /* 0x00000002f4f27824 */ /* 0x000fe200078e02f3 */
[-C--:B------:R-:W-:Y:S02]  /*93b0*/  LEA R146, P3, R238, R246.reuse, 0x2 ;  /* 0x000000f6ee927211 */ /* 0x080fe400078610ff */
[-C--:B------:R-:W-:Y:S01]  /*93c0*/  LEA.HI.X.SX32 R197, R123, R247.reuse, 0x2, P2 ;  /* 0x000000f77bc57211 */ /* 0x080fe200010f16ff */
[----:B------:R-:W-:Y:S01]  /*93d0*/  IMAD R241, R244, 0x2, R242 ;  /* 0x00000002f4f17824 */ /* 0x000fe200078e02f2 */
[CC--:B------:R-:W-:Y:S02]  /*93e0*/  LEA R194, P2, R251.reuse, R246.reuse, 0x2 ;  /* 0x000000f6fbc27211 */ /* 0x0c0fe400078410ff */
[-C--:B------:R-:W-:Y:S01]  /*93f0*/  LEA.HI.X.SX32 R147, R238, R247.reuse, 0x2, P3 ;  /* 0x000000f7ee937211 */ /* 0x080fe200018f16ff */
[----:B------:R-:W-:Y:S01]  /*9400*/  IMAD R109, R244, 0x2, R241 ;  /* 0x00000002f46d7824 */ /* 0x000fe200078e02f1 */
[----:B------:R-:W-:Y:S02]  /*9410*/  LEA R144, P3, R240, R246, 0x2 ;  /* 0x000000f6f0907211 */ /* 0x000fe400078610ff */
[----:B------:R-:W-:-:S02]  /*9420*/  LEA.HI.X.SX32 R195, R251, R247, 0x2, P2 ;  /* 0x000000f7fbc37211 */ /* 0x000fc400010f16ff */
[-C--:B------:R-:W-:Y:S01]  /*9430*/  LEA R192, P2, R248, R246.reuse, 0x2 ;  /* 0x000000f6f8c07211 */ /* 0x080fe200078410ff */
[----:B------:R-:W-:Y:S01]  /*9440*/  IMAD R108, R244, 0x2, R109 ;  /* 0x00000002f46c7824 */ /* 0x000fe200078e026d */
[-C--:B------:R-:W-:Y:S02]  /*9450*/  LEA.HI.X.SX32 R145, R240, R247.reuse, 0x2, P3 ;  /* 0x000000f7f0917211 */ /* 0x080fe400018f16ff */
[-C--:B------:R-:W-:Y:S02]  /*9460*/  LEA R142, P3, R125, R246.reuse, 0x2 ;  /* 0x000000f67d8e7211 */ /* 0x080fe400078610ff */
[-C--:B------:R-:W-:Y:S02]  /*9470*/  LEA.HI.X.SX32 R193, R248, R247.reuse, 0x2, P2 ;  /* 0x000000f7f8c17211 */ /* 0x080fe400010f16ff */
[----:B------:R-:W-:Y:S01]  /*9480*/  LEA R190, P2, R243, R246, 0x2 ;  /* 0x000000f6f3be7211 */ /* 0x000fe200078410ff */
[----:B------:R-:W-:Y:S01]  /*9490*/  IMAD R107, R244, 0x2, R108 ;  /* 0x00000002f46b7824 */ /* 0x000fe200078e026c */
[----:B------:R-:W-:-:S02]  /*94a0*/  LEA.HI.X.SX32 R143, R125, R247, 0x2, P3 ;  /* 0x000000f77d8f7211 */ /* 0x000fc400018f16ff */
[-C--:B------:R-:W-:Y:S02]  /*94b0*/  LEA R140, P3, R124, R246.reuse, 0x2 ;  /* 0x000000f67c8c7211 */ /* 0x080fe400078610ff */
[-C--:B------:R-:W-:Y:S02]  /*94c0*/  LEA.HI.X.SX32 R191, R243, R247.reuse, 0x2, P2 ;  /* 0x000000f7f3bf7211 */ /* 0x080fe400010f16ff */
[CC--:B------:R-:W-:Y:S01]  /*94d0*/  LEA R188, P2, R241.reuse, R246.reuse, 0x2 ;  /* 0x000000f6f1bc7211 */ /* 0x0c0fe200078410ff */
[----:B------:R-:W-:Y:S01]  /*94e0*/  IMAD R106, R244, 0x2, R107 ;  /* 0x00000002f46a7824 */ /* 0x000fe200078e026b */
[-C--:B------:R-:W-:Y:S02]  /*94f0*/  LEA.HI.X.SX32 R141, R124, R247.reuse, 0x2, P3 ;  /* 0x000000f77c8d7211 */ /* 0x080fe400018f16ff */
[-C--:B------:R-:W-:Y:S02]  /*9500*/  LEA R126, P3, R122, R246.reuse, 0x2 ;  /* 0x000000f67a7e7211 */ /* 0x080fe400078610ff */
[----:B------:R-:W-:Y:S01]  /*9510*/  LEA.HI.X.SX32 R189, R241, R247, 0x2, P2 ;  /* 0x000000f7f1bd7211 */ /* 0x000fe200010f16ff */
[----:B------:R-:W-:Y:S01]  /*9520*/  IMAD R0, R244, 0x2, R106 ;  /* 0x00000002f4007824 */ /* 0x000fe200078e026a */
[----:B------:R-:W-:-:S02]  /*9530*/  LEA R186, P2, R108, R246, 0x2 ;  /* 0x000000f66cba7211 */ /* 0x000fc400078410ff */
[-C--:B------:R-:W-:Y:S01]  /*9540*/  LEA.HI.X.SX32 R127, R122, R247.reuse, 0x2, P3 ;  /* 0x000000f77a7f7211 */ /* 0x080fe200018f16ff */
[----:B------:R-:W-:Y:S01]  /*9550*/  IMAD R252, R244, 0x2, R0 ;  /* 0x00000002f4fc7824 */ /* 0x000fe200078e0200 */
[CC--:B------:R-:W-:Y:S02]  /*9560*/  LEA R138, P3, R249.reuse, R246.reuse, 0x2 ;  /* 0x000000f6f98a7211 */ /* 0x0c0fe400078610ff */
[-C--:B------:R-:W-:Y:S02]  /*9570*/  LEA.HI.X.SX32 R187, R108, R247.reuse, 0x2, P2 ;  /* 0x000000f76cbb7211 */ /* 0x080fe400010f16ff */
[-C--:B------:R-:W-:Y:S02]  /*9580*/  LEA R184, P2, R106, R246.reuse, 0x2 ;  /* 0x000000f66ab87211 */ /* 0x080fe400078410ff */
[----:B------:R-:W-:Y:S02]  /*9590*/  LEA.HI.X.SX32 R139, R249, R247, 0x2, P3 ;  /* 0x000000f7f98b7211 */ /* 0x000fe400018f16ff */
[----:B------:R-:W-:-:S02]  /*95a0*/  LEA R134, P3, R245, R246, 0x2 ;  /* 0x000000f6f5867211 */ /* 0x000fc400078610ff */
[-C--:B------:R-:W-:Y:S02]  /*95b0*/  LEA.HI.X.SX32 R185, R106, R247.reuse, 0x2, P2 ;  /* 0x000000f76ab97211 */ /* 0x080fe400010f16ff */
[-C--:B------:R-:W-:Y:S01]  /*95c0*/  LEA R182, P2, R252, R246.reuse, 0x2 ;  /* 0x000000f6fcb67211 */ /* 0x080fe200078410ff */
[----:B------:R-:W-:Y:S01]  /*95d0*/  IMAD R251, R244, 0x2, R252 ;  /* 0x00000002f4fb7824 */ /* 0x000fe200078e02fc */
[-C--:B------:R-:W-:Y:S02]  /*95e0*/  LEA.HI.X.SX32 R135, R245, R247.reuse, 0x2, P3 ;  /* 0x000000f7f5877211 */ /* 0x080fe400018f16ff */
[-C--:B------:R-:W-:Y:S02]  /*95f0*/  LEA R132, P3, R242, R246.reuse, 0x2 ;  /* 0x000000f6f2847211 */ /* 0x080fe400078610ff */
[-C--:B------:R-:W-:Y:S02]  /*9600*/  LEA.HI.X.SX32 R183, R252, R247.reuse, 0x2, P2 ;  /* 0x000000f7fcb77211 */ /* 0x080fe400010f16ff */
[----:B------:R-:W1:Y:S01]  /*9610*/  S2R R252, SR_TID.X ;  /* 0x0000000000fc7919 */ /* 0x000e620000002100 */
[----:B------:R-:W-:Y:S01]  /*9620*/  LEA.HI.X.SX32 R133, R242, R247, 0x2, P3 ;  /* 0x000000f7f2857211 */ /* 0x000fe200018f16ff */
[----:B------:R-:W-:Y:S01]  /*9630*/  IMAD R240, R244, 0x2, R251 ;  /* 0x00000002f4f07824 */ /* 0x000fe200078e02fb */
[----:B------:R-:W-:-:S03]  /*9640*/  LEA R130, P3, R109, R246, 0x2 ;  /* 0x000000f66d827211 */ /* 0x000fc600078610ff */
[C---:B------:R-:W-:Y:S01]  /*9650*/  IMAD R239, R244.reuse, 0x2, R240 ;  /* 0x00000002f4ef7824 */ /* 0x040fe200078e02f0 */
[----:B------:R-:W-:Y:S02]  /*9660*/  LEA.HI.X.SX32 R131, R109, R247, 0x2, P3 ;  /* 0x000000f76d837211 */ /* 0x000fe400018f16ff */
[----:B------:R-:W-:Y:S01]  /*9670*/  LEA R128, P3, R107, R246, 0x2 ;  /* 0x000000f66b807211 */ /* 0x000fe200078610ff */
[----:B------:R-:W-:-:S03]  /*9680*/  IMAD R238, R244, 0x2, R239 ;  /* 0x00000002f4ee7824 */ /* 0x000fc600078e02ef */
[----:B------:R-:W-:Y:S02]  /*9690*/  LEA.HI.X.SX32 R129, R107, R247, 0x2, P3 ;  /* 0x000000f76b817211 */ /* 0x000fe400018f16ff */
[----:B------:R-:W-:Y:S01]  /*96a0*/  LEA R124, P3, R0, R246, 0x2 ;  /* 0x000000f6007c7211 */ /* 0x000fe200078610ff */
[----:B------:R-:W-:-:S03]  /*96b0*/  IMAD R249, R244, 0x2, R238 ;  /* 0x00000002f4f97824 */ /* 0x000fc600078e02ee */
[-C--:B------:R-:W-:Y:S01]  /*96c0*/  LEA.HI.X.SX32 R125, R0, R247.reuse, 0x2, P3 ;  /* 0x000000f7007d7211 */ /* 0x080fe200018f16ff */
[----:B------:R-:W-:Y:S01]  /*96d0*/  IMAD R245, R244, 0x2, R249 ;  /* 0x00000002f4f57824 */ /* 0x000fe200078e02f9 */
[CC--:B------:R-:W-:Y:S02]  /*96e0*/  LEA R122, P3, R251.reuse, R246.reuse, 0x2 ;  /* 0x000000f6fb7a7211 */ /* 0x0c0fe400078610ff */
[-C--:B------:R-:W-:Y:S01]  /*96f0*/  LEA R178, P2, R240, R246.reuse, 0x2 ;  /* 0x000000f6f0b27211 */ /* 0x080fe200078410ff */
[----:B------:R-:W-:Y:S01]  /*9700*/  IMAD R242, R244, 0x2, R245 ;  /* 0x00000002f4f27824 */ /* 0x000fe200078e02f5 */
[----:B------:R-:W-:Y:S02]  /*9710*/  LEA.HI.X.SX32 R123, R251, R247, 0x2, P3 ;  /* 0x000000f7fb7b7211 */ /* 0x000fe400018f16ff */
[----:B-1----:R-:W-:Y:S02]  /*9720*/  SHF.R.U32.HI R251, RZ, 0x6, R252 ;  /* 0x00000006fffb7819 */ /* 0x002fe400000116fc */
[----:B------:R-:W-:-:S02]  /*9730*/  LEA R108, P3, R239, R246, 0x2 ;  /* 0x000000f6ef6c7211 */ /* 0x000fc400078610ff */
[-C--:B------:R-:W-:Y:S02]  /*9740*/  LEA.HI.X.SX32 R179, R240, R247.reuse, 0x2, P2 ;  /* 0x000000f7f0b37211 */ /* 0x080fe400010f16ff */
[-C--:B------:R-:W-:Y:S01]  /*9750*/  LEA R180, P2, R238, R246.reuse, 0x2 ;  /* 0x000000f6eeb47211 */ /* 0x080fe200078410ff */
[----:B------:R-:W-:Y:S01]  /*9760*/  IMAD R241, R244, 0x2, R242 ;  /* 0x00000002f4f17824 */ /* 0x000fe200078e02f2 */
[----:B------:R-:W-:Y:S02]  /*9770*/  SGXT.U32 R251, R251, 0x1 ;  /* 0x00000001fbfb781a */ /* 0x000fe40000000000 */
[-C--:B------:R-:W-:Y:S02]  /*9780*/  LEA.HI.X.SX32 R109, R239, R247.reuse, 0x2, P3 ;  /* 0x000000f7ef6d7211 */ /* 0x080fe400018f16ff */
[-C--:B------:R-:W-:Y:S02]  /*9790*/  LEA R106, P3, R249, R246.reuse, 0x2 ;  /* 0x000000f6f96a7211 */ /* 0x080fe400078610ff */
[----:B------:R-:W-:Y:S01]  /*97a0*/  LEA.HI.X.SX32 R181, R238, R247, 0x2, P2 ;  /* 0x000000f7eeb57211 */ /* 0x000fe200010f16ff */
[----:B------:R-:W-:Y:S01]  /*97b0*/  IMAD R243, R244, 0x2, R241 ;  /* 0x00000002f4f37824 */ /* 0x000fe200078e02f1 */
[----:B------:R-:W-:-:S02]  /*97c0*/  LEA R248, P2, R245, R246, 0x2 ;  /* 0x000000f6f5f87211 */ /* 0x000fc400078410ff */
[----:B------:R-:W-:Y:S02]  /*97d0*/  LOP3.LUT R251, R251, 0xc, RZ, 0xfc, !PT ;  /* 0x0000000cfbfb7812 */ /* 0x000fe400078efcff */
[-C--:B------:R-:W-:Y:S02]  /*97e0*/  LEA.HI.X.SX32 R107, R249, R247.reuse, 0x2, P3 ;  /* 0x000000f7f96b7211 */ /* 0x080fe400018f16ff */
[----:B------:R-:W-:Y:S01]  /*97f0*/  LEA.HI.X.SX32 R249, R245, R247, 0x2, P2 ;  /* 0x000000f7f5f97211 */ /* 0x000fe200010f16ff */
[C---:B------:R-:W-:Y:S01]  /*9800*/  IMAD R245, R244.reuse, 0x2, R243 ;  /* 0x00000002f4f57824 */ /* 0x040fe200078e02f3 */
[----:B------:R-:W-:Y:S02]  /*9810*/  ISETP.GE.AND P6, PT, R251, c[0x0][0x180], PT ;  /* 0x00006000fb007a0c */ /* 0x000fe40003fc6270 */
[----:B------:R-:W-:Y:S01]  /*9820*/  LOP3.LUT R0, R3, 0x14, RZ, 0xfc, !PT ;  /* 0x0000001403007812 */ /* 0x000fe200078efcff */
[----:B------:R-:W-:Y:S01]  /*9830*/  IMAD R251, R244, 0x2, R245 ;  /* 0x00000002f4fb7824 */ /* 0x000fe200078e02f5 */
[----:B------:R-:W-:-:S02]  /*9840*/  LEA R238, P3, R242, R246, 0x2 ;  /* 0x000000f6f2ee7211 */ /* 0x000fc400078610ff */
[----:B------:R-:W-:Y:S02]  /*9850*/  SHF.R.U32.HI R252, RZ, 0x6, R252 ;  /* 0x00000006fffc7819 */ /* 0x000fe400000116fc */
[----:B------:R-:W-:Y:S02]  /*9860*/  LEA.HI.X.SX32 R239, R242, R247, 0x2, P3 ;  /* 0x000000f7f2ef7211 */ /* 0x000fe400018f16ff */
[----:B------:R-:W-:Y:S02]  /*9870*/  SGXT.U32 R252, R252, 0x1 ;  /* 0x00000001fcfc781a */ /* 0x000fe40000000000 */
[-C--:B------:R-:W-:Y:S02]  /*9880*/  LEA R242, P3, R243, R246.reuse, 0x2 ;  /* 0x000000f6f3f27211 */ /* 0x080fe400078610ff */
[----:B------:R-:W-:Y:S02]  /*9890*/  LEA R240, P2, R241, R246, 0x2 ;  /* 0x000000f6f1f07211 */ /* 0x000fe400078410ff */
[----:B------:R-:W-:-:S02]  /*98a0*/  LOP3.LUT R252, R252, 0x10, RZ, 0xfc, !PT ;  /* 0x00000010fcfc7812 */ /* 0x000fc400078efcff */
[-C--:B------:R-:W-:Y:S02]  /*98b0*/  LEA.HI.X.SX32 R243, R243, R247.reuse, 0x2, P3 ;  /* 0x000000f7f3f37211 */ /* 0x080fe400018f16ff */
[----:B------:R-:W-:Y:S02]  /*98c0*/  ISETP.GE.AND P3, PT, R0, c[0x0][0x180], PT ;  /* 0x0000600000007a0c */ /* 0x000fe40003f66270 */
[----:B------:R-:W-:Y:S02]  /*98d0*/  LEA.HI.X.SX32 R241, R241, R247, 0x2, P2 ;  /* 0x000000f7f1f17211 */ /* 0x000fe400010f16ff */
[----:B------:R-:W-:Y:S01]  /*98e0*/  ISETP.GE.AND P2, PT, R252, c[0x0][0x180], PT ;  /* 0x00006000fc007a0c */ /* 0x000fe20003f46270 */
[----:B------:R-:W-:Y:S04]  /*98f0*/  STL.64 [R1+0xe0], R148 ;  /* 0x0000e09401007387 */ /* 0x000fe80000100a00 */
[----:B------:R1:W-:Y:S04]  /*9900*/  STL.64 [R1+0xd8], R204 ;  /* 0x0000d8cc01007387 */ /* 0x0003e80000100a00 */
[----:B------:R-:W-:Y:S04]  /*9910*/  STL.64 [R1+0xd0], R146 ;  /* 0x0000d09201007387 */ /* 0x000fe80000100a00 */
[----:B------:R1:W-:Y:S04]  /*9920*/  STL.64 [R1+0xc8], R202 ;  /* 0x0000c8ca01007387 */ /* 0x0003e80000100a00 */
[----:B------:R-:W-:Y:S01]  /*9930*/  STL.64 [R1+0xc0], R144 ;  /* 0x0000c09001007387 */ /* 0x000fe20000100a00 */
[----:B--2---:R-:W-:-:S02]  /*9940*/  SEL R3, R250, RZ, !P6 ;  /* 0x000000fffa037207 */ /* 0x004fc40007000000 */
[----:B------:R-:W-:-:S04]  /*9950*/  LEA R244, P6, R245, R246, 0x2 ;  /* 0x000000f6f5f47211 */ /* 0x000fc800078c10ff */
[----:B------:R-:W-:Y:S01]  /*9960*/  LEA.HI.X.SX32 R245, R245, R247, 0x2, P6 ;  /* 0x000000f7f5f57211 */ /* 0x000fe200030f16ff */
[----:B---3--:R2:W-:Y:S01]  /*9970*/  LDGSTS.E [R2+0x30000], [R236.64], P0 ;  /* 0x30000000ec027fae */ /* 0x0085e2000812184c */
[----:B------:R-:W-:-:S03]  /*9980*/  ISETP.NE.U32.AND P6, PT, R3, RZ, PT ;  /* 0x000000ff0300720c */ /* 0x000fc60003fc5070 */
[----:B------:R-:W3:Y:S01]  /*9990*/  S2R R3, SR_TID.X ;  /* 0x0000000000037919 */ /* 0x000ee20000002100 */
[C---:B------:R-:W-:Y:S02]  /*99a0*/  SEL R252, R250.reuse, RZ, !P3 ;  /* 0x000000fffafc7207 */ /* 0x040fe40005800000 */
[----:B------:R-:W-:Y:S01]  /*99b0*/  SEL R0, R250, RZ, !P2 ;  /* 0x000000fffa007207 */ /* 0x000fe20005000000 */
[----:B------:R1:W-:Y:S01]  /*99c0*/  LDGSTS.E [R2+0x30400], [R234.64], P4 ;  /* 0x30400000ea027fae */ /* 0x0003e2000a12184c */
[C---:B------:R-:W-:Y:S02]  /*99d0*/  LEA R246, P2, R251.reuse, R246, 0x2 ;  /* 0x000000f6fbf67211 */ /* 0x040fe400078410ff */
[----:B------:R-:W-:Y:S01]  /*99e0*/  ISETP.NE.U32.AND P3, PT, R252, RZ, PT ;  /* 0x000000fffc00720c */ /* 0x000fe20003f65070 */
[----:B------:R1:W-:Y:S01]  /*99f0*/  LDGSTS.E [R2+0x30800], [R232.64], P5 ;  /* 0x30800000e8027fae */ /* 0x0003e2000a92184c */
[----:B------:R-:W-:Y:S02]  /*9a00*/  LEA.HI.X.SX32 R247, R251, R247, 0x2, P2 ;  /* 0x000000f7fbf77211 */ /* 0x000fe400010f16ff */
[----:B------:R-:W-:Y:S01]  /*9a10*/  ISETP.NE.U32.AND P2, PT, R0, RZ, PT ;  /* 0x000000ff0000720c */ /* 0x000fe20003f45070 */
[----:B------:R1:W-:Y:S01]  /*9a20*/  LDGSTS.E [R2+0x30c00], [R230.64], P6 ;  /* 0x30c00000e6027fae */ /* 0x0003e2000b12184c */
[----:B---3--:R-:W-:-:S11]  /*9a30*/  SHF.R.U32.HI R3, RZ, 0x6, R3 ;  /* 0x00000006ff037819 */ /* 0x008fd60000011603 */
[----:B------:R3:W-:Y:S01]  /*9a40*/  LDGSTS.E [R2+0x31000], [R228.64], P2 ;  /* 0x31000000e4027fae */ /* 0x0007e2000912184c */
[----:B------:R-:W-:-:S03]  /*9a50*/  SGXT.U32 R3, R3, 0x1 ;  /* 0x000000010303781a */ /* 0x000fc60000000000 */
[----:B------:R1:W-:Y:S01]  /*9a60*/  LDGSTS.E [R2+0x31400], [R226.64], P3 ;  /* 0x31400000e2027fae */ /* 0x0003e2000992184c */
[C---:B------:R-:W-:Y:S02]  /*9a70*/  LOP3.LUT R252, R3.reuse, 0x18, RZ, 0xfc, !PT ;  /* 0x0000001803fc7812 */ /* 0x040fe400078efcff */
[C---:B------:R-:W-:Y:S02]  /*9a80*/  LOP3.LUT R251, R3.reuse, 0x1c, RZ, 0xfc, !PT ;  /* 0x0000001c03fb7812 */ /* 0x040fe400078efcff */
[----:B------:R-:W-:Y:S02]  /*9a90*/  ISETP.GE.AND P0, PT, R252, c[0x0][0x180], PT ;  /* 0x00006000fc007a0c */ /* 0x000fe40003f06270 */
[C---:B------:R-:W-:Y:S02]  /*9aa0*/  LOP3.LUT R0, R3.reuse, 0x20, RZ, 0xfc, !PT ;  /* 0x0000002003007812 */ /* 0x040fe400078efcff */
[----:B------:R-:W-:Y:S02]  /*9ab0*/  LOP3.LUT R252, R3, 0x24, RZ, 0xfc, !PT ;  /* 0x0000002403fc7812 */ /* 0x000fe400078efcff */
[----:B------:R-:W-:-:S02]  /*9ac0*/  ISETP.GE.AND P4, PT, R251, c[0x0][0x180], PT ;  /* 0x00006000fb007a0c */ /* 0x000fc40003f86270 */
[----:B------:R-:W-:Y:S02]  /*9ad0*/  SEL R251, R250, RZ, !P0 ;  /* 0x000000fffafb7207 */ /* 0x000fe40004000000 */
[----:B------:R-:W-:Y:S02]  /*9ae0*/  ISETP.GE.AND P0, PT, R0, c[0x0][0x180], PT ;  /* 0x0000600000007a0c */ /* 0x000fe40003f06270 */
[----:B------:R-:W-:Y:S02]  /*9af0*/  ISETP.GE.AND P5, PT, R252, c[0x0][0x180], PT ;  /* 0x00006000fc007a0c */ /* 0x000fe40003fa6270 */
[C---:B------:R-:W-:Y:S02]  /*9b00*/  SEL R0, R250.reuse, RZ, !P4 ;  /* 0x000000fffa007207 */ /* 0x040fe40006000000 */
[----:B------:R-:W-:Y:S02]  /*9b10*/  ISETP.NE.U32.AND P4, PT, R251, RZ, PT ;  /* 0x000000fffb00720c */ /* 0x000fe40003f85070 */
[----:B------:R-:W-:-:S02]  /*9b20*/  SEL R252, R250, RZ, !P0 ;  /* 0x000000fffafc7207 */ /* 0x000fc40004000000 */
[----:B------:R-:W-:Y:S02]  /*9b30*/  SEL R251, R250, RZ, !P5 ;  /* 0x000000fffafb7207 */ /* 0x000fe40006800000 */
[----:B------:R-:W-:Y:S02]  /*9b40*/  ISETP.NE.U32.AND P5, PT, R252, RZ, PT ;  /* 0x000000fffc00720c */ /* 0x000fe40003fa5070 */
[----:B------:R-:W-:Y:S02]  /*9b50*/  ISETP.NE.U32.AND P6, PT, R251, RZ, PT ;  /* 0x000000fffb00720c */ /* 0x000fe40003fc5070 */
[C---:B------:R-:W-:Y:S02]  /*9b60*/  LOP3.LUT R251, R3.reuse, 0x28, RZ, 0xfc, !PT ;  /* 0x0000002803fb7812 */ /* 0x040fe400078efcff */
[----:B------:R-:W-:Y:S01]  /*9b70*/  LOP3.LUT R252, R3, 0x2c, RZ, 0xfc, !PT ;  /* 0x0000002c03fc7812 */ /* 0x000fe200078efcff */
[----:B------:R1:W-:Y:S01]  /*9b80*/  LDGSTS.E [R2+0x31800], [R224.64], P4 ;  /* 0x31800000e0027fae */ /* 0x0003e2000a12184c */
[----:B------:R-:W-:-:S02]  /*9b90*/  ISETP.NE.U32.AND P0, PT, R0, RZ, PT ;  /* 0x000000ff0000720c */ /* 0x000fc40003f05070 */
[----:B------:R-:W-:Y:S02]  /*9ba0*/  ISETP.GE.AND P2, PT, R251, c[0x0][0x180], PT ;  /* 0x00006000fb007a0c */ /* 0x000fe40003f46270 */
[----:B------:R-:W-:Y:S02]  /*9bb0*/  ISETP.GE.AND P3, PT, R252, c[0x0][0x180], PT ;  /* 0x00006000fc007a0c */ /* 0x000fe40003f66270 */
[C---:B------:R-:W-:Y:S02]  /*9bc0*/  LOP3.LUT R252, R3.reuse, 0x34, RZ, 0xfc, !PT ;  /* 0x0000003403fc7812 */ /* 0x040fe400078efcff */
[----:B------:R-:W-:Y:S02]  /*9bd0*/  LOP3.LUT R0, R3, 0x30, RZ, 0xfc, !PT ;  /* 0x0000003003007812 */ /* 0x000fe400078efcff */
[----:B------:R-:W-:Y:S02]  /*9be0*/  SEL R251, R250, RZ, !P2 ;  /* 0x000000fffafb7207 */ /* 0x000fe40005000000 */
[----:B------:R-:W-:Y:S01]  /*9bf0*/  ISETP.GE.AND P4, PT, R252, c[0x0][0x180], PT ;  /* 0x00006000fc007a0c */ /* 0x000fe20003f86270 */
[----:B------:R1:W-:Y:S01]  /*9c00*/  LDGSTS.E [R2+0x31c00], [R222.64], P0 ;  /* 0x31c00000de027fae */ /* 0x0003e2000812184c */
[----:B------:R-:W-:-:S02]  /*9c10*/  ISETP.GE.AND P2, PT, R0, c[0x0][0x180], PT ;  /* 0x0000600000007a0c */ /* 0x000fc40003f46270 */
[C---:B------:R-:W-:Y:S01]  /*9c20*/  SEL R0, R250.reuse, RZ, !P3 ;  /* 0x000000fffa007207 */ /* 0x040fe20005800000 */
[----:B------:R1:W-:Y:S01]  /*9c30*/  LDGSTS.E [R2+0x32000], [R220.64], P5 ;  /* 0x32000000dc027fae */ /* 0x0003e2000a92184c */
[----:B------:R-:W-:Y:S02]  /*9c40*/  ISETP.NE.U32.AND P3, PT, R251, RZ, PT ;  /* 0x000000fffb00720c */ /* 0x000fe40003f65070 */
[C---:B------:R-:W-:Y:S01]  /*9c50*/  SEL R251, R250.reuse, RZ, !P4 ;  /* 0x000000fffafb7207 */ /* 0x040fe20006000000 */
[----:B------:R1:W-:Y:S01]  /*9c60*/  LDGSTS.E [R2+0x32400], [R218.64], P6 ;  /* 0x32400000da027fae */ /* 0x0003e2000b12184c */
[----:B------:R-:W-:Y:S02]  /*9c70*/  SEL R252, R250, RZ, !P2 ;  /* 0x000000fffafc7207 */ /* 0x000fe40005000000 */
[----:B------:R-:W-:Y:S02]  /*9c80*/  ISETP.NE.U32.AND P0, PT, R251, RZ, PT ;  /* 0x000000fffb00720c */ /* 0x000fe40003f05070 */
[----:B------:R-:W-:-:S02]  /*9c90*/  LOP3.LUT R251, R3, 0x38, RZ, 0xfc, !PT ;  /* 0x0000003803fb7812 */ /* 0x000fc400078efcff */
[----:B------:R-:W-:Y:S02]  /*9ca0*/  ISETP.NE.U32.AND P4, PT, R252, RZ, PT ;  /* 0x000000fffc00720c */ /* 0x000fe40003f85070 */
[----:B------:R-:W-:Y:S01]  /*9cb0*/  LOP3.LUT R252, R3, 0x3c, RZ, 0xfc, !PT ;  /* 0x0000003c03fc7812 */ /* 0x000fe200078efcff */
[----:B------:R1:W-:Y:S01]  /*9cc0*/  STL.64 [R1+0xb8], R200 ;  /* 0x0000b8c801007387 */ /* 0x0003e20000100a00 */
[----:B------:R-:W-:Y:S02]  /*9cd0*/  ISETP.NE.U32.AND P2, PT, R0, RZ, PT ;  /* 0x000000ff0000720c */ /* 0x000fe40003f45070 */
[----:B------:R-:W-:Y:S01]  /*9ce0*/  ISETP.GE.AND P5, PT, R251, c[0x0][0x180], PT ;  /* 0x00006000fb007a0c */ /* 0x000fe20003fa6270 */
[----:B------:R1:W-:Y:S01]  /*9cf0*/  LDGSTS.E [R2+0x32800], [R214.64], P3 ;  /* 0x32800000d6027fae */ /* 0x0003e2000992184c */
[----:B------:R-:W-:Y:S02]  /*9d00*/  LOP3.LUT R0, R3, 0x40, RZ, 0xfc, !PT ;  /* 0x0000004003007812 */ /* 0x000fe400078efcff */
[----:B------:R-:W-:-:S02]  /*9d10*/  ISETP.GE.AND P6, PT, R252, c[0x0][0x180], PT ;  /* 0x00006000fc007a0c */ /* 0x000fc40003fc6270 */
[----:B------:R-:W-:Y:S02]  /*9d20*/  LOP3.LUT R252, R3, 0x44, RZ, 0xfc, !PT ;  /* 0x0000004403fc7812 */ /* 0x000fe400078efcff */
[----:B------:R-:W-:Y:S02]  /*9d30*/  SEL R251, R250, RZ, !P5 ;  /* 0x000000fffafb7207 */ /* 0x000fe40006800000 */
[----:B------:R-:W-:Y:S01]  /*9d40*/  ISETP.GE.AND P5, PT, R0, c[0x0][0x180], PT ;  /* 0x0000600000007a0c */ /* 0x000fe20003fa6270 */
[----:B------:R-:W-:Y:S01]  /*9d50*/  STL.64 [R1+0xb0], R142 ;  /* 0x0000b08e01007387 */ /* 0x000fe20000100a00 */
[----:B------:R-:W-:Y:S02]  /*9d60*/  SEL R0, R250, RZ, !P6 ;  /* 0x000000fffa007207 */ /* 0x000fe40007000000 */
[----:B------:R-:W-:Y:S01]  /*9d70*/  ISETP.GE.AND P6, PT, R252, c[0x0][0x180], PT ;  /* 0x00006000fc007a0c */ /* 0x000fe20003fc6270 */
[----:B------:R1:W-:Y:S01]  /*9d80*/  STL.64 [R1+0xa8], R198 ;  /* 0x0000a8c601007387 */ /* 0x0003e20000100a00 */
[----:B------:R-:W-:-:S02]  /*9d90*/  ISETP.NE.U32.AND P3, PT, R251, RZ, PT ;  /* 0x000000fffb00720c */ /* 0x000fc40003f65070 */
[C---:B------:R-:W-:Y:S01]  /*9da0*/  SEL R252, R250.reuse, RZ, !P5 ;  /* 0x000000fffafc7207 */ /* 0x040fe20006800000 */
[----:B------:R-:W-:Y:S01]  /*9db0*/  STL.64 [R1+0xa0], R140 ;  /* 0x0000a08c01007387 */ /* 0x000fe20000100a00 */
[----:B------:R-:W-:-:S03]  /*9dc0*/  SEL R251, R250, RZ, !P6 ;  /* 0x000000fffafb7207 */ /* 0x000fc60007000000 */
[----:B------:R1:W-:Y:S01]  /*9dd0*/  STL.64 [R1+0x98], R196 ;  /* 0x000098c401007387 */ /* 0x0003e20000100a00 */
[----:B------:R-:W-:-:S03]  /*9de0*/  ISETP.NE.U32.AND P6, PT, R251, RZ, PT ;  /* 0x000000fffb00720c */ /* 0x000fc60003fc5070 */
[----:B------:R-:W-:Y:S01]  /*9df0*/  STL.64 [R1+0x90], R126 ;  /* 0x0000907e01007387 */ /* 0x000fe20000100a00 */
[----:B------:R-:W-:-:S03]  /*9e00*/  LOP3.LUT R251, R3, 0x48, RZ, 0xfc, !PT ;  /* 0x0000004803fb7812 */ /* 0x000fc600078efcff */
[----:B------:R1:W-:Y:S01]  /*9e10*/  LDGSTS.E [R2+0x32c00], [R212.64], P2 ;  /* 0x32c00000d4027fae */ /* 0x0003e2000912184c */
[----:B------:R-:W-:Y:S02]  /*9e20*/  ISETP.NE.U32.AND P2, PT, R252, RZ, PT ;  /* 0x000000fffc00720c */ /* 0x000fe40003f45070 */
[----:B------:R-:W-:Y:S01]  /*9e30*/  LOP3.LUT R252, R3, 0x4c, RZ, 0xfc, !PT ;  /* 0x0000004c03fc7812 */ /* 0x000fe200078efcff */
[----:B------:R1:W-:Y:S01]  /*9e40*/  STL.64 [R1+0x88], R194 ;  /* 0x000088c201007387 */ /* 0x0003e20000100a00 */
[----:B------:R-:W-:-:S03]  /*9e50*/  ISETP.NE.U32.AND P5, PT, R0, RZ, PT ;  /* 0x000000ff0000720c */ /* 0x000fc60003fa5070 */
[----:B------:R-:W-:Y:S04]  /*9e60*/  STL.64 [R1+0x80], R138 ;  /* 0x0000808a01007387 */ /* 0x000fe80000100a00 */
[----:B------:R-:W-:Y:S04]  /*9e70*/  STL.64 [R1+0x78], R192 ;  /* 0x000078c001007387 */ /* 0x000fe80000100a00 */
[----:B------:R-:W-:Y:S04]  /*9e80*/  STL.64 [R1+0x70], R134 ;  /* 0x0000708601007387 */ /* 0x000fe80000100a00 */
[----:B------:R1:W-:Y:S01]  /*9e90*/  LDGSTS.E [R2+0x33000], [R210.64], P4 ;  /* 0x33000000d2027fae */ /* 0x0003e2000a12184c */
[----:B------:R-:W-:-:S03]  /*9ea0*/  ISETP.GE.AND P4, PT, R251, c[0x0][0x180], PT ;  /* 0x00006000fb007a0c */ /* 0x000fc60003f86270 */
[----:B------:R-:W-:Y:S01]  /*9eb0*/  STL.64 [R1+0x68], R190 ;  /* 0x000068be01007387 */ /* 0x000fe20000100a00 */
[----:B------:R-:W-:-:S03]  /*9ec0*/  LOP3.LUT R0, R3, 0x50, RZ, 0xfc, !PT ;  /* 0x0000005003007812 */ /* 0x000fc600078efcff */
[----:B------:R1:W-:Y:S01]  /*9ed0*/  LDGSTS.E [R2+0x33400], [R208.64], P0 ;  /* 0x33400000d0027fae */ /* 0x0003e2000812184c */
[----:B------:R-:W-:Y:S02]  /*9ee0*/  ISETP.GE.AND P0, PT, R252, c[0x0][0x180], PT ;  /* 0x00006000fc007a0c */ /* 0x000fe40003f06270 */
[----:B------:R-:W-:Y:S01]  /*9ef0*/  LOP3.LUT R252, R3, 0x54, RZ, 0xfc, !PT ;  /* 0x0000005403fc7812 */ /* 0x000fe200078efcff */
[----:B------:R-:W-:Y:S01]  /*9f00*/  STL.64 [R1+0x60], R132 ;  /* 0x0000608401007387 */ /* 0x000fe20000100a00 */
[----:B------:R-:W-:-:S03]  /*9f10*/  SEL R251, R250, RZ, !P4 ;  /* 0x000000fffafb7207 */ /* 0x000fc60006000000 */
[----:B------:R-:W-:Y:S04]  /*9f20*/  STL.64 [R1+0x58], R188 ;  /* 0x000058bc01007387 */ /* 0x000fe80000100a00 */
[----:B------:R-:W-:Y:S01]  /*9f30*/  STL.64 [R1+0x50], R130 ;  /* 0x0000508201007387 */ /* 0x000fe20000100a00 */
[----:B------:R-:W-:-:S03]  /*9f40*/  ISETP.GE.AND P4, PT, R0, c[0x0][0x180], PT ;  /* 0x0000600000007a0c */ /* 0x000fc60003f86270 */
[----:B------:R-:W-:Y:S01]  /*9f50*/  STL.64 [R1+0x48], R186 ;  /* 0x000048ba01007387 */ /* 0x000fe20000100a00 */
[----:B------:R-:W-:-:S03]  /*9f60*/  SEL R0, R250, RZ, !P0 ;  /* 0x000000fffa007207 */ /* 0x000fc60004000000 */
[----:B------:R-:W-:Y:S04]  /*9f70*/  STL.64 [R1+0x40], R128 ;  /* 0x0000408001007387 */ /* 0x000fe80000100a00 */
[----:B------:R4:W-:Y:S01]  /*9f80*/  LDGSTS.E [R2+0x33800], [R206.64], P3 ;  /* 0x33800000ce027fae */ /* 0x0009e2000992184c */
[----:B------:R-:W-:-:S03]  /*9f90*/  ISETP.GE.AND P3, PT, R252, c[0x0][0x180], PT ;  /* 0x00006000fc007a0c */ /* 0x000fc60003f66270 */
[----:B------:R-:W-:Y:S01]  /*9fa0*/  STL.64 [R1+0x38], R184 ;  /* 0x000038b801007387 */ /* 0x000fe20000100a00 */
[----:B------:R-:W-:-:S03]  /*9fb0*/  ISETP.NE.U32.AND P0, PT, R251, RZ, PT ;  /* 0x000000fffb00720c */ /* 0x000fc60003f05070 */
[----:B------:R-:W-:Y:S01]  /*9fc0*/  STL.64 [R1+0x30], R124 ;  /* 0x0000307c01007387 */ /* 0x000fe20000100a00 */
[----:B------:R-:W-:-:S03]  /*9fd0*/  SEL R251, R250, RZ, !P3 ;  /* 0x000000fffafb7207 */ /* 0x000fc60005800000 */
[----:B------:R-:W-:Y:S01]  /*9fe0*/  STL.64 [R1+0x28], R182 ;  /* 0x000028b601007387 */ /* 0x000fe20000100a00 */
[----:B------:R-:W-:-:S03]  /*9ff0*/  SEL R252, R250, RZ, !P4 ;  /* 0x000000fffafc7207 */ /* 0x000fc60006000000 */
[----:B------:R-:W-:Y:S04]  /*a000*/  STL.64 [R1+0x20], R122 ;  /* 0x0000207a01007387 */ /* 0x000fe80000100a00 */
[----:B------:R-:W-:Y:S04]  /*a010*/  STL.64 [R1+0x18], R178 ;  /* 0x000018b201007387 */ /* 0x000fe80000100a00 */
[----:B------:R-:W-:Y:S04]  /*a020*/  STL.64 [R1+0x10], R108 ;  /* 0x0000106c01007387 */ /* 0x000fe80000100a00 */
[----:B------:R-:W-:Y:S01]  /*a030*/  STL.64 [R1+0x8], R180 ;  /* 0x000008b401007387 */ /* 0x000fe20000100a00 */
[----:B------:R-:W-:-:S03]  /*a040*/  ISETP.NE.U32.AND P3, PT, R252, RZ, PT ;  /* 0x000000fffc00720c */ /* 0x000fc60003f65070 */
[----:B------:R-:W-:Y:S04]  /*a050*/  STL.64 [R1], R106 ;  /* 0x0000006a01007387 */ /* 0x000fe80000100a00 */
[----:B------:R3:W-:Y:S01]  /*a060*/  LDGSTS.E [R2+0x33c00], [R204.64], P5 ;  /* 0x33c00000cc027fae */ /* 0x0007e2000a92184c */
[----:B------:R-:W-:Y:S02]  /*a070*/  ISETP.NE.U32.AND P5, PT, R251, RZ, PT ;  /* 0x000000fffb00720c */ /* 0x000fe40003fa5070 */
[C---:B------:R-:W-:Y:S01]  /*a080*/  LOP3.LUT R251, R3.reuse, 0x58, RZ, 0xfc, !PT ;  /* 0x0000005803fb7812 */ /* 0x040fe200078efcff */
[----:B--2---:R-:W2:Y:S01]  /*a090*/  LDL.LU.64 R236, [R1+0x958] ;  /* 0x0009580001ec7983 */ /* 0x004ea20000300a00 */
[----:B------:R-:W-:-:S03]  /*a0a0*/  LOP3.LUT R252, R3, 0x5c, RZ, 0xfc, !PT ;  /* 0x0000005c03fc7812 */ /* 0x000fc600078efcff */
[----:B-1----:R-:W2:Y:S01]  /*a0b0*/  LDL.LU.64 R234, [R1+0x950] ;  /* 0x0009500001ea7983 */ /* 0x002ea20000300a00 */
[----:B------:R-:W-:-:S03]  /*a0c0*/  ISETP.NE.U32.AND P4, PT, R0, RZ, PT ;  /* 0x000000ff0000720c */ /* 0x000fc60003f85070 */
[----:B------:R-:W2:Y:S01]  /*a0d0*/  LDL.LU.64 R232, [R1+0x948] ;  /* 0x0009480001e87983 */ /* 0x000ea20000300a00 */
[----:B------:R-:W-:-:S03]  /*a0e0*/  LOP3.LUT R0, R3, 0x60, RZ, 0xfc, !PT ;  /* 0x0000006003007812 */ /* 0x000fc600078efcff */
[----:B------:R-:W2:Y:S04]  /*a0f0*/  LDL.LU.64 R230, [R1+0x940] ;  /* 0x0009400001e67983 */ /* 0x000ea80000300a00 */
[----:B---3--:R-:W3:Y:S04]  /*a100*/  LDL.LU.64 R228, [R1+0x938] ;  /* 0x0009380001e47983 */ /* 0x008ee80000300a00 */
[----:B------:R1:W-:Y:S01]  /*a110*/  LDGSTS.E [R2+0x34000], [R202.64], P2 ;  /* 0x34000000ca027fae */ /* 0x0003e2000912184c */
[----:B------:R-:W-:-:S03]  /*a120*/  ISETP.GE.AND P2, PT, R251, c[0x0][0x180], PT ;  /* 0x00006000fb007a0c */ /* 0x000fc60003f46270 */
[----:B------:R-:W2:Y:S01]  /*a130*/  LDL.LU.64 R226, [R1+0x930] ;  /* 0x0009300001e27983 */ /* 0x000ea20000300a00 */
[----:B------:R-:W-:-:S03]  /*a140*/  SEL R251, R250, RZ, !P2 ;  /* 0x000000fffafb7207 */ /* 0x000fc60005000000 */
[----:B------:R-:W2:Y:S04]  /*a150*/  LDL.LU.64 R224, [R1+0x928] ;  /* 0x0009280001e07983 */ /* 0x000ea80000300a00 */
[----:B------:R1:W-:Y:S01]  /*a160*/  LDGSTS.E [R2+0x34400], [R200.64], P6 ;  /* 0x34400000c8027fae */ /* 0x0003e2000b12184c */
[----:B------:R-:W-:-:S03]  /*a170*/  ISETP.GE.AND P6, PT, R252, c[0x0][0x180], PT ;  /* 0x00006000fc007a0c */ /* 0x000fc60003fc6270 */
[----:B------:R-:W2:Y:S01]  /*a180*/  LDL.LU.64 R222, [R1+0x920] ;  /* 0x0009200001de7983 */ /* 0x000ea20000300a00 */
[----:B------:R-:W-:-:S03]  /*a190*/  LOP3.LUT R252, R3, 0x64, RZ, 0xfc, !PT ;  /* 0x0000006403fc7812 */ /* 0x000fc600078efcff */
[----:B------:R-:W2:Y:S01]  /*a1a0*/  LDL.LU.64 R220, [R1+0x918] ;  /* 0x0009180001dc7983 */ /* 0x000ea20000300a00 */
[----:B------:R-:W-:-:S03]  /*a1b0*/  ISETP.GE.AND P2, PT, R0, c[0x0][0x180], PT ;  /* 0x0000600000007a0c */ /* 0x000fc60003f46270 */
[----:B------:R-:W2:Y:S01]  /*a1c0*/  LDL.LU.64 R218, [R1+0x910] ;  /* 0x0009100001da7983 */ /* 0x000ea20000300a00 */
[----:B------:R-:W-:-:S03]  /*a1d0*/  SEL R0, R250, RZ, !P6 ;  /* 0x000000fffa007207 */ /* 0x000fc60007000000 */
[----:B------:R-:W2:Y:S01]  /*a1e0*/  LDL.LU.64 R214, [R1+0x908] ;  /* 0x0009080001d67983 */ /* 0x000ea20000300a00 */
[----:B------:R-:W-:-:S03]  /*a1f0*/  ISETP.GE.AND P6, PT, R252, c[0x0][0x180], PT ;  /* 0x00006000fc007a0c */ /* 0x000fc60003fc6270 */
[----:B------:R-:W2:Y:S01]  /*a200*/  LDL.LU.64 R212, [R1+0x900] ;  /* 0x0009000001d47983 */ /* 0x000ea20000300a00 */
[----:B------:R-:W-:-:S03]  /*a210*/  SEL R252, R250, RZ, !P2 ;  /* 0x000000fffafc7207 */ /* 0x000fc60005000000 */
[----:B------:R-:W2:Y:S01]  /*a220*/  LDL.LU.64 R210, [R1+0x8f8] ;  /* 0x0008f80001d27983 */ /* 0x000ea20000300a00 */
[----:B------:R-:W-:-:S03]  /*a230*/  ISETP.NE.U32.AND P2, PT, R0, RZ, PT ;  /* 0x000000ff0000720c */ /* 0x000fc60003f45070 */
[----:B------:R-:W2:Y:S01]  /*a240*/  LDL.LU.64 R208, [R1+0x8f0] ;  /* 0x0008f00001d07983 */ /* 0x000ea20000300a00 */
[----:B------:R-:W-:-:S03]  /*a250*/  LOP3.LUT R0, R3, 0x68, RZ, 0xfc, !PT ;  /* 0x0000006803007812 */ /* 0x000fc600078efcff */
[----:B----4-:R-:W4:Y:S04]  /*a260*/  LDL.LU.64 R206, [R1+0x8e8] ;  /* 0x0008e80001ce7983 */ /* 0x010f280000300a00 */
[----:B------:R-:W2:Y:S04]  /*a270*/  LDL.LU.64 R204, [R1+0x8e0] ;  /* 0x0008e00001cc7983 */ /* 0x000ea80000300a00 */
[----:B------:R1:W-:Y:S01]  /*a280*/  LDGSTS.E [R2+0x34800], [R198.64], P0 ;  /* 0x34800000c6027fae */ /* 0x0003e2000812184c */
[----:B------:R-:W-:Y:S02]  /*a290*/  ISETP.NE.U32.AND P0, PT, R251, RZ, PT ;  /* 0x000000fffb00720c */ /* 0x000fe40003f05070 */
[----:B------:R-:W-:Y:S01]  /*a2a0*/  SEL R251, R250, RZ, !P6 ;  /* 0x000000fffafb7207 */ /* 0x000fe20007000000 */
[----:B-1----:R-:W2:Y:S01]  /*a2b0*/  LDL.LU.64 R202, [R1+0x8d8] ;  /* 0x0008d80001ca7983 */ /* 0x002ea20000300a00 */
[----:B------:R-:W-:-:S03]  /*a2c0*/  ISETP.NE.U32.AND P6, PT, R252, RZ, PT ;  /* 0x000000fffc00720c */ /* 0x000fc60003fc5070 */
[----:B------:R-:W2:Y:S01]  /*a2d0*/  LDL.LU.64 R200, [R1+0x8d0] ;  /* 0x0008d00001c87983 */ /* 0x000ea20000300a00 */
[----:B------:R-:W-:-:S03]  /*a2e0*/  LOP3.LUT R252, R3, 0x6c, RZ, 0xfc, !PT ;  /* 0x0000006c03fc7812 */ /* 0x000fc600078efcff */
[----:B------:R-:W2:Y:S04]  /*a2f0*/  LDL.LU.64 R198, [R1+0x8c8] ;  /* 0x0008c80001c67983 */ /* 0x000ea80000300a00 */
[----:B------:R1:W-:Y:S04]  /*a300*/  LDGSTS.E [R2+0x34c00], [R196.64], P4 ;  /* 0x34c00000c4027fae */ /* 0x0003e8000a12184c */
[----:B------:R1:W-:Y:S01]  /*a310*/  LDGSTS.E [R2+0x35000], [R194.64], P3 ;  /* 0x35000000c2027fae */ /* 0x0003e2000992184c */
[----:B------:R-:W-:Y:S02]  /*a320*/  ISETP.GE.AND P3, PT, R0, c[0x0][0x180], PT ;  /* 0x0000600000007a0c */ /* 0x000fe40003f66270 */
[----:B------:R-:W-:Y:S01]  /*a330*/  ISETP.NE.U32.AND P4, PT, R251, RZ, PT ;  /* 0x000000fffb00720c */ /* 0x000fe20003f85070 */
[----:B------:R1:W-:Y:S04]  /*a340*/  LDGSTS.E [R2+0x35400], [R192.64], P5 ;  /* 0x35400000c0027fae */ /* 0x0003e8000a92184c */
[----:B-1----:R-:W2:Y:S01]  /*a350*/  LDL.LU.64 R196, [R1+0x8c0] ;  /* 0x0008c00001c47983 */ /* 0x002ea20000300a00 */
[----:B------:R-:W-:-:S03]  /*a360*/  ISETP.GE.AND P5, PT, R252, c[0x0][0x180], PT ;  /* 0x00006000fc007a0c */ /* 0x000fc60003fa6270 */
[----:B------:R-:W2:Y:S01]  /*a370*/  LDL.LU.64 R194, [R1+0x8b8] ;  /* 0x0008b80001c27983 */ /* 0x000ea20000300a00 */
[----:B------:R-:W-:-:S03]  /*a380*/  LOP3.LUT R251, R3, 0x70, RZ, 0xfc, !PT ;  /* 0x0000007003fb7812 */ /* 0x000fc600078efcff */
[----:B------:R1:W-:Y:S01]  /*a390*/  STL [R1+0x734], R0 ;  /* 0x0007340001007387 */ /* 0x0003e20000100800 */
[C---:B------:R-:W-:Y:S02]  /*a3a0*/  LOP3.LUT R252, R3.reuse, 0x74, RZ, 0xfc, !PT ;  /* 0x0000007403fc7812 */ /* 0x040fe400078efcff */
[----:B------:R-:W-:Y:S01]  /*a3b0*/  SEL R251, R250, RZ, !P3 ;  /* 0x000000fffafb7207 */ /* 0x000fe20005800000 */
[----:B------:R1:W-:Y:S02]  /*a3c0*/  LDGSTS.E [R2+0x35800], [R190.64], P0 ;  /* 0x35800000be027fae */ /* 0x0003e4000812184c */
[----:B-1----:R-:W-:Y:S02]  /*a3d0*/  LOP3.LUT R0, R3, 0x70, RZ, 0xfc, !PT ;  /* 0x0000007003007812 */ /* 0x002fe400078efcff */
[----:B------:R1:W-:Y:S02]  /*a3e0*/  LDGSTS.E [R2+0x35c00], [R188.64], P2 ;  /* 0x35c00000bc027fae */ /* 0x0003e4000912184c */
[----:B------:R-:W-:-:S02]  /*a3f0*/  ISETP.GE.AND P3, PT, R0, c[0x0][0x180], PT ;  /* 0x0000600000007a0c */ /* 0x000fc40003f66270 */
[----:B------:R1:W-:Y:S01]  /*a400*/  LDGSTS.E [R2+0x36000], [R186.64], P6 ;  /* 0x36000000ba027fae */ /* 0x0003e2000b12184c */
[----:B------:R-:W-:Y:S02]  /*a410*/  SEL R0, R250, RZ, !P5 ;  /* 0x000000fffa007207 */ /* 0x000fe40006800000 */
[----:B------:R-:W-:Y:S01]  /*a420*/  ISETP.GE.AND P5, PT, R252, c[0x0][0x180], PT ;  /* 0x00006000fc007a0c */ /* 0x000fe20003fa6270 */
[----:B------:R1:W-:Y:S01]  /*a430*/  LDGSTS.E [R2+0x36400], [R184.64], P4 ;  /* 0x36400000b8027fae */ /* 0x0003e2000a12184c */
[----:B------:R-:W-:Y:S02]  /*a440*/  ISETP.NE.U32.AND P0, PT, R251, RZ, PT ;  /* 0x000000fffb00720c */ /* 0x000fe40003f05070 */
[C---:B------:R-:W-:Y:S01]  /*a450*/  SEL R251, R250.reuse, RZ, !P5 ;  /* 0x000000fffafb7207 */ /* 0x040fe20006800000 */
[----:B------:R-:W2:Y:S01]  /*a460*/  LDL.LU.64 R192, [R1+0x8b0] ;  /* 0x0008b00001c07983 */ /* 0x000ea20000300a00 */
[----:B------:R-:W-:Y:S02]  /*a470*/  SEL R252, R250, RZ, !P3 ;  /* 0x000000fffafc7207 */ /* 0x000fe40005800000 */
[----:B------:R-:W-:Y:S01]  /*a480*/  ISETP.NE.U32.AND P5, PT, R251, RZ, PT ;  /* 0x000000fffb00720c */ /* 0x000fe20003fa5070 */
[----:B------:R-:W2:Y:S01]  /*a490*/  LDL.LU.64 R190, [R1+0x8a8] ;  /* 0x0008a80001be7983 */ /* 0x000ea20000300a00 */
[----:B------:R-:W-:-:S02]  /*a4a0*/  LOP3.LUT R251, R3, 0x78, RZ, 0xfc, !PT ;  /* 0x0000007803fb7812 */ /* 0x000fc400078efcff */
[----:B------:R-:W-:Y:S01]  /*a4b0*/  ISETP.NE.U32.AND P2, PT, R252, RZ, PT ;  /* 0x000000fffc00720c */ /* 0x000fe20003f45070 */
[----:B-1----:R-:W2:Y:S01]  /*a4c0*/  LDL.LU.64 R188, [R1+0x8a0] ;  /* 0x0008a00001bc7983 */ /* 0x002ea20000300a00 */
[----:B------:R-:W-:Y:S02]  /*a4d0*/  ISETP.NE.U32.AND P3, PT, R0, RZ, PT ;  /* 0x000000ff0000720c */ /* 0x000fe40003f65070 */
[----:B------:R-:W-:Y:S01]  /*a4e0*/  LOP3.LUT R252, R3, 0x7c, RZ, 0xfc, !PT ;  /* 0x0000007c03fc7812 */ /* 0x000fe200078efcff */
[----:B------:R1:W-:Y:S01]  /*a4f0*/  LDGSTS.E [R2+0x36800], [R182.64], P0 ;  /* 0x36800000b6027fae */ /* 0x0003e2000812184c */
[----:B------:R-:W-:Y:S02]  /*a500*/  ISETP.GE.AND P6, PT, R251, c[0x0][0x180], PT ;  /* 0x00006000fb007a0c */ /* 0x000fe40003fc6270 */
[----:B------:R-:W-:Y:S01]  /*a510*/  LOP3.LUT R0, R3, 0x2, RZ, 0xfc, !PT ;  /* 0x0000000203007812 */ /* 0x000fe200078efcff */
[----:B------:R-:W2:Y:S01]  /*a520*/  LDL.LU.64 R186, [R1+0x898] ;  /* 0x0008980001ba7983 */ /* 0x000ea20000300a00 */
[----:B------:R-:W-:-:S02]  /*a530*/  ISETP.GE.AND P4, PT, R252, c[0x0][0x180], PT ;  /* 0x00006000fc007a0c */ /* 0x000fc40003f86270 */
[----:B------:R-:W-:Y:S01]  /*a540*/  LOP3.LUT R252, R3, 0x6, RZ, 0xfc, !PT ;  /* 0x0000000603fc7812 */ /* 0x000fe200078efcff */
[----:B------:R-:W2:Y:S01]  /*a550*/  LDL.LU.64 R184, [R1+0x890] ;  /* 0x0008900001b87983 */ /* 0x000ea20000300a00 */
[----:B------:R-:W-:Y:S02]  /*a560*/  SEL R251, R250, RZ, !P6 ;  /* 0x000000fffafb7207 */ /* 0x000fe40007000000 */
[----:B------:R-:W-:Y:S01]  /*a570*/  ISETP.GE.AND P6, PT, R0, c[0x0][0x180], PT ;  /* 0x0000600000007a0c */ /* 0x000fe20003fc6270 */
[----:B------:R1:W-:Y:S01]  /*a580*/  LDGSTS.E [R2+0x36c00], [R178.64], P3 ;  /* 0x36c00000b2027fae */ /* 0x0003e2000992184c */
[----:B------:R-:W-:Y:S02]  /*a590*/  SEL R0, R250, RZ, !P4 ;  /* 0x000000fffa007207 */ /* 0x000fe40006000000 */
[----:B------:R-:W-:Y:S01]  /*a5a0*/  ISETP.GE.AND P4, PT, R252, c[0x0][0x180], PT ;  /* 0x00006000fc007a0c */ /* 0x000fe20003f86270 */
[----:B------:R1:W-:Y:S01]  /*a5b0*/  LDGSTS.E [R2+0x37000], [R180.64], P2 ;  /* 0x37000000b4027fae */ /* 0x0003e2000912184c */
[----:B------:R-:W-:-:S02]  /*a5c0*/  SEL R252, R250, RZ, !P6 ;  /* 0x000000fffafc7207 */ /* 0x000fc40007000000 */
[----:B------:R-:W-:Y:S01]  /*a5d0*/  ISETP.NE.U32.AND P0, PT, R251, RZ, PT ;  /* 0x000000fffb00720c */ /* 0x000fe20003f05070 */
[----:B------:R2:W-:Y:S01]  /*a5e0*/  LDGSTS.E [R2+0x37400], [R248.64], P5 ;  /* 0x37400000f8027fae */ /* 0x0005e2000a92184c */
[----:B------:R-:W-:Y:S02]  /*a5f0*/  ISETP.NE.U32.AND P3, PT, R252, RZ, PT ;  /* 0x000000fffc00720c */ /* 0x000fe40003f65070 */
[C---:B------:R-:W-:Y:S01]  /*a600*/  LOP3.LUT R252, R3.reuse, 0xa, RZ, 0xfc, !PT ;  /* 0x0000000a03fc7812 */ /* 0x040fe200078efcff */
[----:B-1----:R-:W2:Y:S01]  /*a610*/  LDL.LU.64 R182, [R1+0x888] ;  /* 0x0008880001b67983 */ /* 0x002ea20000300a00 */
[----:B------:R-:W-:Y:S02]  /*a620*/  LOP3.LUT R179, R3, 0xe, RZ, 0xfc, !PT ;  /* 0x0000000e03b37812 */ /* 0x000fe400078efcff */
[----:B------:R-:W-:Y:S01]  /*a630*/  SEL R251, R250, RZ, !P4 ;  /* 0x000000fffafb7207 */ /* 0x000fe20006000000 */
[----:B------:R-:W2:Y:S01]  /*a640*/  LDL.LU R178, [R1+0x880] ;  /* 0x0008800001b27983 */ /* 0x000ea20000300800 */
[----:B------:R-:W-:-:S02]  /*a650*/  ISETP.NE.U32.AND P6, PT, R0, RZ, PT ;  /* 0x000000ff0000720c */ /* 0x000fc40003fc5070 */
[----:B------:R-:W-:Y:S01]  /*a660*/  ISETP.GE.AND P2, PT, R252, c[0x0][0x180], PT ;  /* 0x00006000fc007a0c */ /* 0x000fe20003f46270 */
[----:B------:R1:W-:Y:S01]  /*a670*/  LDGSTS.E [R2+0x37800], [R240.64], P0 ;  /* 0x37800000f0027fae */ /* 0x0003e2000812184c */
[----:B------:R-:W-:Y:S02]  /*a680*/  LOP3.LUT R0, R3, 0x12, RZ, 0xfc, !PT ;  /* 0x0000001203007812 */ /* 0x000fe400078efcff */
[----:B------:R-:W-:Y:S01]  /*a690*/  ISETP.GE.AND P5, PT, R179, c[0x0][0x180], PT ;  /* 0x00006000b3007a0c */ /* 0x000fe20003fa6270 */
[----:B------:R-:W2:Y:S01]  /*a6a0*/  LDL.LU.64 R180, [R1+0x878] ;  /* 0x0008780001b47983 */ /* 0x000ea20000300a00 */
[----:B------:R-:W-:Y:S02]  /*a6b0*/  ISETP.NE.U32.AND P4, PT, R251, RZ, PT ;  /* 0x000000fffb00720c */ /* 0x000fe40003f85070 */
[----:B------:R-:W-:Y:S02]  /*a6c0*/  LOP3.LUT R179, R3, 0x16, RZ, 0xfc, !PT ;  /* 0x0000001603b37812 */ /* 0x000fe400078efcff */
[----:B------:R-:W-:Y:S01]  /*a6d0*/  SEL R251, R250, RZ, !P2 ;  /* 0x000000fffafb7207 */ /* 0x000fe20005000000 */
[----:B------:R1:W-:Y:S01]  /*a6e0*/  LDGSTS.E [R2+0x37c00], [R244.64], P6 ;  /* 0x37c00000f4027fae */ /* 0x0003e2000b12184c */
[----:B------:R-:W-:-:S02]  /*a6f0*/  ISETP.GE.AND P2, PT, R0, c[0x0][0x180], PT ;  /* 0x0000600000007a0c */ /* 0x000fc40003f46270 */
[C---:B------:R-:W-:Y:S02]  /*a700*/  SEL R0, R250.reuse, RZ, !P5 ;  /* 0x000000fffa007207 */ /* 0x040fe40006800000 */
[----:B------:R-:W-:Y:S02]  /*a710*/  ISETP.GE.AND P5, PT, R179, c[0x0][0x180], PT ;  /* 0x00006000b3007a0c */ /* 0x000fe40003fa6270 */
[----:B------:R-:W-:Y:S02]  /*a720*/  ISETP.NE.U32.AND P0, PT, R251, RZ, PT ;  /* 0x000000fffb00720c */ /* 0x000fe40003f05070 */
[C---:B------:R-:W-:Y:S02]  /*a730*/  SEL R251, R250.reuse, RZ, !P5 ;  /* 0x000000fffafb7207 */ /* 0x040fe40006800000 */
[----:B------:R-:W-:Y:S02]  /*a740*/  SEL R252, R250, RZ, !P2 ;  /* 0x000000fffafc7207 */ /* 0x000fe40005000000 */
[----:B------:R-:W-:-:S02]  /*a750*/  ISETP.NE.U32.AND P2, PT, R0, RZ, PT ;  /* 0x000000ff0000720c */ /* 0x000fc40003f45070 */
[----:B------:R-:W-:Y:S02]  /*a760*/  ISETP.NE.U32.AND P5, PT, R251, RZ, PT ;  /* 0x000000fffb00720c */ /* 0x000fe40003fa5070 */
[----:B------:R-:W-:Y:S02]  /*a770*/  LOP3.LUT R0, R2, 0x40, RZ, 0x3c, !PT ;  /* 0x0000004002007812 */ /* 0x000fe400078e3cff */
[----:B------:R-:W-:-:S03]  /*a780*/  LOP3.LUT R251, R3, 0x1a, RZ, 0xfc, !PT ;  /* 0x0000001a03fb7812 */ /* 0x000fc600078efcff */
[----:B------:R1:W-:Y:S01]  /*a790*/  LDGSTS.E [R0+0x30200], [R176.64], P3 ;  /* 0x30200000b0007fae */ /* 0x0003e2000992184c */
[----:B------:R-:W-:-:S03]  /*a7a0*/  ISETP.GE.AND P3, PT, R251, c[0x0][0x180], PT ;  /* 0x00006000fb007a0c */ /* 0x000fc60003f66270 */
[----:B------:R-:W1:Y:S01]  /*a7b0*/  S2R R251, SR_TID.X ;  /* 0x0000000000fb7919 */ /* 0x000e620000002100 */
[----:B------:R-:W-:Y:S02]  /*a7c0*/  ISETP.NE.U32.AND P6, PT, R252, RZ, PT ;  /* 0x000000fffc00720c */ /* 0x000fe40003fc5070 */
[C---:B------:R-:W-:Y:S01]  /*a7d0*/  LOP3.LUT R252, R3.reuse, 0x1e, RZ, 0xfc, !PT ;  /* 0x0000001e03fc7812 */ /* 0x040fe200078efcff */
[----:B------:R1:W-:Y:S01]  /*a7e0*/  LDGSTS.E [R0+0x30600], [R174.64], P4 ;  /* 0x30600000ae007fae */ /* 0x0003e2000a12184c */
[C---:B------:R-:W-:Y:S02]  /*a7f0*/  LOP3.LUT R179, R3.reuse, 0x22, RZ, 0xfc, !PT ;  /* 0x0000002203b37812 */ /* 0x040fe400078efcff */
[----:B------:R-:W-:Y:S01]  /*a800*/  ISETP.GE.AND P4, PT, R252, c[0x0][0x180], PT ;  /* 0x00006000fc007a0c */ /* 0x000fe20003f86270 */
[----:B------:R1:W-:Y:S01]  /*a810*/  LDGSTS.E [R0+0x30a00], [R172.64], P0 ;  /* 0x30a00000ac007fae */ /* 0x0003e2000812184c */
[----:B------:R-:W-:-:S03]  /*a820*/  LOP3.LUT R252, R3, 0x26, RZ, 0xfc, !PT ;  /* 0x0000002603fc7812 */ /* 0x000fc600078efcff */
[----:B------:R1:W-:Y:S04]  /*a830*/  LDGSTS.E [R0+0x30e00], [R170.64], P2 ;  /* 0x30e00000aa007fae */ /* 0x0003e8000912184c */
[----:B------:R2:W-:Y:S04]  /*a840*/  LDGSTS.E [R0+0x31200], [R168.64], P6 ;  /* 0x31200000a8007fae */ /* 0x0005e8000b12184c */
[----:B------:R2:W-:Y:S01]  /*a850*/  LDGSTS.E [R0+0x31600], [R166.64], P5 ;  /* 0x31600000a6007fae */ /* 0x0005e2000a92184c */
[----:B-1----:R-:W-:-:S03]  /*a860*/  SHF.R.U32.HI R3, RZ, 0x6, R251 ;  /* 0x00000006ff037819 */ /* 0x002fc600000116fb */
[----:B------:R-:W2:Y:S01]  /*a870*/  LDL.LU R179, [R1+0x870] ;  /* 0x0008700001b37983 */ /* 0x000ea20000300800 */
[----:B------:R-:W-:-:S04]  /*a880*/  SGXT.U32 R3, R3, 0x1 ;  /* 0x000000010303781a */ /* 0x000fc80000000000 */
[----:B------:R-:W-:Y:S02]  /*a890*/  LOP3.LUT R3, R3, 0x22, RZ, 0xfc, !PT ;  /* 0x0000002203037812 */ /* 0x000fe400078efcff */
[C---:B------:R-:W-:Y:S02]  /*a8a0*/  SEL R251, R250.reuse, RZ, !P3 ;  /* 0x000000fffafb7207 */ /* 0x040fe40005800000 */
[----:B------:R-:W-:Y:S02]  /*a8b0*/  ISETP.GE.AND P3, PT, R3, c[0x0][0x180], PT ;  /* 0x0000600003007a0c */ /* 0x000fe40003f66270 */
[----:B------:R-:W-:Y:S02]  /*a8c0*/  SEL R3, R250, RZ, !P4 ;  /* 0x000000fffa037207 */ /* 0x000fe40006000000 */
[----:B------:R-:W-:Y:S02]  /*a8d0*/  ISETP.GE.AND P4, PT, R252, c[0x0][0x180], PT ;  /* 0x00006000fc007a0c */ /* 0x000fe40003f86270 */
[----:B------:R-:W-:-:S02]  /*a8e0*/  SEL R252, R250, RZ, !P3 ;  /* 0x000000fffafc7207 */ /* 0x000fc40005800000 */
[----:B------:R-:W-:Y:S02]  /*a8f0*/  ISETP.NE.U32.AND P3, PT, R3, RZ, PT ;  /* 0x000000ff0300720c */ /* 0x000fe40003f65070 */
[----:B------:R-:W1:Y:S01]  /*a900*/  S2R R3, SR_TID.X ;  /* 0x0000000000037919 */ /* 0x000e620000002100 */
[----:B------:R-:W-:Y:S02]  /*a910*/  ISETP.NE.U32.AND P0, PT, R251, RZ, PT ;  /* 0x000000fffb00720c */ /* 0x000fe40003f05070 */
[----:B------:R-:W-:-:S04]  /*a920*/  SEL R251, R250, RZ, !P4 ;  /* 0x000000fffafb7207 */ /* 0x000fc80006000000 */
[----:B------:R-:W-:Y:S02]  /*a930*/  ISETP.NE.U32.AND P4, PT, R251, RZ, PT ;  /* 0x000000fffb00720c */ /* 0x000fe40003f85070 */
[----:B------:R-:W-:-:S05]  /*a940*/  ISETP.NE.U32.AND P2, PT, R252, RZ, PT ;  /* 0x000000fffc00720c */ /* 0x000fca0003f45070 */
[----:B------:R2:W-:Y:S04]  /*a950*/  LDGSTS.E [R0+0x31a00], [R164.64], P0 ;  /* 0x31a00000a4007fae */ /* 0x0005e8000812184c */
[----:B------:R3:W-:Y:S04]  /*a960*/  LDGSTS.E [R0+0x31e00], [R162.64], P3 ;  /* 0x31e00000a2007fae */ /* 0x0007e8000992184c */
[----:B------:R2:W-:Y:S01]  /*a970*/  LDGSTS.E [R0+0x32200], [R160.64], P2 ;  /* 0x32200000a0007fae */ /* 0x0005e2000912184c */
[----:B-1----:R-:W-:-:S03]  /*a980*/  SHF.R.U32.HI R3, RZ, 0x6, R3 ;  /* 0x00000006ff037819 */ /* 0x002fc60000011603 */
[----:B------:R2:W-:Y:S01]  /*a990*/  LDGSTS.E [R0+0x32600], [R158.64], P4 ;  /* 0x326000009e007fae */ /* 0x0005e2000a12184c */
[----:B------:R-:W-:-:S04]  /*a9a0*/  SGXT.U32 R3, R3, 0x1 ;  /* 0x000000010303781a */ /* 0x000fc80000000000 */
[----:B------:R-:W-:-:S04]  /*a9b0*/  LOP3.LUT R251, R3, 0x2a, RZ, 0xfc, !PT ;  /* 0x0000002a03fb7812 */ /* 0x000fc800078efcff */
[----:B------:R-:W-:Y:S02]  /*a9c0*/  ISETP.GE.AND P6, PT, R251, c[0x0][0x180], PT ;  /* 0x00006000fb007a0c */ /* 0x000fe40003fc6270 */
[----:B------:R-:W1:Y:S01]  /*a9d0*/  S2R R251, SR_TID.X ;  /* 0x0000000000fb7919 */ /* 0x000e620000002100 */
[C---:B------:R-:W-:Y:S02]  /*a9e0*/  LOP3.LUT R252, R3.reuse, 0x2e, RZ, 0xfc, !PT ;  /* 0x0000002e03fc7812 */ /* 0x040fe400078efcff */
[C---:B------:R-:W-:Y:S02]  /*a9f0*/  LOP3.LUT R171, R3.reuse, 0x32, RZ, 0xfc, !PT ;  /* 0x0000003203ab7812 */ /* 0x040fe400078efcff */
[----:B------:R-:W-:Y:S02]  /*aa00*/  ISETP.GE.AND P5, PT, R252, c[0x0][0x180], PT ;  /* 0x00006000fc007a0c */ /* 0x000fe40003fa6270 */
[----:B------:R-:W-:Y:S02]  /*aa10*/  LOP3.LUT R252, R3, 0x36, RZ, 0xfc, !PT ;  /* 0x0000003603fc7812 */ /* 0x000fe400078efcff */
[----:B-1----:R-:W-:-:S04]  /*aa20*/  SHF.R.U32.HI R3, RZ, 0x6, R251 ;  /* 0x00000006ff037819 */ /* 0x002fc800000116fb */
        /* <DEDUP_REMOVED lines=23> */
[C---:B---3--:R-:W-:Y:S02]  /*aba0*/  LOP3.LUT R163, R3.reuse, 0x42, RZ, 0xfc, !PT ;  /* 0x0000004203a37812 */ /* 0x048fe400078efcff */
        /* <DEDUP_REMOVED lines=70> */
[----:B------:R3:W-:Y:S01]  /*b010*/  LDGSTS.E [R0+0x35a00], [R132.64], P0 ;  /* 0x35a0000084007fae */ /* 0x0007e2000812184c */
[----:B-1----:R-:W-:-:S04]  /*b020*/  SHF.R.U32.HI R3, RZ, 0x6, R3 ;  /* 0x00000006ff037819 */ /* 0x002fc80000011603 */
[----:B------:R-:W-:-:S04]  /*b030*/  SGXT.U32 R3, R3, 0x1 ;  /* 0x000000010303781a */ /* 0x000fc80000000000 */
[C---:B--2---:R-:W-:Y:S02]  /*b040*/  LOP3.LUT R127, R3.reuse, 0x6a, RZ, 0xfc, !PT ;  /* 0x0000006a037f7812 */ /* 0x044fe400078efcff */
[----:B------:R-:W-:Y:S02]  /*b050*/  LOP3.LUT R126, R3, 0x72, RZ, 0xfc, !PT ;  /* 0x00000072037e7812 */ /* 0x000fe400078efcff */
[----:B------:R-:W-:-:S04]  /*b060*/  ISETP.GE.AND P2, PT, R127, c[0x0][0x180], PT ;  /* 0x000060007f007a0c */ /* 0x000fc80003f46270 */
[----:B------:R-:W-:Y:S02]  /*b070*/  SEL R251, R250, RZ, !P2 ;  /* 0x000000fffafb7207 */ /* 0x000fe40005000000 */
[----:B------:R-:W-:Y:S01]  /*b080*/  ISETP.GE.AND P2, PT, R126, c[0x0][0x180], PT ;  /* 0x000060007e007a0c */ /* 0x000fe20003f46270 */
[----:B------:R-:W-:Y:S01]  /*b090*/  IMAD.MOV.U32 R126, RZ, RZ, 0x7f ;  /* 0x0000007fff7e7424 */ /* 0x000fe200078e00ff */
[----:B------:R-:W-:-:S04]  /*b0a0*/  LOP3.LUT R252, R3, 0x6e, RZ, 0xfc, !PT ;  /* 0x0000006e03fc7812 */ /* 0x000fc800078efcff */
[----:B------:R-:W-:Y:S02]  /*b0b0*/  IADD3 R126, R126, c[0x0][0x180], RZ ;  /* 0x000060007e7e7a10 */ /* 0x000fe40007ffe0ff */
[----:B------:R-:W-:Y:S01]  /*b0c0*/  ISETP.GE.AND P5, PT, R252, c[0x0][0x180], PT ;  /* 0x00006000fc007a0c */ /* 0x000fe20003fa6270 */
[----:B------:R-:W3:Y:S01]  /*b0d0*/  S2R R127, SR_TID.X ;  /* 0x00000000007f7919 */ /* 0x000ee20000002100 */
[----:B------:R-:W-:Y:S02]  /*b0e0*/  SEL R252, R250, RZ, !P2 ;  /* 0x000000fffafc7207 */ /* 0x000fe40005000000 */
[----:B------:R-:W-:Y:S02]  /*b0f0*/  ISETP.GT.AND P2, PT, R126, 0xff, PT ;  /* 0x000000ff7e00780c */ /* 0x000fe40003f44270 */
[----:B------:R-:W-:Y:S02]  /*b100*/  LOP3.LUT R126, R3, 0x76, RZ, 0xfc, !PT ;  /* 0x00000076037e7812 */ /* 0x000fe400078efcff */
[----:B------:R-:W-:-:S05]  /*b110*/  LOP3.LUT R3, R2, 0x40, RZ, 0x3c, !PT ;  /* 0x0000004002037812 */ /* 0x000fca00078e3cff */
[----:B------:R1:W-:Y:S04]  /*b120*/  LDGSTS.E [R3+0x35e00], [R130.64], P6 ;  /* 0x35e0000082037fae */ /* 0x0003e8000b12184c */
[----:B------:R1:W-:Y:S04]  /*b130*/  LDGSTS.E [R3+0x36200], [R128.64], P3 ;  /* 0x3620000080037fae */ /* 0x0003e8000992184c */
[----:B------:R1:W-:Y:S04]  /*b140*/  LDGSTS.E [R3+0x36600], [R124.64], P4 ;  /* 0x366000007c037fae */ /* 0x0003e8000a12184c */
[----:B------:R3:W-:Y:S04]  /*b150*/  STL [R1+0x590], R0 ;  /* 0x0005900001007387 */ /* 0x0007e80000100800 */
[----:B------:R-:W2:Y:S04]  /*b160*/  LDL.LU.64 R176, [R1+0x868] ;  /* 0x0008680001b07983 */ /* 0x000ea80000300a00 */
[----:B-1----:R-:W1:Y:S01]  /*b170*/  S2R R3, SR_TID.X ;  /* 0x0000000000037919 */ /* 0x002e620000002100 */
[----:B------:R-:W-:-:S03]  /*b180*/  UIADD3 UR8, UR4, -0x80, URZ ;  /* 0xffffff8004087890 */ /* 0x000fc6000fffe03f */
[----:B------:R-:W2:Y:S04]  /*b190*/  LDL.LU.64 R174, [R1+0x860] ;  /* 0x0008600001ae7983 */ /* 0x000ea80000300a00 */
[----:B------:R-:W2:Y:S01]  /*b1a0*/  LDL.LU.64 R172, [R1+0x858] ;  /* 0x0008580001ac7983 */ /* 0x000ea20000300a00 */
[----:B---3--:R-:W-:-:S03]  /*b1b0*/  LOP3.LUT R0, R127, 0x7f, RZ, 0xc0, !PT ;  /* 0x0000007f7f007812 */ /* 0x008fc600078ec0ff */
[----:B------:R-:W3:Y:S04]  /*b1c0*/  LDL.LU R170, [R1+0x854] ;  /* 0x0008540001aa7983 */ /* 0x000ee80000300800 */
[----:B------:R-:W3:Y:S04]  /*b1d0*/  LDL.LU R171, [R1+0x850] ;  /* 0x0008500001ab7983 */ /* 0x000ee80000300800 */
[----:B------:R-:W2:Y:S01]  /*b1e0*/  LDL.LU.64 R168, [R1+0x848] ;  /* 0x0008480001a87983 */ /* 0x000ea20000300a00 */
[----:B------:R-:W-:-:S03]  /*b1f0*/  SEL R127, R250, RZ, !P5 ;  /* 0x000000fffa7f7207 */ /* 0x000fc60006800000 */
[----:B------:R-:W2:Y:S01]  /*b200*/  LDL.LU.64 R166, [R1+0x840] ;  /* 0x0008400001a67983 */ /* 0x000ea20000300a00 */
[----:B------:R-:W-:-:S03]  /*b210*/  ISETP.GE.AND P5, PT, R0, UR8, PT ;  /* 0x0000000800007c0c */ /* 0x000fc6000bfa6270 */
[----:B------:R-:W2:Y:S04]  /*b220*/  LDL.LU.64 R164, [R1+0x838] ;  /* 0x0008380001a47983 */ /* 0x000ea80000300a00 */
[----:B------:R-:W2:Y:S04]  /*b230*/  LDL.LU R162, [R1+0x834] ;  /* 0x0008340001a27983 */ /* 0x000ea80000300800 */
[----:B------:R-:W2:Y:S01]  /*b240*/  LDL.LU R163, [R1+0x830] ;  /* 0x0008300001a37983 */ /* 0x000ea20000300800 */
[----:B------:R-:W-:-:S03]  /*b250*/  ISETP.NE.U32.AND P0, PT, R251, RZ, PT ;  /* 0x000000fffb00720c */ /* 0x000fc60003f05070 */
[----:B------:R-:W2:Y:S01]  /*b260*/  LDL.LU.64 R160, [R1+0x828] ;  /* 0x0008280001a07983 */ /* 0x000ea20000300a00 */
[----:B------:R-:W-:-:S03]  /*b270*/  SEL R251, RZ, 0x4, P5 ;  /* 0x00000004fffb7807 */ /* 0x000fc60002800000 */
[----:B------:R-:W2:Y:S01]  /*b280*/  LDL.LU.64 R158, [R1+0x820] ;  /* 0x00082000019e7983 */ /* 0x000ea20000300a00 */
[----:B------:R-:W-:-:S03]  /*b290*/  ISETP.GE.AND P5, PT, R126, c[0x0][0x180], PT ;  /* 0x000060007e007a0c */ /* 0x000fc60003fa6270 */
[----:B------:R-:W2:Y:S01]  /*b2a0*/  LDL.LU.64 R156, [R1+0x818] ;  /* 0x00081800019c7983 */ /* 0x000ea20000300a00 */
[----:B-1----:R-:W-:-:S03]  /*b2b0*/  SHF.R.U32.HI R3, RZ, 0x6, R3 ;  /* 0x00000006ff037819 */ /* 0x002fc60000011603 */
[----:B------:R-:W2:Y:S04]  /*b2c0*/  LDL.LU R154, [R1+0x814] ;  /* 0x00081400019a7983 */ /* 0x000ea80000300800 */
[----:B------:R-:W2:Y:S01]  /*b2d0*/  LDL.LU R155, [R1+0x810] ;  /* 0x00081000019b7983 */ /* 0x000ea20000300800 */
[----:B------:R-:W-:-:S03]  /*b2e0*/  ISETP.NE.U32.AND P3, PT, R127, RZ, PT ;  /* 0x000000ff7f00720c */ /* 0x000fc60003f65070 */
[----:B------:R-:W2:Y:S01]  /*b2f0*/  LDL.LU.64 R152, [R1+0x808] ;  /* 0x0008080001987983 */ /* 0x000ea20000300a00 */
[----:B------:R-:W-:-:S03]  /*b300*/  ISETP.NE.U32.AND P6, PT, R252, RZ, PT ;  /* 0x000000fffc00720c */ /* 0x000fc60003fc5070 */
[----:B------:R-:W2:Y:S01]  /*b310*/  LDL.LU.64 R150, [R1+0x800] ;  /* 0x0008000001967983 */ /* 0x000ea20000300a00 */
[----:B------:R-:W-:-:S03]  /*b320*/  SEL R251, R251, RZ, P2 ;  /* 0x000000fffbfb7207 */ /* 0x000fc60001000000 */
[----:B------:R-:W2:Y:S01]  /*b330*/  LDL.LU.64 R148, [R1+0x7f8] ;  /* 0x0007f80001947983 */ /* 0x000ea20000300a00 */
[----:B------:R-:W-:-:S03]  /*b340*/  SEL R252, R250, RZ, !P5 ;  /* 0x000000fffafc7207 */ /* 0x000fc60006800000 */
[----:B------:R-:W2:Y:S01]  /*b350*/  LDL.LU R146, [R1+0x7f4] ;  /* 0x0007f40001927983 */ /* 0x000ea20000300800 */
[----:B------:R-:W-:-:S03]  /*b360*/  SGXT.U32 R3, R3, 0x1 ;  /* 0x000000010303781a */ /* 0x000fc60000000000 */
[----:B------:R-:W2:Y:S01]  /*b370*/  LDL.LU R147, [R1+0x7f0] ;  /* 0x0007f00001937983 */ /* 0x000ea20000300800 */
[----:B------:R-:W-:-:S03]  /*b380*/  ISETP.NE.U32.AND P4, PT, R251, RZ, PT ;  /* 0x000000fffb00720c */ /* 0x000fc60003f85070 */
[----:B------:R-:W2:Y:S01]  /*b390*/  LDL.LU.64 R144, [R1+0x7e8] ;  /* 0x0007e80001907983 */ /* 0x000ea20000300a00 */
[----:B------:R-:W-:-:S03]  /*b3a0*/  ISETP.NE.U32.AND P5, PT, R252, RZ, PT ;  /* 0x000000fffc00720c */ /* 0x000fc60003fa5070 */
[----:B------:R-:W2:Y:S01]  /*b3b0*/  LDL.LU.64 R142, [R1+0x7e0] ;  /* 0x0007e000018e7983 */ /* 0x000ea20000300a00 */
[----:B------:R-:W-:-:S03]  /*b3c0*/  LOP3.LUT R252, R3, 0x7a, RZ, 0xfc, !PT ;  /* 0x0000007a03fc7812 */ /* 0x000fc600078efcff */
[----:B------:R-:W2:Y:S01]  /*b3d0*/  LDL.LU.64 R140, [R1+0x7d8] ;  /* 0x0007d800018c7983 */ /* 0x000ea20000300a00 */
[----:B------:R-:W-:-:S03]  /*b3e0*/  LOP3.LUT R251, R3, 0x7e, RZ, 0xfc, !PT ;  /* 0x0000007e03fb7812 */ /* 0x000fc600078efcff */
[----:B------:R-:W2:Y:S01]  /*b3f0*/  LDL.LU.64 R138, [R1+0x7d0] ;  /* 0x0007d000018a7983 */ /* 0x000ea20000300a00 */
[----:B------:R-:W-:-:S03]  /*b400*/  LOP3.LUT R3, R2, 0x40, RZ, 0x3c, !PT ;  /* 0x0000004002037812 */ /* 0x000fc600078e3cff */
[----:B------:R-:W2:Y:S04]  /*b410*/  LDL.LU.64 R134, [R1+0x7c8] ;  /* 0x0007c80001867983 */ /* 0x000ea80000300a00 */
[----:B------:R-:W2:Y:S04]  /*b420*/  LDL.LU.64 R132, [R1+0x7c0] ;  /* 0x0007c00001847983 */ /* 0x000ea80000300a00 */
[----:B------:R-:W2:Y:S04]  /*b430*/  LDL.LU.64 R130, [R1+0x7b8] ;  /* 0x0007b80001827983 */ /* 0x000ea80000300a00 */
[----:B------:R-:W2:Y:S04]  /*b440*/  LDL.LU R126, [R1+0x7b0] ;  /* 0x0007b000017e7983 */ /* 0x000ea80000300800 */
[----:B------:R-:W2:Y:S04]  /*b450*/  LDL.LU.64 R128, [R1+0x7a8] ;  /* 0x0007a80001807983 */ /* 0x000ea80000300a00 */
[----:B------:R-:W2:Y:S04]  /*b460*/  LDL.LU R127, [R1+0x7a0] ;  /* 0x0007a000017f7983 */ /* 0x000ea80000300800 */
[----:B------:R-:W2:Y:S04]  /*b470*/  LDL.LU.64 R124, [R1+0x798] ;  /* 0x00079800017c7983 */ /* 0x000ea80000300a00 */
[----:B------:R1:W-:Y:S04]  /*b480*/  LDGSTS.E [R3+0x36a00], [R122.64], P0 ;  /* 0x36a000007a037fae */ /* 0x0003e8000812184c */
[----:B------:R4:W-:Y:S04]  /*b490*/  LDGSTS.E [R3+0x36e00], [R108.64], P3 ;  /* 0x36e000006c037fae */ /* 0x0009e8000992184c */
[----:B------:R4:W-:Y:S04]  /*b4a0*/  LDGSTS.E [R3+0x37200], [R106.64], P6 ;  /* 0x372000006a037fae */ /* 0x0009e8000b12184c */
[----:B-1----:R-:W2:Y:S04]  /*b4b0*/  LDL.LU.64 R122, [R1+0x790] ;  /* 0x00079000017a7983 */ /* 0x002ea80000300a00 */
[----:B----4-:R-:W4:Y:S04]  /*b4c0*/  LDL.LU.64 R108, [R1+0x788] ;  /* 0x00078800016c7983 */ /* 0x010f280000300a00 */
[----:B------:R-:W2:Y:S04]  /*b4d0*/  LDL.LU.64 R106, [R1+0x780] ;  /* 0x00078000016a7983 */ /* 0x000ea80000300a00 */
[----:B------:R-:W1:Y:S01]  /*b4e0*/  S2R R3, SR_TID.X ;  /* 0x0000000000037919 */ /* 0x000e620000002100 */
[----:B------:R-:W-:-:S02]  /*b4f0*/  ISETP.GE.AND P3, PT, R251, c[0x0][0x180], PT ;  /* 0x00006000fb007a0c */ /* 0x000fc40003f66270 */
[----:B-1----:R-:W-:-:S04]  /*b500*/  SHF.R.U32.HI R3, RZ, 0x6, R3 ;  /* 0x00000006ff037819 */ /* 0x002fc80000011603 */
[----:B------:R-:W-:-:S04]  /*b510*/  SGXT.U32 R3, R3, 0x1 ;  /* 0x000000010303781a */ /* 0x000fc80000000000 */
[----:B------:R-:W-:Y:S02]  /*b520*/  ISETP.GE.AND P6, PT, R3, UR8, PT ;  /* 0x0000000803007c0c */ /* 0x000fe4000bfc6270 */
[----:B------:R-:W1:Y:S04]  /*b530*/  S2R R3, SR_TID.X ;  /* 0x0000000000037919 */ /* 0x000e680000002100 */
[----:B------:R-:W1:Y:S01]  /*b540*/  S2R R251, SR_TID.X ;  /* 0x0000000000fb7919 */ /* 0x000e620000002100 */
[----:B------:R-:W-:-:S04]  /*b550*/  ISETP.GE.AND P0, PT, R252, c[0x0][0x180], PT ;  /* 0x00006000fc007a0c */ /* 0x000fc80003f06270 */
[----:B------:R-:W-:Y:S02]  /*b560*/  SEL R252, R250, RZ, !P0 ;  /* 0x000000fffafc7207 */ /* 0x000fe40004000000 */
[----:B-1----:R-:W-:-:S04]  /*b570*/  SHF.R.U32.HI R3, RZ, 0x6, R3 ;  /* 0x00000006ff037819 */ /* 0x002fc80000011603 */
[----:B------:R-:W-:-:S04]  /*b580*/  SGXT.U32 R3, R3, 0x1 ;  /* 0x000000010303781a */ /* 0x000fc80000000000 */
[----:B------:R-:W-:-:S04]  /*b590*/  LOP3.LUT R3, R3, 0x4, RZ, 0xfc, !PT ;  /* 0x0000000403037812 */ /* 0x000fc800078efcff */
[----:B------:R-:W-:Y:S02]  /*b5a0*/  ISETP.GE.AND P0, PT, R3, UR8, PT ;  /* 0x0000000803007c0c */ /* 0x000fe4000bf06270 */
[----:B------:R-:W-:-:S04]  /*b5b0*/  SHF.R.U32.HI R3, RZ, 0x6, R251 ;  /* 0x00000006ff037819 */ /* 0x000fc800000116fb */
[----:B------:R-:W-:Y:S02]  /*b5c0*/  SGXT.U32 R3, R3, 0x1 ;  /* 0x000000010303781a */ /* 0x000fe40000000000 */
[----:B------:R-:W-:Y:S02]  /*b5d0*/  SEL R251, R250, RZ, !P3 ;  /* 0x000000fffafb7207 */ /* 0x000fe40005800000 */
[----:B------:R-:W-:Y:S02]  /*b5e0*/  LOP3.LUT R3, R3, 0x8, RZ, 0xfc, !PT ;  /* 0x0000000803037812 */ /* 0x000fe400078efcff */
[----:B------:R-:W-:Y:S02]  /*b5f0*/  SEL R250, RZ, 0x4, P6 ;  /* 0x00000004fffa7807 */ /* 0x000fe40003000000 */
[----:B------:R-:W-:Y:S02]  /*b600*/  ISETP.GE.AND P6, PT, R3, UR8, PT ;  /* 0x0000000803007c0c */ /* 0x000fe4000bfc6270 */
[----:B------:R-:W-:-:S02]  /*b610*/  SEL R3, RZ, 0x4, P0 ;  /* 0x00000004ff037807 */ /* 0x000fc40000000000 */
[----:B------:R-:W-:Y:S02]  /*b620*/  ISETP.NE.U32.AND P3, PT, R252, RZ, PT ;  /* 0x000000fffc00720c */ /* 0x000fe40003f65070 */
[----:B------:R-:W-:Y:S01]  /*b630*/  ISETP.NE.U32.AND P0, PT, R251, RZ, PT ;  /* 0x000000fffb00720c */ /* 0x000fe20003f05070 */
[----:B------:R-:W-:Y:S01]  /*b640*/  IMAD.MOV.U32 R251, RZ, RZ, R3 ;  /* 0x000000fffffb7224 */ /* 0x000fe200078e0003 */
[C---:B------:R-:W-:Y:S01]  /*b650*/  LOP3.LUT R3, R2.reuse, 0x40, RZ, 0x3c, !PT ;  /* 0x0000004002037812 */ /* 0x040fe200078e3cff */
[----:B------:R1:W-:Y:S04]  /*b660*/  STL.64 [R1+0x700], R238 ;  /* 0x000700ee01007387 */ /* 0x0003e80000100a00 */
[----:B------:R1:W-:Y:S04]  /*b670*/  LDGSTS.E [R3+0x37600], [R238.64], P5 ;  /* 0x37600000ee037fae */ /* 0x0003e8000a92184c */
[----:B------:R-:W-:Y:S01]  /*b680*/  STL.64 [R1+0x6f8], R242 ;  /* 0x0006f8f201007387 */ /* 0x000fe20000100a00 */
[----:B-1----:R-:W-:-:S03]  /*b690*/  LOP3.LUT R239, R2, 0x40, RZ, 0x3c, !PT ;  /* 0x0000004002ef7812 */ /* 0x002fc600078e3cff */
[----:B------:R1:W-:Y:S04]  /*b6a0*/  STL.64 [R1+0x708], R246 ;  /* 0x000708f601007387 */ /* 0x0003e80000100a00 */
[----:B------:R1:W-:Y:S04]  /*b6b0*/  LDGSTS.E [R239+0x37a00], [R242.64], P3 ;  /* 0x37a00000f2ef7fae */ /* 0x0003e8000992184c */
[----:B------:R1:W-:Y:S04]  /*b6c0*/  LDGSTS.E [R239+0x37e00], [R246.64], P0 ;  /* 0x37e00000f6ef7fae */ /* 0x0003e8000812184c */
[----:B------:R-:W0:Y:S04]  /*b6d0*/  LDGDEPBAR ;  /* 0x00000000000079af */ /* 0x000e280000000000 */
[----:B-1----:R-:W1:Y:S02]  /*b6e0*/  S2R R247, SR_TID.X ;  /* 0x0000000000f77919 */ /* 0x002e640000002100 */
[----:B-1----:R-:W-:-:S05]  /*b6f0*/  LOP3.LUT R247, R247, 0x7f, RZ, 0xc0, !PT ;  /* 0x0000007ff7f77812 */ /* 0x002fca00078ec0ff */
[----:B------:R-:W-:-:S05]  /*b700*/  IMAD.SHL.U32 R247, R247, 0x4, RZ ;  /* 0x00000004f7f77824 */ /* 0x000fca00078e00ff */
[----:B--2---:R1:W-:Y:S04]  /*b710*/  LDGSTS.E [R247], [R106.64], P1 ;  /* 0x000000006af77fae */ /* 0x0043e8000892184c */
[----:B------:R2:W-:Y:S04]  /*b720*/  LDGSTS.E [R247+0x1000], [R122.64], P1 ;  /* 0x010000007af77fae */ /* 0x0005e8000892184c */
[----:B------:R1:W-:Y:S04]  /*b730*/  LDGSTS.E [R247+0x2000], [R138.64], P1 ;  /* 0x020000008af77fae */ /* 0x0003e8000892184c */
[----:B------:R2:W-:Y:S04]  /*b740*/  LDGSTS.E [R247+0x3000], [R154.64], P1 ;  /* 0x030000009af77fae */ /* 0x0005e8000892184c */
[----:B---3--:R2:W-:Y:S04]  /*b750*/  LDGSTS.E [R247+0x4000], [R170.64], P1 ;  /* 0x04000000aaf77fae */ /* 0x0085e8000892184c */
[----:B------:R2:W-:Y:S04]  /*b760*/  LDGSTS.E [R247+0x5000], [R186.64], P1 ;  /* 0x05000000baf77fae */ /* 0x0005e8000892184c */
[----:B------:R2:W-:Y:S04]  /*b770*/  LDGSTS.E [R247+0x6000], [R202.64], P1 ;  /* 0x06000000caf77fae */ /* 0x0005e8000892184c */
[----:B------:R2:W-:Y:S04]  /*b780*/  LDGSTS.E [R247+0x7000], [R218.64], P1 ;  /* 0x07000000daf77fae */ /* 0x0005e8000892184c */
[----:B------:R2:W-:Y:S04]  /*b790*/  LDGSTS.E [R247+0x8000], [R234.64], P1 ;  /* 0x08000000eaf77fae */ /* 0x0005e8000892184c */
[----:B------:R2:W-:Y:S04]  /*b7a0*/  LDGSTS.E [R247+0x9000], [R16.64], P1 ;  /* 0x0900000010f77fae */ /* 0x0005e8000892184c */
[----:B------:R2:W-:Y:S04]  /*b7b0*/  LDGSTS.E [R247+0xa000], [R32.64], P1 ;  /* 0x0a00000020f77fae */ /* 0x0005e8000892184c */
[----:B------:R2:W-:Y:S04]  /*b7c0*/  LDGSTS.E [R247+0xb000], [R48.64], P1 ;  /* 0x0b00000030f77fae */ /* 0x0005e8000892184c */
[----:B------:R1:W-:Y:S04]  /*b7d0*/  STL.64 [R1+0x710], R106 ;  /* 0x0007106a01007387 */ /* 0x0003e80000100a00 */
[----:B------:R2:W-:Y:S04]  /*b7e0*/  LDGSTS.E [R247+0xc000], [R64.64], P1 ;  /* 0x0c00000040f77fae */ /* 0x0005e8000892184c */
[----:B------:R-:W-:Y:S04]  /*b7f0*/  STL.64 [R1+0x718], R122 ;  /* 0x0007187a01007387 */ /* 0x000fe80000100a00 */
[----:B------:R2:W-:Y:S04]  /*b800*/  LDGSTS.E [R247+0xd000], [R80.64], P1 ;  /* 0x0d00000050f77fae */ /* 0x0005e8000892184c */
[----:B------:R3:W-:Y:S04]  /*b810*/  STL.64 [R1+0x720], R138 ;  /* 0x0007208a01007387 */ /* 0x0007e80000100a00 */
[----:B------:R2:W-:Y:S04]  /*b820*/  LDGSTS.E [R247+0xe000], [R96.64], P1 ;  /* 0x0e00000060f77fae */ /* 0x0005e8000892184c */
[----:B------:R1:W-:Y:S04]  /*b830*/  STL.64 [R1+0x728], R154 ;  /* 0x0007289a01007387 */ /* 0x0003e80000100a00 */
[----:B------:R1:W-:Y:S04]  /*b840*/  LDGSTS.E [R247+0xf000], [R110.64], P1 ;  /* 0x0f0000006ef77fae */ /* 0x0003e8000892184c */
[----:B-1----:R-:W2:Y:S01]  /*b850*/  LDL.LU.64 R110, [R1+0x778] ;  /* 0x00077800016e7983 */ /* 0x002ea20000300a00 */
[----:B------:R-:W-:-:S02]  /*b860*/  SEL R252, R250, RZ, P2 ;  /* 0x000000fffafc7207 */ /* 0x000fc40001000000 */
[----:B------:R-:W-:Y:S01]  /*b870*/  SEL R250, RZ, 0x4, P6 ;  /* 0x00000004fffa7807 */ /* 0x000fe20003000000 */
[----:B------:R-:W-:-:S03]  /*b880*/  IMAD.SHL.U32 R238, R0, 0x4, RZ ;  /* 0x0000000400ee7824 */ /* 0x000fc600078e00ff */
[----:B------:R-:W-:-:S04]  /*b890*/  SEL R250, R250, RZ, P2 ;  /* 0x000000fffafa7207 */ /* 0x000fc80001000000 */
[----:B------:R-:W-:Y:S02]  /*b8a0*/  ISETP.NE.U32.AND P3, PT, R250, RZ, PT ;  /* 0x000000fffa00720c */ /* 0x000fe40003f65070 */
[----:B------:R-:W-:-:S05]  /*b8b0*/  LOP3.LUT R250, R238, 0x10, RZ, 0x3c, !PT ;  /* 0x00000010eefa7812 */ /* 0x000fca00078e3cff */
[----:B----4-:R1:W-:Y:S04]  /*b8c0*/  LDGSTS.E [R250+0x200], [R108.64], P1 ;  /* 0x002000006cfa7fae */ /* 0x0103e8000892184c */
[----:B------:R1:W-:Y:S04]  /*b8d0*/  LDGSTS.E [R250+0x1200], [R124.64], P1 ;  /* 0x012000007cfa7fae */ /* 0x0003e8000892184c */
[----:B------:R1:W-:Y:S04]  /*b8e0*/  LDGSTS.E [R250+0x2200], [R140.64], P1 ;  /* 0x022000008cfa7fae */ /* 0x0003e8000892184c */
[----:B------:R1:W-:Y:S04]  /*b8f0*/  LDGSTS.E [R250+0x3200], [R156.64], P1 ;  /* 0x032000009cfa7fae */ /* 0x0003e8000892184c */
[----:B------:R1:W-:Y:S04]  /*b900*/  LDGSTS.E [R250+0x4200], [R172.64], P1 ;  /* 0x04200000acfa7fae */ /* 0x0003e8000892184c */
[----:B------:R1:W-:Y:S04]  /*b910*/  LDGSTS.E [R250+0x5200], [R188.64], P1 ;  /* 0x05200000bcfa7fae */ /* 0x0003e8000892184c */
[----:B------:R1:W-:Y:S04]  /*b920*/  LDGSTS.E [R250+0x6200], [R204.64], P1 ;  /* 0x06200000ccfa7fae */ /* 0x0003e8000892184c */
[----:B------:R1:W-:Y:S01]  /*b930*/  LDGSTS.E [R250+0x7200], [R220.64], P1 ;  /* 0x07200000dcfa7fae */ /* 0x0003e2000892184c */
[----:B------:R-:W-:-:S03]  /*b940*/  LOP3.LUT R242, R238, 0x20, RZ, 0x3c, !PT ;  /* 0x00000020eef27812 */ /* 0x000fc600078e3cff */
[----:B------:R1:W-:Y:S04]  /*b950*/  LDGSTS.E [R250+0x8200], [R236.64], P1 ;  /* 0x08200000ecfa7fae */ /* 0x0003e8000892184c */
[----:B------:R1:W-:Y:S04]  /*b960*/  LDGSTS.E [R250+0x9200], [R18.64], P1 ;  /* 0x0920000012fa7fae */ /* 0x0003e8000892184c */
[----:B------:R1:W-:Y:S04]  /*b970*/  LDGSTS.E [R250+0xa200], [R34.64], P1 ;  /* 0x0a20000022fa7fae */ /* 0x0003e8000892184c */
[----:B------:R1:W-:Y:S04]  /*b980*/  LDGSTS.E [R250+0xb200], [R50.64], P1 ;  /* 0x0b20000032fa7fae */ /* 0x0003e8000892184c */
[----:B------:R1:W-:Y:S04]  /*b990*/  LDGSTS.E [R250+0xc200], [R66.64], P1 ;  /* 0x0c20000042fa7fae */ /* 0x0003e8000892184c */
[----:B------:R1:W-:Y:S04]  /*b9a0*/  LDGSTS.E [R250+0xd200], [R82.64], P1 ;  /* 0x0d20000052fa7fae */ /* 0x0003e8000892184c */
[----:B------:R1:W-:Y:S04]  /*b9b0*/  LDGSTS.E [R250+0xe200], [R98.64], P1 ;  /* 0x0e20000062fa7fae */ /* 0x0003e8000892184c */
[----:B------:R4:W-:Y:S04]  /*b9c0*/  LDGSTS.E [R250+0xf200], [R112.64], P1 ;  /* 0x0f20000070fa7fae */ /* 0x0009e8000892184c */
[----:B----4-:R-:W4:Y:S04]  /*b9d0*/  LDL.LU.64 R112, [R1+0x770] ;  /* 0x0007700001707983 */ /* 0x010f280000300a00 */
[----:B--2---:R2:W-:Y:S04]  /*b9e0*/  LDGSTS.E [R242+0x400], [R110.64], P1 ;  /* 0x004000006ef27fae */ /* 0x0045e8000892184c */
        /* <DEDUP_REMOVED lines=15> */
[----:B-1----:R-:W2:Y:S01]  /*bae0*/  LDL.LU.64 R114, [R1+0x768] ;  /* 0x0007680001727983 */ /* 0x002ea20000300a00 */
[----:B------:R-:W-:-:S02]  /*baf0*/  LOP3.LUT R243, R238, 0x30, RZ, 0x3c, !PT ;  /* 0x00000030eef37812 */ /* 0x000fc400078e3cff */
[----:B------:R-:W-:Y:S02]  /*bb00*/  ISETP.NE.U32.AND P6, PT, R252, RZ, PT ;  /* 0x000000fffc00720c */ /* 0x000fe40003fc5070 */
[----:B------:R-:W-:Y:S01]  /*bb10*/  LOP3.LUT R252, R238, 0x40, RZ, 0x3c, !PT ;  /* 0x00000040eefc7812 */ /* 0x000fe200078e3cff */
[----:B----4-:R1:W-:Y:S04]  /*bb20*/  LDGSTS.E [R243+0x600], [R112.64], P1 ;  /* 0x0060000070f37fae */ /* 0x0103e8000892184c */
        /* <DEDUP_REMOVED lines=33> */
[----:B------:R-:W-:-:S03]  /*bd40*/  SEL R251, R251, RZ, P2 ;  /* 0x000000fffbfb7207 */ /* 0x000fc60001000000 */
[----:B------:R-:W1:Y:S01]  /*bd50*/  S2R R3, SR_TID.X ;  /* 0x0000000000037919 */ /* 0x000e620000002100 */
        /* <DEDUP_REMOVED lines=18> */
[----:B------:R4:W-:Y:S01]  /*be80*/  LDGSTS.E [R251+0xfa00], [R120.64], P1 ;  /* 0x0fa0000078fb7fae */ /* 0x0009e2000892184c */
[----:B-1----:R-:W-:-:S04]  /*be90*/  SHF.R.U32.HI R3, RZ, 0x6, R3 ;  /* 0x00000006ff037819 */ /* 0x002fc80000011603 */
[----:B------:R-:W-:Y:S01]  /*bea0*/  SGXT.U32 R3, R3, 0x1 ;  /* 0x000000010303781a */ /* 0x000fe20000000000 */
[----:B---3--:R-:W3:Y:S03]  /*beb0*/  LDL.LU.64 R136, [R1+0x750] ;  /* 0x0007500001887983 */ /* 0x008ee60000300a00 */
[----:B------:R-:W-:Y:S01]  /*bec0*/  LOP3.LUT R246, R3, 0xc, RZ, 0xfc, !PT ;  /* 0x0000000c03f67812 */ /* 0x000fe200078efcff */
[----:B----4-:R-:W4:Y:S03]  /*bed0*/  LDL.LU.64 R120, [R1+0x748] ;  /* 0x0007480001787983 */ /* 0x010f260000300a00 */
[----:B------:R-:W-:Y:S01]  /*bee0*/  ISETP.GE.AND P0, PT, R246, UR8, PT ;  /* 0x00000008f6007c0c */ /* 0x000fe2000bf06270 */
[----:B------:R-:W3:Y:S04]  /*bef0*/  LDL.64 R106, [R1+0x1e0] ;  /* 0x0001e000016a7983 */ /* 0x000ee80000100a00 */
[----:B------:R-:W3:Y:S04]  /*bf00*/  LDL.64 R250, [R1+0x220] ;  /* 0x0002200001fa7983 */ /* 0x000ee80000100a00 */
[----:B------:R-:W3:Y:S04]  /*bf10*/  LDL.LU.64 R138, [R1+0x1c8] ;  /* 0x0001c800018a7983 */ /* 0x000ee80000300a00 */
        /* <DEDUP_REMOVED lines=16> */
[----:B--2---:R-:W2:Y:S04]  /*c020*/  LDL.LU.64 R216, [R1+0x740] ;  /* 0x0007400001d87983 */ /* 0x004ea80000300a00 */
[----:B------:R-:W2:Y:S04]  /*c030*/  LDL.LU.64 R246, [R1+0x1b8] ;  /* 0x0001b80001f67983 */ /* 0x000ea80000300a00 */
[----:B-1----:R-:W2:Y:S04]  /*c040*/  LDL.LU.64 R30, [R1+0x738] ;  /* 0x00073800011e7983 */ /* 0x002ea80000300a00 */
[----:B------:R-:W2:Y:S01]  /*c050*/  LDL.LU.64 R242, [R1+0x1a8] ;  /* 0x0001a80001f27983 */ /* 0x000ea20000300a00 */
[----:B------:R-:W-:-:S03]  /*c060*/  LOP3.LUT R238, R238, 0x70, RZ, 0x3c, !PT ;  /* 0x00000070eeee7812 */ /* 0x000fc600078e3cff */
[----:B------:R-:W2:Y:S04]  /*c070*/  LDL.LU.64 R122, [R1+0x198] ;  /* 0x00019800017a7983 */ /* 0x000ea80000300a00 */
[----:B----4-:R1:W-:Y:S04]  /*c080*/  LDGSTS.E [R238+0xe00], [R120.64], P1 ;  /* 0x00e0000078ee7fae */ /* 0x0103e8000892184c */
[----:B---3--:R1:W-:Y:S04]  /*c090*/  LDGSTS.E [R238+0x1e00], [R136.64], P1 ;  /* 0x01e0000088ee7fae */ /* 0x0083e8000892184c */
[----:B------:R1:W-:Y:S04]  /*c0a0*/  LDGSTS.E [R238+0x2e00], [R152.64], P1 ;  /* 0x02e0000098ee7fae */ /* 0x0003e8000892184c */
[----:B------:R1:W-:Y:S04]  /*c0b0*/  LDGSTS.E [R238+0x3e00], [R168.64], P1 ;  /* 0x03e00000a8ee7fae */ /* 0x0003e8000892184c */
[----:B------:R1:W-:Y:S04]  /*c0c0*/  LDGSTS.E [R238+0x4e00], [R184.64], P1 ;  /* 0x04e00000b8ee7fae */ /* 0x0003e8000892184c */
[----:B------:R1:W-:Y:S01]  /*c0d0*/  LDGSTS.E [R238+0x5e00], [R200.64], P1 ;  /* 0x05e00000c8ee7fae */ /* 0x0003e2000892184c */
[----:B------:R-:W-:-:S03]  /*c0e0*/  USHF.L.U32 UR5, UR6, 0x7, URZ ;  /* 0x0000000706057899 */ /* 0x000fc6000800063f */
        /* <DEDUP_REMOVED lines=10> */
[----:B------:R-:W0:Y:S04]  /*c190*/  LDGDEPBAR ;  /* 0x00000000000079af */ /* 0x000e280000000000 */
[----:B--2---:R-:W2:Y:S01]  /*c1a0*/  LDL.LU.64 R106, [R1+0x188] ;  /* 0x00018800016a7983 */ /* 0x004ea20000300a00 */
[----:B---3--:R-:W-:-:S04]  /*c1b0*/  IMAD.U32 R250, RZ, RZ, UR5 ;  /* 0x00000005fffa7e24 */ /* 0x008fc8000f8e00ff */
[C---:B------:R-:W-:Y:S01]  /*c1c0*/  IMAD.WIDE R154, R250.reuse, 0x4, R138 ;  /* 0x00000004fa9a7825 */ /* 0x040fe200078e028a */
[----:B------:R-:W-:Y:S03]  /*c1d0*/  BAR.SYNC.DEFER_BLOCKING 0x0 ;  /* 0x0000000000007b1d */ /* 0x000fe60000010000 */
[----:B------:R-:W-:-:S03]  /*c1e0*/  IMAD.WIDE R138, R250, 0x4, R246 ;  /* 0x00000004fa8a7825 */ /* 0x000fc600078e02f6 */
[----:B------:R-:W3:Y:S04]  /*c1f0*/  LDL.LU.64 R246, [R1+0x178] ;  /* 0x0001780001f67983 */ /* 0x000ee80000300a00 */
[----:B------:R4:W-:Y:S04]  /*c200*/  STL.64 [R1+0x3f0], R154 ;  /* 0x0003f09a01007387 */ /* 0x0009e80000100a00 */
[----:B------:R1:W-:Y:S04]  /*c210*/  STL.64 [R1+0x3e0], R138 ;  /* 0x0003e08a01007387 */ /* 0x0003e80000100a00 */
[----:B------:R-:W-:Y:S01]  /*c220*/  @!PT LDS RZ, [RZ] ;  /* 0x00000000fffff984 */ /* 0x000fe20000000800 */
[----:B------:R-:W-:Y:S01]  /*c230*/  @!PT LDS RZ, [RZ] ;  /* 0x00000000fffff984 */ /* 0x000fe20000000800 */
[----:B------:R-:W-:Y:S01]  /*c240*/  @!PT LDS RZ, [RZ] ;  /* 0x00000000fffff984 */ /* 0x000fe20000000800 */
[----:B------:R4:W-:Y:S04]  /*c250*/  LDGSTS.E [R2+0x38000], [R154.64], P6 ;  /* 0x380000009a027fae */ /* 0x0009e8000b12184c */
[----:B------:R1:W-:Y:S04]  /*c260*/  LDGSTS.E [R2+0x38400], [R138.64], P5 ;  /* 0x384000008a027fae */ /* 0x0003e8000a92184c */
[----:B----4-:R-:W4:Y:S01]  /*c270*/  LDL.LU.64 R154, [R1+0x168] ;  /* 0x00016800019a7983 */ /* 0x010f220000300a00 */
[----:B-1----:R-:W-:-:S03]  /*c280*/  IMAD.WIDE R138, R250, 0x4, R242 ;  /* 0x00000004fa8a7825 */ /* 0x002fc600078e02f2 */
[----:B------:R-:W4:Y:S01]  /*c290*/  LDL.LU.64 R242, [R1+0x158] ;  /* 0x0001580001f27983 */ /* 0x000f220000300a00 */
[C---:B------:R-:W-:Y:S02]  /*c2a0*/  LOP3.LUT R0, R3.reuse, 0x10, RZ, 0xfc, !PT ;  /* 0x0000001003007812 */ /* 0x040fe400078efcff */
[C---:B------:R-:W-:Y:S02]  /*c2b0*/  LOP3.LUT R238, R3.reuse, 0x14, RZ, 0xfc, !PT ;  /* 0x0000001403ee7812 */ /* 0x040fe400078efcff */
[----:B------:R-:W-:Y:S01]  /*c2c0*/  SEL R251, RZ, 0x4, P0 ;  /* 0x00000004fffb7807 */ /* 0x000fe20000000000 */
[----:B------:R-:W-:Y:S01]  /*c2d0*/  IMAD.WIDE R122, R250, 0x4, R122 ;  /* 0x00000004fa7a7825 */ /* 0x000fe200078e027a */
[----:B------:R-:W-:Y:S01]  /*c2e0*/  ISETP.GE.AND P1, PT, R0, UR8, PT ;  /* 0x0000000800007c0c */ /* 0x000fe2000bf26270 */
[----:B------:R2:W-:Y:S01]  /*c2f0*/  LDGSTS.E [R2+0x38800], [R138.64], P3 ;  /* 0x388000008a027fae */ /* 0x0005e2000992184c */
[----:B------:R-:W-:Y:S02]  /*c300*/  LOP3.LUT R0, R3, 0x18, RZ, 0xfc, !PT ;  /* 0x0000001803007812 */ /* 0x000fe400078efcff */
[----:B------:R-:W-:-:S02]  /*c310*/  SEL R252, RZ, 0x4, P1 ;  /* 0x00000004fffc7807 */ /* 0x000fc40000800000 */
[----:B------:R-:W-:Y:S02]  /*c320*/  ISETP.GE.AND P0, PT, R238, UR8, PT ;  /* 0x00000008ee007c0c */ /* 0x000fe4000bf06270 */
[----:B------:R-:W-:Y:S02]  /*c330*/  ISETP.GE.AND P1, PT, R0, UR8, PT ;  /* 0x0000000800007c0c */ /* 0x000fe4000bf26270 */
[----:B------:R-:W-:Y:S02]  /*c340*/  SEL R0, R251, RZ, P2 ;  /* 0x000000fffb007207 */ /* 0x000fe40001000000 */
[----:B------:R-:W-:Y:S02]  /*c350*/  SEL R238, RZ, 0x4, P0 ;  /* 0x00000004ffee7807 */ /* 0x000fe40000000000 */
[----:B------:R-:W-:Y:S01]  /*c360*/  ISETP.NE.U32.AND P0, PT, R0, RZ, PT ;  /* 0x000000ff0000720c */ /* 0x000fe20003f05070 */
[----:B------:R2:W-:Y:S01]  /*c370*/  STL.64 [R1+0x3d0], R138 ;  /* 0x0003d08a01007387 */ /* 0x0005e20000100a00 */
[----:B------:R-:W-:-:S03]  /*c380*/  SEL R251, R252, RZ, P2 ;  /* 0x000000fffcfb7207 */ /* 0x000fc60001000000 */
[----:B------:R1:W-:Y:S01]  /*c390*/  STL.64 [R1+0x3b8], R122 ;  /* 0x0003b87a01007387 */ /* 0x0003e20000100a00 */
[----:B------:R-:W-:-:S07]  /*c3a0*/  ISETP.NE.U32.AND P6, PT, R251, RZ, PT ;  /* 0x000000fffb00720c */ /* 0x000fce0003fc5070 */
[----:B------:R1:W-:Y:S01]  /*c3b0*/  LDGSTS.E [R2+0x38c00], [R122.64], P0 ;  /* 0x38c000007a027fae */ /* 0x0003e2000812184c */
[----:B------:R-:W-:Y:S02]  /*c3c0*/  SEL R252, R238, RZ, P2 ;  /* 0x000000ffeefc7207 */ /* 0x000fe40001000000 */
[----:B------:R-:W-:Y:S02]  /*c3d0*/  SEL R251, RZ, 0x4, P1 ;  /* 0x00000004fffb7807 */ /* 0x000fe40000800000 */
[----:B------:R-:W-:Y:S02]  /*c3e0*/  ISETP.NE.U32.AND P1, PT, R252, RZ, PT ;  /* 0x000000fffc00720c */ /* 0x000fe40003f25070 */
[----:B------:R-:W-:-:S04]  /*c3f0*/  SEL R251, R251, RZ, P2 ;  /* 0x000000fffbfb7207 */ /* 0x000fc80001000000 */
[----:B------:R-:W-:Y:S01]  /*c400*/  ISETP.NE.U32.AND P3, PT, R251, RZ, PT ;  /* 0x000000fffb00720c */ /* 0x000fe20003f65070 */
[C---:B--2---:R-:W-:Y:S02]  /*c410*/  IMAD.WIDE R138, R250.reuse, 0x4, R106 ;  /* 0x00000004fa8a7825 */ /* 0x044fe400078e026a */
[----:B------:R-:W2:Y:S04]  /*c420*/  LDL.LU.64 R106, [R1+0x148] ;  /* 0x00014800016a7983 */ /* 0x000ea80000300a00 */
[----:B------:R3:W-:Y:S04]  /*c430*/  STL.64 [R1+0x3a8], R138 ;  /* 0x0003a88a01007387 */ /* 0x0007e80000100a00 */
[----:B-1----:R-:W2:Y:S04]  /*c440*/  LDL.LU.64 R122, [R1+0x138] ;  /* 0x00013800017a7983 */ /* 0x002ea80000300a00 */
[----:B------:R3:W-:Y:S02]  /*c450*/  LDGSTS.E [R2+0x39000], [R138.64], P6 ;  /* 0x390000008a027fae */ /* 0x0007e4000b12184c */
[----:B---3--:R-:W-:-:S02]  /*c460*/  IMAD.WIDE R138, R250, 0x4, R246 ;  /* 0x00000004fa8a7825 */ /* 0x008fc400078e02f6 */
[----:B------:R-:W3:Y:S04]  /*c470*/  LDL.LU.64 R246, [R1+0x128] ;  /* 0x0001280001f67983 */ /* 0x000ee80000300a00 */
[----:B------:R1:W-:Y:S04]  /*c480*/  STL.64 [R1+0x398], R138 ;  /* 0x0003988a01007387 */ /* 0x0003e80000100a00 */
[----:B------:R1:W-:Y:S01]  /*c490*/  LDGSTS.E [R2+0x39400], [R138.64], P1 ;  /* 0x394000008a027fae */ /* 0x0003e2000892184c */
[----:B----4-:R-:W-:-:S03]  /*c4a0*/  IMAD.WIDE R154, R250, 0x4, R154 ;  /* 0x00000004fa9a7825 */ /* 0x010fc600078e029a */
[----:B-1----:R-:W3:Y:S04]  /*c4b0*/  LDL.LU.64 R138, [R1+0x118] ;  /* 0x00011800018a7983 */ /* 0x002ee80000300a00 */
[----:B------:R1:W-:Y:S04]  /*c4c0*/  STL.64 [R1+0x388], R154 ;  /* 0x0003889a01007387 */ /* 0x0003e80000100a00 */
[----:B------:R1:W-:Y:S02]  /*c4d0*/  LDGSTS.E [R2+0x39800], [R154.64], P3 ;  /* 0x398000009a027fae */ /* 0x0003e4000992184c */
[----:B-1----:R-:W-:-:S02]  /*c4e0*/  IMAD.WIDE R154, R250, 0x4, R242 ;  /* 0x00000004fa9a7825 */ /* 0x002fc400078e02f2 */
[----:B------:R-:W3:Y:S01]  /*c4f0*/  LDL.LU.64 R242, [R1+0x108] ;  /* 0x0001080001f27983 */ /* 0x000ee20000300a00 */
[----:B------:R-:W-:-:S04]  /*c500*/  LOP3.LUT R0, R3, 0x1c, RZ, 0xfc, !PT ;  /* 0x0000001c03007812 */ /* 0x000fc800078efcff */
[----:B------:R-:W-:Y:S02]  /*c510*/  ISETP.GE.AND P5, PT, R0, UR8, PT ;  /* 0x0000000800007c0c */ /* 0x000fe4000bfa6270 */
[----:B------:R-:W-:Y:S02]  /*c520*/  LOP3.LUT R0, R3, 0x20, RZ, 0xfc, !PT ;  /* 0x0000002003007812 */ /* 0x000fe400078efcff */
[----:B------:R-:W-:Y:S02]  /*c530*/  SEL R252, RZ, 0x4, P5 ;  /* 0x00000004fffc7807 */ /* 0x000fe40002800000 */
[----:B------:R-:W-:Y:S02]  /*c540*/  ISETP.GE.AND P5, PT, R0, UR8, PT ;  /* 0x0000000800007c0c */ /* 0x000fe4000bfa6270 */
[----:B------:R-:W-:Y:S02]  /*c550*/  SEL R251, R252, RZ, P2 ;  /* 0x000000fffcfb7207 */ /* 0x000fe40001000000 */
[----:B------:R-:W-:-:S02]  /*c560*/  SEL R252, RZ, 0x4, P5 ;  /* 0x00000004fffc7807 */ /* 0x000fc40002800000 */
[----:B------:R-:W-:Y:S02]  /*c570*/  LOP3.LUT R0, R3, 0x24, RZ, 0xfc, !PT ;  /* 0x0000002403007812 */ /* 0x000fe400078efcff */
[----:B------:R-:W-:Y:S02]  /*c580*/  ISETP.NE.U32.AND P6, PT, R251, RZ, PT ;  /* 0x000000fffb00720c */ /* 0x000fe40003fc5070 */
[----:B------:R-:W-:Y:S02]  /*c590*/  SEL R252, R252, RZ, P2 ;  /* 0x000000fffcfc7207 */ /* 0x000fe40001000000 */
[----:B------:R-:W-:Y:S02]  /*c5a0*/  ISETP.GE.AND P0, PT, R0, UR8, PT ;  /* 0x0000000800007c0c */ /* 0x000fe4000bf06270 */
[----:B------:R-:W-:Y:S02]  /*c5b0*/  LOP3.LUT R238, R3, 0x28, RZ, 0xfc, !PT ;  /* 0x0000002803ee7812 */ /* 0x000fe400078efcff */
[----:B------:R-:W-:-:S02]  /*c5c0*/  ISETP.NE.U32.AND P1, PT, R252, RZ, PT ;  /* 0x000000fffc00720c */ /* 0x000fc40003f25070 */
[----:B------:R-:W-:Y:S02]  /*c5d0*/  SEL R251, RZ, 0x4, P0 ;  /* 0x00000004fffb7807 */ /* 0x000fe40000000000 */
[----:B------:R-:W-:Y:S01]  /*c5e0*/  ISETP.GE.AND P5, PT, R238, UR8, PT ;  /* 0x00000008ee007c0c */ /* 0x000fe2000bfa6270 */
[----:B------:R1:W-:Y:S01]  /*c5f0*/  STL.64 [R1+0x378], R154 ;  /* 0x0003789a01007387 */ /* 0x0003e20000100a00 */
[----:B------:R-:W-:Y:S02]  /*c600*/  SEL R251, R251, RZ, P2 ;  /* 0x000000fffbfb7207 */ /* 0x000fe40001000000 */
[----:B------:R-:W-:Y:S01]  /*c610*/  LOP3.LUT R0, R3, 0x2c, RZ, 0xfc, !PT ;  /* 0x0000002c03007812 */ /* 0x000fe200078efcff */
[----:B------:R1:W-:Y:S01]  /*c620*/  LDGSTS.E [R2+0x39c00], [R154.64], P6 ;  /* 0x39c000009a027fae */ /* 0x0003e2000b12184c */
[----:B------:R-:W-:Y:S02]  /*c630*/  SEL R238, RZ, 0x4, P5 ;  /* 0x00000004ffee7807 */ /* 0x000fe40002800000 */
[----:B------:R-:W-:-:S02]  /*c640*/  ISETP.NE.U32.AND P5, PT, R251, RZ, PT ;  /* 0x000000fffb00720c */ /* 0x000fc40003fa5070 */
[----:B------:R-:W-:Y:S02]  /*c650*/  ISETP.GE.AND P0, PT, R0, UR8, PT ;  /* 0x0000000800007c0c */ /* 0x000fe4000bf06270 */
[----:B------:R-:W-:Y:S02]  /*c660*/  SEL R252, R238, RZ, P2 ;  /* 0x000000ffeefc7207 */ /* 0x000fe40001000000 */
[----:B------:R-:W-:Y:S02]  /*c670*/  SEL R251, RZ, 0x4, P0 ;  /* 0x00000004fffb7807 */ /* 0x000fe40000000000 */
[----:B------:R-:W-:Y:S02]  /*c680*/  ISETP.NE.U32.AND P0, PT, R252, RZ, PT ;  /* 0x000000fffc00720c */ /* 0x000fe40003f05070 */
[----:B------:R-:W-:-:S04]  /*c690*/  SEL R251, R251, RZ, P2 ;  /* 0x000000fffbfb7207 */ /* 0x000fc80001000000 */
[----:B------:R-:W-:Y:S01]  /*c6a0*/  ISETP.NE.U32.AND P6, PT, R251, RZ, PT ;  /* 0x000000fffb00720c */ /* 0x000fe20003fc5070 */
[----:B--2---:R-:W-:-:S05]  /*c6b0*/  IMAD.WIDE R106, R250, 0x4, R106 ;  /* 0x00000004fa6a7825 */ /* 0x004fca00078e026a */
[----:B------:R2:W-:Y:S01]  /*c6c0*/  STL.64 [R1+0x368], R106 ;  /* 0x0003686a01007387 */ /* 0x0005e20000100a00 */
[----:B-1----:R-:W-:-:S03]  /*c6d0*/  IMAD.WIDE R154, R250, 0x4, R122 ;  /* 0x00000004fa9a7825 */ /* 0x002fc600078e027a */
[----:B------:R2:W-:Y:S04]  /*c6e0*/  LDGSTS.E [R2+0x3a000], [R106.64], P1 ;  /* 0x3a0000006a027fae */ /* 0x0005e8000892184c */
[----:B------:R-:W4:Y:S04]  /*c6f0*/  LDL.LU.64 R122, [R1+0xf8] ;  /* 0x0000f800017a7983 */ /* 0x000f280000300a00 */
[----:B------:R3:W-:Y:S04]  /*c700*/  STL.64 [R1+0x358], R154 ;  /* 0x0003589a01007387 */ /* 0x0007e80000100a00 */
[----:B--2---:R-:W2:Y:S04]  /*c710*/  LDL.LU.64 R106, [R1+0xe8] ;  /* 0x0000e800016a7983 */ /* 0x004ea80000300a00 */
[----:B------:R3:W-:Y:S02]  /*c720*/  LDGSTS.E [R2+0x3a400], [R154.64], P5 ;  /* 0x3a4000009a027fae */ /* 0x0007e4000a92184c */
[----:B---3--:R-:W-:-:S02]  /*c730*/  IMAD.WIDE R154, R250, 0x4, R246 ;  /* 0x00000004fa9a7825 */ /* 0x008fc400078e02f6 */
[----:B------:R-:W3:Y:S04]  /*c740*/  LDL.LU.64 R246, [R1+0xd8] ;  /* 0x0000d80001f67983 */ /* 0x000ee80000300a00 */
[----:B------:R1:W-:Y:S04]  /*c750*/  STL.64 [R1+0x348], R154 ;  /* 0x0003489a01007387 */ /* 0x0003e80000100a00 */
[----:B------:R1:W-:Y:S01]  /*c760*/  LDGSTS.E [R2+0x3a800], [R154.64], P0 ;  /* 0x3a8000009a027fae */ /* 0x0003e2000812184c */
[----:B------:R-:W-:-:S05]  /*c770*/  IMAD.WIDE R138, R250, 0x4, R138 ;  /* 0x00000004fa8a7825 */ /* 0x000fca00078e028a */
[----:B------:R1:W-:Y:S04]  /*c780*/  LDGSTS.E [R2+0x3ac00], [R138.64], P6 ;  /* 0x3ac000008a027fae */ /* 0x0003e8000b12184c */
[----:B-1----:R-:W3:Y:S04]  /*c790*/  LDL.LU.64 R154, [R1+0xc8] ;  /* 0x0000c800019a7983 */ /* 0x002ee80000300a00 */
[----:B------:R1:W-:Y:S02]  /*c7a0*/  STL.64 [R1+0x338], R138 ;  /* 0x0003388a01007387 */ /* 0x0003e40000100a00 */
[----:B-1----:R-:W-:-:S02]  /*c7b0*/  IMAD.WIDE R138, R250, 0x4, R242 ;  /* 0x00000004fa8a7825 */ /* 0x002fc400078e02f2 */
[----:B------:R-:W3:Y:S01]  /*c7c0*/  LDL.LU.64 R242, [R1+0xb8] ;  /* 0x0000b80001f27983 */ /* 0x000ee20000300a00 */
[----:B------:R-:W-:-:S04]  /*c7d0*/  LOP3.LUT R0, R3, 0x30, RZ, 0xfc, !PT ;  /* 0x0000003003007812 */ /* 0x000fc800078efcff */
[----:B------:R-:W-:Y:S02]  /*c7e0*/  ISETP.GE.AND P3, PT, R0, UR8, PT ;  /* 0x0000000800007c0c */ /* 0x000fe4000bf66270 */
[C---:B------:R-:W-:Y:S02]  /*c7f0*/  LOP3.LUT R0, R3.reuse, 0x34, RZ, 0xfc, !PT ;  /* 0x0000003403007812 */ /* 0x040fe400078efcff */
[----:B------:R-:W-:Y:S02]  /*c800*/  SEL R252, RZ, 0x4, P3 ;  /* 0x00000004fffc7807 */ /* 0x000fe40001800000 */
[----:B------:R-:W-:Y:S02]  /*c810*/  ISETP.GE.AND P3, PT, R0, UR8, PT ;  /* 0x0000000800007c0c */ /* 0x000fe4000bf66270 */
[----:B------:R-:W-:Y:S02]  /*c820*/  SEL R251, R252, RZ, P2 ;  /* 0x000000fffcfb7207 */ /* 0x000fe40001000000 */
[----:B------:R-:W-:-:S02]  /*c830*/  LOP3.LUT R0, R3, 0x38, RZ, 0xfc, !PT ;  /* 0x0000003803007812 */ /* 0x000fc400078efcff */
[----:B------:R-:W-:Y:S02]  /*c840*/  SEL R252, RZ, 0x4, P3 ;  /* 0x00000004fffc7807 */ /* 0x000fe40001800000 */
[----:B------:R-:W-:Y:S02]  /*c850*/  ISETP.GE.AND P1, PT, R0, UR8, PT ;  /* 0x0000000800007c0c */ /* 0x000fe4000bf26270 */
[----:B------:R-:W-:Y:S02]  /*c860*/  LOP3.LUT R238, R3, 0x3c, RZ, 0xfc, !PT ;  /* 0x0000003c03ee7812 */ /* 0x000fe400078efcff */
[----:B------:R-:W-:Y:S02]  /*c870*/  SEL R252, R252, RZ, P2 ;  /* 0x000000fffcfc7207 */ /* 0x000fe40001000000 */
[----:B------:R-:W-:Y:S02]  /*c880*/  ISETP.NE.U32.AND P5, PT, R251, RZ, PT ;  /* 0x000000fffb00720c */ /* 0x000fe40003fa5070 */
[----:B------:R-:W-:-:S02]  /*c890*/  LOP3.LUT R0, R3, 0x40, RZ, 0xfc, !PT ;  /* 0x0000004003007812 */ /* 0x000fc400078efcff */
[----:B------:R-:W-:Y:S02]  /*c8a0*/  ISETP.GE.AND P3, PT, R238, UR8, PT ;  /* 0x00000008ee007c0c */ /* 0x000fe4000bf66270 */
[----:B------:R-:W-:Y:S02]  /*c8b0*/  SEL R251, RZ, 0x4, P1 ;  /* 0x00000004fffb7807 */ /* 0x000fe40000800000 */
[----:B------:R-:W-:Y:S02]  /*c8c0*/  ISETP.NE.U32.AND P0, PT, R252, RZ, PT ;  /* 0x000000fffc00720c */ /* 0x000fe40003f05070 */
[----:B------:R-:W-:Y:S02]  /*c8d0*/  ISETP.GE.AND P1, PT, R0, UR8, PT ;  /* 0x0000000800007c0c */ /* 0x000fe4000bf26270 */
[----:B------:R-:W-:Y:S01]  /*c8e0*/  SEL R238, RZ, 0x4, P3 ;  /* 0x00000004ffee7807 */ /* 0x000fe20001800000 */
[----:B------:R1:W-:Y:S01]  /*c8f0*/  STL.64 [R1+0x328], R138 ;  /* 0x0003288a01007387 */ /* 0x0003e20000100a00 */
[----:B------:R-:W-:-:S02]  /*c900*/  SEL R251, R251, RZ, P2 ;  /* 0x000000fffbfb7207 */ /* 0x000fc40001000000 */
[----:B------:R-:W-:Y:S01]  /*c910*/  LOP3.LUT R0, R3, 0x44, RZ, 0xfc, !PT ;  /* 0x0000004403007812 */ /* 0x000fe200078efcff */
[----:B------:R1:W-:Y:S01]  /*c920*/  LDGSTS.E [R2+0x3b000], [R138.64], P5 ;  /* 0x3b0000008a027fae */ /* 0x0003e2000a92184c */
[----:B------:R-:W-:Y:S02]  /*c930*/  ISETP.NE.U32.AND P3, PT, R251, RZ, PT ;  /* 0x000000fffb00720c */ /* 0x000fe40003f65070 */
[----:B------:R-:W-:Y:S02]  /*c940*/  SEL R252, R238, RZ, P2 ;  /* 0x000000ffeefc7207 */ /* 0x000fe40001000000 */
[----:B------:R-:W-:Y:S02]  /*c950*/  SEL R251, RZ, 0x4, P1 ;  /* 0x00000004fffb7807 */ /* 0x000fe40000800000 */
[----:B------:R-:W-:Y:S02]  /*c960*/  ISETP.GE.AND P6, PT, R0, UR8, PT ;  /* 0x0000000800007c0c */ /* 0x000fe4000bfc6270 */
[----:B------:R-:W-:-:S02]  /*c970*/  LOP3.LUT R0, R3, 0x48, RZ, 0xfc, !PT ;  /* 0x0000004803007812 */ /* 0x000fc400078efcff */
[----:B------:R-:W-:Y:S02]  /*c980*/  ISETP.NE.U32.AND P1, PT, R252, RZ, PT ;  /* 0x000000fffc00720c */ /* 0x000fe40003f25070 */
[----:B------:R-:W-:Y:S02]  /*c990*/  SEL R251, R251, RZ, P2 ;  /* 0x000000fffbfb7207 */ /* 0x000fe40001000000 */
[----:B------:R-:W-:Y:S02]  /*c9a0*/  SEL R252, RZ, 0x4, P6 ;  /* 0x00000004fffc7807 */ /* 0x000fe40003000000 */
[----:B------:R-:W-:Y:S02]  /*c9b0*/  ISETP.GE.AND P6, PT, R0, UR8, PT ;  /* 0x0000000800007c0c */ /* 0x000fe4000bfc6270 */
[----:B------:R-:W-:Y:S02]  /*c9c0*/  LOP3.LUT R0, R3, 0x4c, RZ, 0xfc, !PT ;  /* 0x0000004c03007812 */ /* 0x000fe400078efcff */
[----:B------:R-:W-:-:S02]  /*c9d0*/  ISETP.NE.U32.AND P5, PT, R251, RZ, PT ;  /* 0x000000fffb00720c */ /* 0x000fc40003fa5070 */
[----:B------:R-:W-:Y:S02]  /*c9e0*/  LOP3.LUT R238, R3, 0x50, RZ, 0xfc, !PT ;  /* 0x0000005003ee7812 */ /* 0x000fe400078efcff */
[----:B------:R-:W-:Y:S02]  /*c9f0*/  SEL R251, R252, RZ, P2 ;  /* 0x000000fffcfb7207 */ /* 0x000fe40001000000 */
[----:B------:R-:W-:Y:S02]  /*ca00*/  SEL R252, RZ, 0x4, P6 ;  /* 0x00000004fffc7807 */ /* 0x000fe40003000000 */
[----:B------:R-:W-:Y:S02]  /*ca10*/  ISETP.GE.AND P6, PT, R238, UR8, PT ;  /* 0x00000008ee007c0c */ /* 0x000fe4000bfc6270 */
[----:B------:R-:W-:Y:S01]  /*ca20*/  SEL R252, R252, RZ, P2 ;  /* 0x000000fffcfc7207 */ /* 0x000fe20001000000 */
[----:B----4-:R-:W-:-:S05]  /*ca30*/  IMAD.WIDE R122, R250, 0x4, R122 ;  /* 0x00000004fa7a7825 */ /* 0x010fca00078e027a */
[----:B------:R4:W-:Y:S01]  /*ca40*/  STL.64 [R1+0x318], R122 ;  /* 0x0003187a01007387 */ /* 0x0009e20000100a00 */
[----:B--2---:R-:W-:-:S03]  /*ca50*/  IMAD.WIDE R106, R250, 0x4, R106 ;  /* 0x00000004fa6a7825 */ /* 0x004fc600078e026a */
[----:B-1----:R-:W2:Y:S04]  /*ca60*/  LDL.LU.64 R138, [R1+0xa8] ;  /* 0x0000a800018a7983 */ /* 0x002ea80000300a00 */
[----:B------:R1:W-:Y:S04]  /*ca70*/  STL.64 [R1+0x308], R106 ;  /* 0x0003086a01007387 */ /* 0x0003e80000100a00 */
[----:B------:R4:W-:Y:S01]  /*ca80*/  LDGSTS.E [R2+0x3b400], [R122.64], P0 ;  /* 0x3b4000007a027fae */ /* 0x0009e2000812184c */
[----:B------:R-:W-:Y:S02]  /*ca90*/  ISETP.GE.AND P0, PT, R0, UR8, PT ;  /* 0x0000000800007c0c */ /* 0x000fe4000bf06270 */
[----:B------:R-:W-:Y:S01]  /*caa0*/  LOP3.LUT R0, R3, 0x54, RZ, 0xfc, !PT ;  /* 0x0000005403007812 */ /* 0x000fe200078efcff */
[----:B------:R1:W-:Y:S01]  /*cab0*/  LDGSTS.E [R2+0x3b800], [R106.64], P3 ;  /* 0x3b8000006a027fae */ /* 0x0003e2000992184c */
[----:B------:R-:W-:-:S03]  /*cac0*/  ISETP.NE.U32.AND P3, PT, R251, RZ, PT ;  /* 0x000000fffb00720c */ /* 0x000fc60003f65070 */
[----:B----4-:R-:W4:Y:S01]  /*cad0*/  LDL.LU.64 R122, [R1+0x98] ;  /* 0x00009800017a7983 */ /* 0x010f220000300a00 */
[----:B------:R-:W-:Y:S01]  /*cae0*/  SEL R251, RZ, 0x4, P0 ;  /* 0x00000004fffb7807 */ /* 0x000fe20000000000 */
[----:B---3--:R-:W-:Y:S01]  /*caf0*/  IMAD.WIDE R246, R250, 0x4, R246 ;  /* 0x00000004faf67825 */ /* 0x008fe200078e02f6 */
[----:B------:R-:W-:Y:S01]  /*cb00*/  ISETP.GE.AND P0, PT, R0, UR8, PT ;  /* 0x0000000800007c0c */ /* 0x000fe2000bf06270 */
[----:B-1----:R-:W2:Y:S01]  /*cb10*/  LDL.LU.64 R106, [R1+0x88] ;  /* 0x00008800016a7983 */ /* 0x002ea20000300a00 */
[----:B------:R-:W-:-:S03]  /*cb20*/  SEL R0, RZ, 0x4, P6 ;  /* 0x00000004ff007807 */ /* 0x000fc60003000000 */
[----:B------:R1:W-:Y:S04]  /*cb30*/  STL.64 [R1+0x2f8], R246 ;  /* 0x0002f8f601007387 */ /* 0x0003e80000100a00 */
[----:B------:R1:W-:Y:S01]  /*cb40*/  LDGSTS.E [R2+0x3bc00], [R246.64], P1 ;  /* 0x3bc00000f6027fae */ /* 0x0003e2000892184c */
[----:B------:R-:W-:Y:S01]  /*cb50*/  ISETP.NE.U32.AND P1, PT, R252, RZ, PT ;  /* 0x000000fffc00720c */ /* 0x000fe20003f25070 */
[----:B------:R-:W-:Y:S01]  /*cb60*/  IMAD.WIDE R154, R250, 0x4, R154 ;  /* 0x00000004fa9a7825 */ /* 0x000fe200078e029a */
[----:B------:R-:W-:-:S04]  /*cb70*/  SEL R252, R0, RZ, P2 ;  /* 0x000000ff00fc7207 */ /* 0x000fc80001000000 */
[----:B------:R1:W-:Y:S04]  /*cb80*/  LDGSTS.E [R2+0x3c000], [R154.64], P5 ;  /* 0x3c0000009a027fae */ /* 0x0003e8000a92184c */
[----:B-1----:R-:W2:Y:S04]  /*cb90*/  LDL.LU.64 R246, [R1+0x78] ;  /* 0x0000780001f67983 */ /* 0x002ea80000300a00 */
[----:B------:R1:W-:Y:S04]  /*cba0*/  STL.64 [R1+0x2e8], R154 ;  /* 0x0002e89a01007387 */ /* 0x0003e80000100a00 */
[----:B------:R-:W2:Y:S01]  /*cbb0*/  LDL.LU R0, [R1+0x734] ;  /* 0x0007340001007983 */ /* 0x000ea20000300800 */
[----:B-1----:R-:W-:-:S03]  /*cbc0*/  IMAD.WIDE R154, R250, 0x4, R242 ;  /* 0x00000004fa9a7825 */ /* 0x002fc600078e02f2 */
[----:B------:R-:W2:Y:S01]  /*cbd0*/  LDL.LU.64 R242, [R1+0x68] ;  /* 0x0000680001f27983 */ /* 0x000ea20000300a00 */
[----:B------:R-:W-:Y:S02]  /*cbe0*/  SEL R251, R251, RZ, P2 ;  /* 0x000000fffbfb7207 */ /* 0x000fe40001000000 */
[----:B------:R-:W-:Y:S01]  /*cbf0*/  LOP3.LUT R238, R3, 0x58, RZ, 0xfc, !PT ;  /* 0x0000005803ee7812 */ /* 0x000fe200078efcff */
[----:B------:R1:W-:Y:S01]  /*cc00*/  LDGSTS.E [R2+0x3c400], [R154.64], P3 ;  /* 0x3c4000009a027fae */ /* 0x0003e2000992184c */
[----:B------:R-:W-:Y:S02]  /*cc10*/  ISETP.NE.U32.AND P6, PT, R251, RZ, PT ;  /* 0x000000fffb00720c */ /* 0x000fe40003fc5070 */
[----:B------:R-:W-:Y:S02]  /*cc20*/  ISETP.GE.AND P5, PT, R238, UR8, PT ;  /* 0x00000008ee007c0c */ /* 0x000fe4000bfa6270 */
[----:B------:R-:W-:Y:S02]  /*cc30*/  SEL R251, RZ, 0x4, P0 ;  /* 0x00000004fffb7807 */ /* 0x000fe40000000000 */
[----:B------:R-:W-:Y:S01]  /*cc40*/  LOP3.LUT R238, R3, 0x5c, RZ, 0xfc, !PT ;  /* 0x0000005c03ee7812 */ /* 0x000fe200078efcff */
[----:B------:R1:W-:Y:S01]  /*cc50*/  STL.64 [R1+0x2d8], R154 ;  /* 0x0002d89a01007387 */ /* 0x0003e20000100a00 */
[----:B------:R-:W-:-:S02]  /*cc60*/  ISETP.NE.U32.AND P0, PT, R252, RZ, PT ;  /* 0x000000fffc00720c */ /* 0x000fc40003f05070 */
[----:B------:R-:W-:Y:S02]  /*cc70*/  SEL R251, R251, RZ, P2 ;  /* 0x000000fffbfb7207 */ /* 0x000fe40001000000 */
[----:B------:R-:W-:Y:S02]  /*cc80*/  ISETP.GE.AND P3, PT, R238, UR8, PT ;  /* 0x00000008ee007c0c */ /* 0x000fe4000bf66270 */
[----:B------:R-:W-:Y:S02]  /*cc90*/  SEL R252, RZ, 0x4, P5 ;  /* 0x00000004fffc7807 */ /* 0x000fe40002800000 */
[----:B------:R-:W-:Y:S02]  /*cca0*/  LOP3.LUT R238, R3, 0x60, RZ, 0xfc, !PT ;  /* 0x0000006003ee7812 */ /* 0x000fe400078efcff */
[----:B------:R-:W-:Y:S02]  /*ccb0*/  ISETP.NE.U32.AND P5, PT, R251, RZ, PT ;  /* 0x000000fffb00720c */ /* 0x000fe40003fa5070 */
[----:B------:R-:W-:-:S02]  /*ccc0*/  SEL R251, R252, RZ, P2 ;  /* 0x000000fffcfb7207 */ /* 0x000fc40001000000 */
[----:B------:R-:W-:-:S04]  /*ccd0*/  SEL R252, RZ, 0x4, P3 ;  /* 0x00000004fffc7807 */ /* 0x000fc80001800000 */
[----:B------:R-:W-:Y:S01]  /*cce0*/  SEL R252, R252, RZ, P2 ;  /* 0x000000fffcfc7207 */ /* 0x000fe20001000000 */
[----:B--2---:R-:W-:-:S05]  /*ccf0*/  IMAD.WIDE R138, R250, 0x4, R138 ;  /* 0x00000004fa8a7825 */ /* 0x004fca00078e028a */
[----:B------:R2:W-:Y:S04]  /*cd00*/  STL.64 [R1+0x2c8], R138 ;  /* 0x0002c88a01007387 */ /* 0x0005e80000100a00 */
[----:B-1----:R-:W3:Y:S04]  /*cd10*/  LDL.LU.64 R154, [R1+0x58] ;  /* 0x00005800019a7983 */ /* 0x002ee80000300a00 */
[----:B------:R2:W-:Y:S01]  /*cd20*/  LDGSTS.E [R2+0x3c800], [R138.64], P1 ;  /* 0x3c8000008a027fae */ /* 0x0005e2000892184c */
[----:B----4-:R-:W-:Y:S01]  /*cd30*/  IMAD.WIDE R122, R250, 0x4, R122 ;  /* 0x00000004fa7a7825 */ /* 0x010fe200078e027a */
[----:B------:R-:W-:-:S04]  /*cd40*/  ISETP.GE.AND P1, PT, R238, UR8, PT ;  /* 0x00000008ee007c0c */ /* 0x000fc8000bf26270 */
[----:B------:R1:W-:Y:S01]  /*cd50*/  STL.64 [R1+0x2b8], R122 ;  /* 0x0002b87a01007387 */ /* 0x0003e20000100a00 */
[----:B------:R-:W-:-:S03]  /*cd60*/  LOP3.LUT R238, R3, 0x64, RZ, 0xfc, !PT ;  /* 0x0000006403ee7812 */ /* 0x000fc600078efcff */
[----:B--2---:R-:W2:Y:S01]  /*cd70*/  LDL.LU.64 R138, [R1+0x48] ;  /* 0x00004800018a7983 */ /* 0x004ea20000300a00 */
[----:B------:R-:W-:-:S03]  /*cd80*/  ISETP.GE.AND P3, PT, R238, UR8, PT ;  /* 0x00000008ee007c0c */ /* 0x000fc6000bf66270 */
[----:B------:R1:W-:Y:S01]  /*cd90*/  LDGSTS.E [R2+0x3cc00], [R122.64], P6 ;  /* 0x3cc000007a027fae */ /* 0x0003e2000b12184c */
[----:B------:R-:W-:Y:S01]  /*cda0*/  ISETP.NE.U32.AND P6, PT, R251, RZ, PT ;  /* 0x000000fffb00720c */ /* 0x000fe20003fc5070 */
[----:B------:R-:W-:Y:S01]  /*cdb0*/  IMAD.WIDE R106, R250, 0x4, R106 ;  /* 0x00000004fa6a7825 */ /* 0x000fe200078e026a */
[----:B------:R-:W-:-:S04]  /*cdc0*/  SEL R251, RZ, 0x4, P1 ;  /* 0x00000004fffb7807 */ /* 0x000fc80000800000 */
[----:B------:R4:W-:Y:S01]  /*cdd0*/  LDGSTS.E [R2+0x3d000], [R106.64], P0 ;  /* 0x3d0000006a027fae */ /* 0x0009e2000812184c */
[----:B------:R-:W-:-:S03]  /*cde0*/  ISETP.NE.U32.AND P0, PT, R252, RZ, PT ;  /* 0x000000fffc00720c */ /* 0x000fc60003f05070 */
[----:B-1----:R-:W2:Y:S01]  /*cdf0*/  LDL.LU.64 R122, [R1+0x38] ;  /* 0x00003800017a7983 */ /* 0x002ea20000300a00 */
[----:B------:R-:W-:-:S03]  /*ce00*/  IMAD.WIDE R246, R250, 0x4, R246 ;  /* 0x00000004faf67825 */ /* 0x000fc600078e02f6 */
[----:B------:R4:W-:Y:S04]  /*ce10*/  STL.64 [R1+0x2a8], R106 ;  /* 0x0002a86a01007387 */ /* 0x0009e80000100a00 */
[----:B------:R1:W-:Y:S01]  /*ce20*/  LDGSTS.E [R2+0x3d400], [R246.64], P5 ;  /* 0x3d400000f6027fae */ /* 0x0003e2000a92184c */
[----:B------:R-:W-:Y:S02]  /*ce30*/  ISETP.GE.AND P1, PT, R0, UR8, PT ;  /* 0x0000000800007c0c */ /* 0x000fe4000bf26270 */
[----:B------:R-:W-:-:S04]  /*ce40*/  SEL R0, RZ, 0x4, P3 ;  /* 0x00000004ff007807 */ /* 0x000fc80001800000 */
[----:B------:R-:W-:Y:S01]  /*ce50*/  SEL R252, R0, RZ, P2 ;  /* 0x000000ff00fc7207 */ /* 0x000fe20001000000 */
[----:B----4-:R-:W4:Y:S01]  /*ce60*/  LDL.LU.64 R106, [R1+0x28] ;  /* 0x00002800016a7983 */ /* 0x010f220000300a00 */
[----:B------:R-:W-:-:S03]  /*ce70*/  IMAD.WIDE R242, R250, 0x4, R242 ;  /* 0x00000004faf27825 */ /* 0x000fc600078e02f2 */
[----:B------:R1:W-:Y:S04]  /*ce80*/  STL.64 [R1+0x298], R246 ;  /* 0x000298f601007387 */ /* 0x0003e80000100a00 */
[----:B------:R1:W5:Y:S04]  /*ce90*/  LDL.LU R0, [R1+0x730] ;  /* 0x0007300001007983 */ /* 0x0003680000300800 */
[----:B------:R1:W-:Y:S04]  /*cea0*/  LDGSTS.E [R2+0x3d800], [R242.64], P6 ;  /* 0x3d800000f2027fae */ /* 0x0003e8000b12184c */
[----:B-1----:R-:W4:Y:S04]  /*ceb0*/  LDL.LU.64 R246, [R1+0x18] ;  /* 0x0000180001f67983 */ /* 0x002f280000300a00 */
[----:B------:R1:W-:Y:S04]  /*cec0*/  STL.64 [R1+0x288], R242 ;  /* 0x000288f201007387 */ /* 0x0003e80000100a00 */
[----:B-1----:R-:W4:Y:S01]  /*ced0*/  LDL.LU.64 R242, [R1+0x8] ;  /* 0x0000080001f27983 */ /* 0x002f220000300a00 */
[----:B------:R-:W-:-:S04]  /*cee0*/  SEL R251, R251, RZ, P2 ;  /* 0x000000fffbfb7207 */ /* 0x000fc80001000000 */
[----:B------:R-:W-:Y:S02]  /*cef0*/  ISETP.NE.U32.AND P3, PT, R251, RZ, PT ;  /* 0x000000fffb00720c */ /* 0x000fe40003f65070 */
[C---:B------:R-:W-:Y:S02]  /*cf00*/  LOP3.LUT R238, R3.reuse, 0x6c, RZ, 0xfc, !PT ;  /* 0x0000006c03ee7812 */ /* 0x040fe400078efcff */
[----:B------:R-:W-:Y:S02]  /*cf10*/  SEL R251, RZ, 0x4, P1 ;  /* 0x00000004fffb7807 */ /* 0x000fe40000800000 */
[----:B------:R-:W-:Y:S02]  /*cf20*/  ISETP.GE.AND P5, PT, R238, UR8, PT ;  /* 0x00000008ee007c0c */ /* 0x000fe4000bfa6270 */
[----:B------:R-:W-:Y:S02]  /*cf30*/  LOP3.LUT R238, R3, 0x70, RZ, 0xfc, !PT ;  /* 0x0000007003ee7812 */ /* 0x000fe400078efcff */
[----:B------:R-:W-:-:S02]  /*cf40*/  ISETP.NE.U32.AND P1, PT, R252, RZ, PT ;  /* 0x000000fffc00720c */ /* 0x000fc40003f25070 */
[----:B------:R-:W-:Y:S02]  /*cf50*/  SEL R251, R251, RZ, P2 ;  /* 0x000000fffbfb7207 */ /* 0x000fe40001000000 */
[----:B------:R-:W-:Y:S02]  /*cf60*/  SEL R252, RZ, 0x4, P5 ;  /* 0x00000004fffc7807 */ /* 0x000fe40002800000 */
[----:B------:R-:W-:Y:S02]  /*cf70*/  ISETP.GE.AND P6, PT, R238, UR8, PT ;  /* 0x00000008ee007c0c */ /* 0x000fe4000bfc6270 */
[----:B------:R-:W-:Y:S02]  /*cf80*/  ISETP.NE.U32.AND P5, PT, R251, RZ, PT ;  /* 0x000000fffb00720c */ /* 0x000fe40003fa5070 */
[----:B------:R-:W-:Y:S02]  /*cf90*/  SEL R251, R252, RZ, P2 ;  /* 0x000000fffcfb7207 */ /* 0x000fe40001000000 */
[----:B------:R-:W-:-:S04]  /*cfa0*/  SEL R252, RZ, 0x4, P6 ;  /* 0x00000004fffc7807 */ /* 0x000fc80003000000 */
[----:B------:R-:W-:Y:S01]  /*cfb0*/  SEL R252, R252, RZ, P2 ;  /* 0x000000fffcfc7207 */ /* 0x000fe20001000000 */
[----:B---3--:R-:W-:-:S05]  /*cfc0*/  IMAD.WIDE R154, R250, 0x4, R154 ;  /* 0x00000004fa9a7825 */ /* 0x008fca00078e029a */
[----:B------:R-:W-:Y:S04]  /*cfd0*/  STL.64 [R1+0x278], R154 ;  /* 0x0002789a01007387 */ /* 0x000fe80000100a00 */
[----:B------:R1:W-:Y:S01]  /*cfe0*/  LDGSTS.E [R2+0x3dc00], [R154.64], P0 ;  /* 0x3dc000009a027fae */ /* 0x0003e2000812184c */
[----:B--2---:R-:W-:-:S05]  /*cff0*/  IMAD.WIDE R138, R250, 0x4, R138 ;  /* 0x00000004fa8a7825 */ /* 0x004fca00078e028a */
[----:B------:R2:W-:Y:S04]  /*d000*/  STL.64 [R1+0x268], R138 ;  /* 0x0002688a01007387 */ /* 0x0005e80000100a00 */
[----:B------:R2:W-:Y:S01]  /*d010*/  LDGSTS.E [R2+0x3e000], [R138.64], P3 ;  /* 0x3e0000008a027fae */ /* 0x0005e2000992184c */
[----:B------:R-:W-:Y:S02]  /*d020*/  ISETP.NE.U32.AND P3, PT, R251, RZ, PT ;  /* 0x000000fffb00720c */ /* 0x000fe40003f65070 */
[----:B--2---:R-:W-:-:S04]  /*d030*/  LOP3.LUT R139, R3, 0x78, RZ, 0xfc, !PT ;  /* 0x00000078038b7812 */ /* 0x004fc800078efcff */
[----:B------:R-:W-:Y:S01]  /*d040*/  ISETP.GE.AND P6, PT, R139, UR8, PT ;  /* 0x000000088b007c0c */ /* 0x000fe2000bfc6270 */
[----:B------:R-:W-:-:S03]  /*d050*/  IMAD.WIDE R138, R250, 0x4, R122 ;  /* 0x00000004fa8a7825 */ /* 0x000fc600078e027a */
[----:B------:R-:W-:Y:S02]  /*d060*/  SEL R122, RZ, 0x4, P6 ;  /* 0x00000004ff7a7807 */ /* 0x000fe40003000000 */
[----:B------:R2:W-:Y:S01]  /*d070*/  LDGSTS.E [R2+0x3e400], [R138.64], P1 ;  /* 0x3e4000008a027fae */ /* 0x0005e2000892184c */
[----:B----4-:R-:W-:Y:S01]  /*d080*/  IMAD.WIDE R106, R250, 0x4, R106 ;  /* 0x00000004fa6a7825 */ /* 0x010fe200078e026a */
[----:B------:R-:W-:Y:S02]  /*d090*/  ISETP.NE.U32.AND P1, PT, R252, RZ, PT ;  /* 0x000000fffc00720c */ /* 0x000fe40003f25070 */
[----:B------:R-:W-:Y:S01]  /*d0a0*/  SEL R252, R122, RZ, P2 ;  /* 0x000000ff7afc7207 */ /* 0x000fe20001000000 */
[----:B------:R-:W-:Y:S04]  /*d0b0*/  STL.64 [R1+0x258], R138 ;  /* 0x0002588a01007387 */ /* 0x000fe80000100a00 */
[----:B------:R3:W-:Y:S04]  /*d0c0*/  STL.64 [R1+0x28], R106 ;  /* 0x0000286a01007387 */ /* 0x0007e80000100a00 */
[----:B------:R3:W-:Y:S01]  /*d0d0*/  LDGSTS.E [R2+0x3e800], [R106.64], P5 ;  /* 0x3e8000006a027fae */ /* 0x0007e2000a92184c */
[----:B------:R-:W-:-:S05]  /*d0e0*/  IMAD.WIDE R122, R250, 0x4, R246 ;  /* 0x00000004fa7a7825 */ /* 0x000fca00078e02f6 */
[----:B------:R4:W-:Y:S04]  /*d0f0*/  LDGSTS.E [R2+0x3ec00], [R122.64], P3 ;  /* 0x3ec000007a027fae */ /* 0x0009e8000992184c */
[----:B---3--:R-:W3:Y:S01]  /*d100*/  LDL.LU.64 R106, [R1+0x1c0] ;  /* 0x0001c000016a7983 */ /* 0x008ee20000300a00 */
[----:B-1----:R-:W-:-:S03]  /*d110*/  IMAD.WIDE R154, R250, 0x4, R242 ;  /* 0x00000004fa9a7825 */ /* 0x002fc600078e02f2 */
[----:B------:R4:W-:Y:S04]  /*d120*/  STL.64 [R1+0x38], R122 ;  /* 0x0000387a01007387 */ /* 0x0009e80000100a00 */
[----:B------:R1:W-:Y:S04]  /*d130*/  STL.64 [R1+0x58], R154 ;  /* 0x0000589a01007387 */ /* 0x0003e80000100a00 */
[----:B--2---:R-:W2:Y:S01]  /*d140*/  LDL.LU.64 R138, [R1+0x1b0] ;  /* 0x0001b000018a7983 */ /* 0x004ea20000300a00 */
[----:B----4-:R-:W-:Y:S01]  /*d150*/  IMAD.WIDE R122, R250, 0x4, R248 ;  /* 0x00000004fa7a7825 */ /* 0x010fe200078e02f8 */
[----:B------:R-:W-:-:S02]  /*d160*/  LOP3.LUT R238, R3, 0x74, RZ, 0xfc, !PT ;  /* 0x0000007403ee7812 */ /* 0x000fc400078efcff */
[----:B------:R1:W-:Y:S04]  /*d170*/  LDGSTS.E [R2+0x3f000], [R154.64], P1 ;  /* 0x3f0000009a027fae */ /* 0x0003e8000892184c */
[----:B------:R4:W-:Y:S04]  /*d180*/  STL.64 [R1+0x68], R122 ;  /* 0x0000687a01007387 */ /* 0x0009e80000100a00 */
[----:B------:R-:W2:Y:S01]  /*d190*/  LDL.LU.64 R246, [R1+0x1a0] ;  /* 0x0001a00001f67983 */ /* 0x000ea20000300a00 */
[----:B------:R-:W-:Y:S02]  /*d1a0*/  ISETP.GE.AND P0, PT, R238, UR8, PT ;  /* 0x00000008ee007c0c */ /* 0x000fe4000bf06270 */
[----:B------:R-:W-:-:S02]  /*d1b0*/  LOP3.LUT R238, R3, 0x7c, RZ, 0xfc, !PT ;  /* 0x0000007c03ee7812 */ /* 0x000fc400078efcff */
[----:B------:R-:W-:Y:S02]  /*d1c0*/  SEL R251, RZ, 0x4, P0 ;  /* 0x00000004fffb7807 */ /* 0x000fe40000000000 */
[----:B------:R-:W-:Y:S02]  /*d1d0*/  ISETP.GE.AND P0, PT, R238, UR8, PT ;  /* 0x00000008ee007c0c */ /* 0x000fe4000bf06270 */
[----:B------:R-:W-:Y:S02]  /*d1e0*/  SEL R251, R251, RZ, P2 ;  /* 0x000000fffbfb7207 */ /* 0x000fe40001000000 */
[----:B------:R-:W-:Y:S02]  /*d1f0*/  LOP3.LUT R238, R3, 0x2, RZ, 0xfc, !PT ;  /* 0x0000000203ee7812 */ /* 0x000fe400078efcff */
[----:B------:R-:W-:Y:S02]  /*d200*/  ISETP.NE.U32.AND P6, PT, R251, RZ, PT ;  /* 0x000000fffb00720c */ /* 0x000fe40003fc5070 */
[----:B------:R-:W-:-:S02]  /*d210*/  SEL R251, RZ, 0x4, P0 ;  /* 0x00000004fffb7807 */ /* 0x000fc40000000000 */
[----:B------:R-:W-:Y:S02]  /*d220*/  ISETP.GE.AND P5, PT, R238, UR8, PT ;  /* 0x00000008ee007c0c */ /* 0x000fe4000bfa6270 */
[----:B------:R-:W-:Y:S02]  /*d230*/  LOP3.LUT R238, R3, 0x6, RZ, 0xfc, !PT ;  /* 0x0000000603ee7812 */ /* 0x000fe400078efcff */
[----:B------:R-:W-:Y:S02]  /*d240*/  ISETP.NE.U32.AND P0, PT, R252, RZ, PT ;  /* 0x000000fffc00720c */ /* 0x000fe40003f05070 */
[----:B------:R-:W-:Y:S02]  /*d250*/  SEL R251, R251, RZ, P2 ;  /* 0x000000fffbfb7207 */ /* 0x000fe40001000000 */
[----:B------:R-:W-:Y:S01]  /*d260*/  SEL R252, RZ, 0x4, P5 ;  /* 0x00000004fffc7807 */ /* 0x000fe20002800000 */
[----:B------:R4:W-:Y:S01]  /*d270*/  LDGSTS.E [R2+0x3f400], [R122.64], P6 ;  /* 0x3f4000007a027fae */ /* 0x0009e2000b12184c */
[----:B------:R-:W-:-:S02]  /*d280*/  ISETP.GE.AND P3, PT, R238, UR8, PT ;  /* 0x00000008ee007c0c */ /* 0x000fc4000bf66270 */
[----:B------:R-:W-:Y:S02]  /*d290*/  LOP3.LUT R238, R3, 0xa, RZ, 0xfc, !PT ;  /* 0x0000000a03ee7812 */ /* 0x000fe400078efcff */
[----:B------:R-:W-:Y:S02]  /*d2a0*/  ISETP.NE.U32.AND P5, PT, R251, RZ, PT ;  /* 0x000000fffb00720c */ /* 0x000fe40003fa5070 */
[----:B------:R-:W-:Y:S02]  /*d2b0*/  SEL R248, R252, RZ, P2 ;  /* 0x000000fffcf87207 */ /* 0x000fe40001000000 */
[----:B------:R-:W-:Y:S02]  /*d2c0*/  ISETP.GE.AND P1, PT, R238, UR8, PT ;  /* 0x00000008ee007c0c */ /* 0x000fe4000bf26270 */
[----:B------:R-:W-:Y:S02]  /*d2d0*/  SEL R249, RZ, 0x4, P3 ;  /* 0x00000004fff97807 */ /* 0x000fe40001800000 */
[----:B------:R-:W-:Y:S01]  /*d2e0*/  LOP3.LUT R243, R3, 0xe, RZ, 0xfc, !PT ;  /* 0x0000000e03f37812 */ /* 0x000fe200078efcff */
[----:B-1----:R-:W-:Y:S01]  /*d2f0*/  IMAD.WIDE R154, R250, 0x4, R240 ;  /* 0x00000004fa9a7825 */ /* 0x002fe200078e02f0 */
[----:B------:R-:W-:-:S02]  /*d300*/  ISETP.NE.U32.AND P6, PT, R248, RZ, PT ;  /* 0x000000fff800720c */ /* 0x000fc40003fc5070 */
[----:B------:R-:W-:Y:S02]  /*d310*/  SEL R248, RZ, 0x4, P1 ;  /* 0x00000004fff87807 */ /* 0x000fe40000800000 */
[----:B------:R-:W-:Y:S01]  /*d320*/  SEL R249, R249, RZ, P2 ;  /* 0x000000fff9f97207 */ /* 0x000fe20001000000 */
[----:B----4-:R-:W-:Y:S01]  /*d330*/  IMAD.WIDE R122, R250, 0x4, R244 ;  /* 0x00000004fa7a7825 */ /* 0x010fe200078e02f4 */
[----:B------:R-:W-:Y:S01]  /*d340*/  ISETP.GE.AND P3, PT, R243, UR8, PT ;  /* 0x00000008f3007c0c */ /* 0x000fe2000bf66270 */
[----:B------:R1:W-:Y:S01]  /*d350*/  LDGSTS.E [R2+0x3f800], [R154.64], P0 ;  /* 0x3f8000009a027fae */ /* 0x0003e2000812184c */
[----:B------:R-:W-:-:S03]  /*d360*/  SEL R240, R248, RZ, P2 ;  /* 0x000000fff8f07207 */ /* 0x000fc60001000000 */
[----:B------:R-:W4:Y:S01]  /*d370*/  LDL.LU.64 R242, [R1+0x190] ;  /* 0x0001900001f27983 */ /* 0x000f220000300a00 */
[----:B------:R-:W-:-:S03]  /*d380*/  ISETP.NE.U32.AND P0, PT, R249, RZ, PT ;  /* 0x000000fff900720c */ /* 0x000fc60003f05070 */
[----:B------:R1:W-:Y:S04]  /*d390*/  STL.64 [R1+0x88], R154 ;  /* 0x0000889a01007387 */ /* 0x0003e80000100a00 */
[----:B------:R3:W-:Y:S04]  /*d3a0*/  LDGSTS.E [R2+0x3fc00], [R122.64], P5 ;  /* 0x3fc000007a027fae */ /* 0x0007e8000a92184c */
[----:B-1----:R-:W4:Y:S04]  /*d3b0*/  LDL.LU.64 R154, [R1+0x728] ;  /* 0x00072800019a7983 */ /* 0x002f280000300a00 */
[----:B------:R-:W4:Y:S04]  /*d3c0*/  LDL.LU.64 R248, [R1+0x180] ;  /* 0x0001800001f87983 */ /* 0x000f280000300a00 */
[----:B------:R3:W-:Y:S02]  /*d3d0*/  STL.64 [R1+0x250], R122 ;  /* 0x0002507a01007387 */ /* 0x0007e40000100a00 */
[----:B---3--:R-:W-:-:S02]  /*d3e0*/  IMAD.WIDE R122, R250, 0x4, R106 ;  /* 0x00000004fa7a7825 */ /* 0x008fc400078e026a */
[----:B------:R-:W3:Y:S04]  /*d3f0*/  LDL.LU.64 R106, [R1+0x170] ;  /* 0x00017000016a7983 */ /* 0x000ee80000300a00 */
[----:B------:R1:W-:Y:S04]  /*d400*/  STL.64 [R1+0x3e8], R122 ;  /* 0x0003e87a01007387 */ /* 0x0003e80000100a00 */
[----:B------:R1:W-:Y:S01]  /*d410*/  LDGSTS.E [R239+0x38200], [R122.64], P6 ;  /* 0x382000007aef7fae */ /* 0x0003e2000b12184c */
[----:B--2---:R-:W-:-:S05]  /*d420*/  IMAD.WIDE R138, R250, 0x4, R138 ;  /* 0x00000004fa8a7825 */ /* 0x004fca00078e028a */
[----:B------:R2:W-:Y:S04]  /*d430*/  STL.64 [R1+0x3d8], R138 ;  /* 0x0003d88a01007387 */ /* 0x0005e80000100a00 */
[----:B------:R2:W-:Y:S01]  /*d440*/  LDGSTS.E [R239+0x38600], [R138.64], P0 ;  /* 0x386000008aef7fae */ /* 0x0005e2000812184c */
[----:B-1----:R-:W-:-:S03]  /*d450*/  IMAD.WIDE R122, R250, 0x4, R246 ;  /* 0x00000004fa7a7825 */ /* 0x002fc600078e02f6 */
[----:B------:R-:W3:Y:S04]  /*d460*/  LDL.LU.64 R246, [R1+0x160] ;  /* 0x0001600001f67983 */ /* 0x000ee80000300a00 */
[----:B------:R1:W-:Y:S04]  /*d470*/  STL.64 [R1+0x3c8], R122 ;  /* 0x0003c87a01007387 */ /* 0x0003e80000100a00 */
[----:B--2---:R-:W2:Y:S01]  /*d480*/  LDL.LU.64 R138, [R1+0x150] ;  /* 0x00015000018a7983 */ /* 0x004ea20000300a00 */
[----:B------:R-:W-:Y:S02]  /*d490*/  LOP3.LUT R238, R3, 0x12, RZ, 0xfc, !PT ;  /* 0x0000001203ee7812 */ /* 0x000fe400078efcff */
[----:B------:R-:W-:-:S02]  /*d4a0*/  SEL R241, RZ, 0x4, P3 ;  /* 0x00000004fff17807 */ /* 0x000fc40001800000 */
[----:B------:R-:W-:Y:S02]  /*d4b0*/  ISETP.NE.U32.AND P3, PT, R240, RZ, PT ;  /* 0x000000fff000720c */ /* 0x000fe40003f65070 */
[----:B------:R-:W-:Y:S02]  /*d4c0*/  ISETP.GE.AND P1, PT, R238, UR8, PT ;  /* 0x00000008ee007c0c */ /* 0x000fe4000bf26270 */
[----:B------:R-:W-:Y:S02]  /*d4d0*/  LOP3.LUT R238, R3, 0x16, RZ, 0xfc, !PT ;  /* 0x0000001603ee7812 */ /* 0x000fe400078efcff */
[----:B------:R-:W-:Y:S02]  /*d4e0*/  SEL R240, RZ, 0x4, P1 ;  /* 0x00000004fff07807 */ /* 0x000fe40000800000 */
[----:B------:R-:W-:Y:S02]  /*d4f0*/  SEL R241, R241, RZ, P2 ;  /* 0x000000fff1f17207 */ /* 0x000fe40001000000 */
[----:B------:R-:W-:-:S02]  /*d500*/  ISETP.GE.AND P5, PT, R238, UR8, PT ;  /* 0x00000008ee007c0c */ /* 0x000fc4000bfa6270 */
[----:B------:R-:W-:Y:S01]  /*d510*/  LOP3.LUT R238, R3, 0x1a, RZ, 0xfc, !PT ;  /* 0x0000001a03ee7812 */ /* 0x000fe200078efcff */
[----:B------:R1:W-:Y:S01]  /*d520*/  LDGSTS.E [R239+0x38a00], [R122.64], P3 ;  /* 0x38a000007aef7fae */ /* 0x0003e2000992184c */
[----:B------:R-:W-:Y:S02]  /*d530*/  ISETP.NE.U32.AND P1, PT, R241, RZ, PT ;  /* 0x000000fff100720c */ /* 0x000fe40003f25070 */
[----:B------:R-:W-:Y:S02]  /*d540*/  SEL R240, R240, RZ, P2 ;  /* 0x000000fff0f07207 */ /* 0x000fe40001000000 */
[----:B------:R-:W-:Y:S02]  /*d550*/  SEL R241, RZ, 0x4, P5 ;  /* 0x00000004fff17807 */ /* 0x000fe40002800000 */
[----:B------:R-:W-:Y:S02]  /*d560*/  ISETP.GE.AND P6, PT, R238, UR8, PT ;  /* 0x00000008ee007c0c */ /* 0x000fe4000bfc6270 */
[----:B------:R-:W-:-:S02]  /*d570*/  ISETP.NE.U32.AND P5, PT, R240, RZ, PT ;  /* 0x000000fff000720c */ /* 0x000fc40003fa5070 */
[----:B------:R-:W-:Y:S02]  /*d580*/  SEL R240, R241, RZ, P2 ;  /* 0x000000fff1f07207 */ /* 0x000fe40001000000 */
[----:B-1----:R-:W-:Y:S02]  /*d590*/  LOP3.LUT R123, R3, 0x22, RZ, 0xfc, !PT ;  /* 0x00000022037b7812 */ /* 0x002fe400078efcff */
[----:B------:R-:W-:Y:S02]  /*d5a0*/  SEL R241, RZ, 0x4, P6 ;  /* 0x00000004fff17807 */ /* 0x000fe40003000000 */
[----:B------:R-:W-:Y:S02]  /*d5b0*/  ISETP.GE.AND P6, PT, R123, UR8, PT ;  /* 0x000000087b007c0c */ /* 0x000fe4000bfc6270 */
[----:B------:R-:W-:Y:S02]  /*d5c0*/  ISETP.NE.U32.AND P3, PT, R240, RZ, PT ;  /* 0x000000fff000720c */ /* 0x000fe40003f65070 */
[----:B------:R-:W-:Y:S01]  /*d5d0*/  SEL R241, R241, RZ, P2 ;  /* 0x000000fff1f17207 */ /* 0x000fe20001000000 */
[----:B----4-:R-:W-:Y:S01]  /*d5e0*/  IMAD.WIDE R122, R250, 0x4, R242 ;  /* 0x00000004fa7a7825 */ /* 0x010fe200078e02f2 */
[----:B------:R-:W-:Y:S01]  /*d5f0*/  SEL R244, RZ, 0x4, P6 ;  /* 0x00000004fff47807 */ /* 0x000fe20003000000 */
[----:B------:R-:W4:Y:S04]  /*d600*/  LDL.LU.64 R242, [R1+0x140] ;  /* 0x0001400001f27983 */ /* 0x000f280000300a00 */
[----:B------:R1:W-:Y:S01]  /*d610*/  LDGSTS.E [R239+0x38e00], [R122.64], P1 ;  /* 0x38e000007aef7fae */ /* 0x0003e2000892184c */
[----:B------:R-:W-:-:S02]  /*d620*/  ISETP.NE.U32.AND P1, PT, R241, RZ, PT ;  /* 0x000000fff100720c */ /* 0x000fc40003f25070 */
[----:B------:R-:W-:Y:S01]  /*d630*/  SEL R241, R244, RZ, P2 ;  /* 0x000000fff4f17207 */ /* 0x000fe20001000000 */
[----:B------:R1:W-:Y:S01]  /*d640*/  STL.64 [R1+0x3b0], R122 ;  /* 0x0003b07a01007387 */ /* 0x0003e20000100a00 */
[----:B------:R-:W-:-:S03]  /*d650*/  IMAD.WIDE R248, R250, 0x4, R248 ;  /* 0x00000004faf87825 */ /* 0x000fc600078e02f8 */
[----:B-1----:R-:W4:Y:S04]  /*d660*/  LDL.LU.64 R122, [R1+0x130] ;  /* 0x00013000017a7983 */ /* 0x002f280000300a00 */
[----:B------:R-:W-:Y:S04]  /*d670*/  STL.64 [R1+0x3a0], R248 ;  /* 0x0003a0f801007387 */ /* 0x000fe80000100a00 */
[----:B------:R4:W-:Y:S01]  /*d680*/  LDGSTS.E [R239+0x39200], [R248.64], P5 ;  /* 0x39200000f8ef7fae */ /* 0x0009e2000a92184c */
[----:B---3--:R-:W-:-:S03]  /*d690*/  IMAD.WIDE R244, R250, 0x4, R106 ;  /* 0x00000004faf47825 */ /* 0x008fc600078e026a */
[----:B------:R-:W3:Y:S04]  /*d6a0*/  LDL.LU.64 R106, [R1+0x120] ;  /* 0x00012000016a7983 */ /* 0x000ee80000300a00 */
[----:B------:R2:W-:Y:S04]  /*d6b0*/  STL.64 [R1+0x390], R244 ;  /* 0x000390f401007387 */ /* 0x0005e80000100a00 */
[----:B------:R2:W-:Y:S01]  /*d6c0*/  LDGSTS.E [R239+0x39600], [R244.64], P3 ;  /* 0x39600000f4ef7fae */ /* 0x0005e2000992184c */
[----:B------:R-:W-:-:S05]  /*d6d0*/  IMAD.WIDE R246, R250, 0x4, R246 ;  /* 0x00000004faf67825 */ /* 0x000fca00078e02f6 */
[----:B------:R1:W-:Y:S01]  /*d6e0*/  STL.64 [R1+0x380], R246 ;  /* 0x000380f601007387 */ /* 0x0003e20000100a00 */
[----:B--2---:R-:W-:-:S03]  /*d6f0*/  IMAD.WIDE R244, R250, 0x4, R138 ;  /* 0x00000004faf47825 */ /* 0x004fc600078e028a */
[----:B------:R1:W-:Y:S04]  /*d700*/  LDGSTS.E [R239+0x39a00], [R246.64], P1 ;  /* 0x39a00000f6ef7fae */ /* 0x0003e8000892184c */
[----:B------:R-:W2:Y:S04]  /*d710*/  LDL.LU.64 R138, [R1+0x110] ;  /* 0x00011000018a7983 */ /* 0x000ea80000300a00 */
[----:B------:R4:W-:Y:S04]  /*d720*/  STL.64 [R1+0x370], R244 ;  /* 0x000370f401007387 */ /* 0x0009e80000100a00 */
[----:B-1----:R-:W2:Y:S01]  /*d730*/  LDL.LU.64 R246, [R1+0x100] ;  /* 0x0001000001f67983 */ /* 0x002ea20000300a00 */
[----:B------:R-:W-:-:S04]  /*d740*/  LOP3.LUT R238, R3, 0x1e, RZ, 0xfc, !PT ;  /* 0x0000001e03ee7812 */ /* 0x000fc800078efcff */
[----:B------:R-:W-:Y:S02]  /*d750*/  ISETP.GE.AND P0, PT, R238, UR8, PT ;  /* 0x00000008ee007c0c */ /* 0x000fe4000bf06270 */
[C---:B------:R-:W-:Y:S02]  /*d760*/  LOP3.LUT R238, R3.reuse, 0x26, RZ, 0xfc, !PT ;  /* 0x0000002603ee7812 */ /* 0x040fe400078efcff */
[----:B------:R-:W-:Y:S02]  /*d770*/  SEL R240, RZ, 0x4, P0 ;  /* 0x00000004fff07807 */ /* 0x000fe40000000000 */
[----:B------:R-:W-:Y:S02]  /*d780*/  ISETP.GE.AND P0, PT, R238, UR8, PT ;  /* 0x00000008ee007c0c */ /* 0x000fe4000bf06270 */
[----:B------:R-:W-:Y:S02]  /*d790*/  SEL R240, R240, RZ, P2 ;  /* 0x000000fff0f07207 */ /* 0x000fe40001000000 */
[----:B------:R-:W-:-:S02]  /*d7a0*/  LOP3.LUT R238, R3, 0x2a, RZ, 0xfc, !PT ;  /* 0x0000002a03ee7812 */ /* 0x000fc400078efcff */
[----:B------:R-:W-:Y:S02]  /*d7b0*/  ISETP.NE.U32.AND P6, PT, R240, RZ, PT ;  /* 0x000000fff000720c */ /* 0x000fe40003fc5070 */
[----:B------:R-:W-:Y:S02]  /*d7c0*/  SEL R240, RZ, 0x4, P0 ;  /* 0x00000004fff07807 */ /* 0x000fe40000000000 */
[----:B------:R-:W-:Y:S02]  /*d7d0*/  ISETP.GE.AND P5, PT, R238, UR8, PT ;  /* 0x00000008ee007c0c */ /* 0x000fe4000bfa6270 */
[----:B------:R-:W-:Y:S02]  /*d7e0*/  SEL R240, R240, RZ, P2 ;  /* 0x000000fff0f07207 */ /* 0x000fe40001000000 */
[----:B------:R-:W-:Y:S02]  /*d7f0*/  LOP3.LUT R238, R3, 0x2e, RZ, 0xfc, !PT ;  /* 0x0000002e03ee7812 */ /* 0x000fe400078efcff */
[----:B------:R-:W-:-:S02]  /*d800*/  ISETP.NE.U32.AND P0, PT, R241, RZ, PT ;  /* 0x000000fff100720c */ /* 0x000fc40003f05070 */
[----:B------:R-:W-:Y:S01]  /*d810*/  SEL R241, RZ, 0x4, P5 ;  /* 0x00000004fff17807 */ /* 0x000fe20002800000 */
[----:B------:R1:W-:Y:S01]  /*d820*/  LDGSTS.E [R239+0x39e00], [R244.64], P6 ;  /* 0x39e00000f4ef7fae */ /* 0x0003e2000b12184c */
[----:B------:R-:W-:Y:S02]  /*d830*/  ISETP.NE.U32.AND P5, PT, R240, RZ, PT ;  /* 0x000000fff000720c */ /* 0x000fe40003fa5070 */
[----:B------:R-:W-:Y:S02]  /*d840*/  ISETP.GE.AND P3, PT, R238, UR8, PT ;  /* 0x00000008ee007c0c */ /* 0x000fe4000bf66270 */
[----:B------:R-:W-:Y:S02]  /*d850*/  LOP3.LUT R251, R3, 0x36, RZ, 0xfc, !PT ;  /* 0x0000003603fb7812 */ /* 0x000fe400078efcff */
[----:B------:R-:W-:Y:S01]  /*d860*/  SEL R240, R241, RZ, P2 ;  /* 0x000000fff1f07207 */ /* 0x000fe20001000000 */
[----:B----4-:R-:W-:Y:S01]  /*d870*/  IMAD.WIDE R248, R250, 0x4, R242 ;  /* 0x00000004faf87825 */ /* 0x010fe200078e02f2 */
[----:B------:R-:W-:Y:S01]  /*d880*/  SEL R241, RZ, 0x4, P3 ;  /* 0x00000004fff17807 */ /* 0x000fe20001800000 */
[----:B------:R-:W4:Y:S01]  /*d890*/  LDL.LU.64 R242, [R1+0xf0] ;  /* 0x0000f00001f27983 */ /* 0x000f220000300a00 */
[----:B------:R-:W-:-:S02]  /*d8a0*/  ISETP.GE.AND P3, PT, R251, UR8, PT ;  /* 0x00000008fb007c0c */ /* 0x000fc4000bf66270 */
[----:B------:R-:W-:Y:S01]  /*d8b0*/  ISETP.NE.U32.AND P6, PT, R240, RZ, PT ;  /* 0x000000fff000720c */ /* 0x000fe20003fc5070 */
[----:B------:R1:W-:Y:S01]  /*d8c0*/  LDGSTS.E [R239+0x3a200], [R248.64], P0 ;  /* 0x3a200000f8ef7fae */ /* 0x0003e2000812184c */
[----:B------:R-:W-:Y:S02]  /*d8d0*/  SEL R241, R241, RZ, P2 ;  /* 0x000000fff1f17207 */ /* 0x000fe40001000000 */
[----:B-1----:R-:W-:Y:S01]  /*d8e0*/  SEL R244, RZ, 0x4, P3 ;  /* 0x00000004fff47807 */ /* 0x002fe20001800000 */
[----:B------:R1:W-:Y:S01]  /*d8f0*/  STL.64 [R1+0x360], R248 ;  /* 0x000360f801007387 */ /* 0x0003e20000100a00 */
[----:B------:R-:W-:Y:S01]  /*d900*/  IMAD.WIDE R122, R250, 0x4, R122 ;  /* 0x00000004fa7a7825 */ /* 0x000fe200078e027a */
[----:B------:R-:W-:Y:S02]  /*d910*/  ISETP.NE.U32.AND P0, PT, R241, RZ, PT ;  /* 0x000000fff100720c */ /* 0x000fe40003f05070 */
[----:B------:R-:W-:Y:S02]  /*d920*/  SEL R241, R244, RZ, P2 ;  /* 0x000000fff4f17207 */ /* 0x000fe40001000000 */
[----:B------:R3:W-:Y:S04]  /*d930*/  LDGSTS.E [R239+0x3a600], [R122.64], P5 ;  /* 0x3a6000007aef7fae */ /* 0x0007e8000a92184c */
[----:B-1----:R-:W4:Y:S04]  /*d940*/  LDL.LU.64 R248, [R1+0xe0] ;  /* 0x0000e00001f87983 */ /* 0x002f280000300a00 */
[----:B------:R3:W-:Y:S02]  /*d950*/  STL.64 [R1+0x350], R122 ;  /* 0x0003507a01007387 */ /* 0x0007e40000100a00 */
[----:B---3--:R-:W-:-:S02]  /*d960*/  IMAD.WIDE R122, R250, 0x4, R106 ;  /* 0x00000004fa7a7825 */ /* 0x008fc400078e026a */
[----:B------:R-:W3:Y:S04]  /*d970*/  LDL.LU.64 R106, [R1+0xd0] ;  /* 0x0000d000016a7983 */ /* 0x000ee80000300a00 */
[----:B------:R1:W-:Y:S04]  /*d980*/  STL.64 [R1+0x340], R122 ;  /* 0x0003407a01007387 */ /* 0x0003e80000100a00 */
[----:B------:R1:W-:Y:S01]  /*d990*/  LDGSTS.E [R239+0x3aa00], [R122.64], P6 ;  /* 0x3aa000007aef7fae */ /* 0x0003e2000b12184c */
[----:B--2---:R-:W-:-:S05]  /*d9a0*/  IMAD.WIDE R244, R250, 0x4, R138 ;  /* 0x00000004faf47825 */ /* 0x004fca00078e028a */
[----:B------:R-:W-:Y:S01]  /*d9b0*/  STL.64 [R1+0x330], R244 ;  /* 0x000330f401007387 */ /* 0x000fe20000100a00 */
[----:B-1----:R-:W-:-:S03]  /*d9c0*/  IMAD.WIDE R122, R250, 0x4, R246 ;  /* 0x00000004fa7a7825 */ /* 0x002fc600078e02f6 */
[----:B------:R-:W2:Y:S04]  /*d9d0*/  LDL.LU.64 R138, [R1+0xc0] ;  /* 0x0000c000018a7983 */ /* 0x000ea80000300a00 */
[----:B------:R1:W-:Y:S04]  /*d9e0*/  STL.64 [R1+0x320], R122 ;  /* 0x0003207a01007387 */ /* 0x0003e80000100a00 */
[----:B------:R-:W2:Y:S01]  /*d9f0*/  LDL.LU.64 R246, [R1+0xb0] ;  /* 0x0000b00001f67983 */ /* 0x000ea20000300a00 */
[----:B------:R-:W-:-:S03]  /*da00*/  LOP3.LUT R238, R3, 0x32, RZ, 0xfc, !PT ;  /* 0x0000003203ee7812 */ /* 0x000fc600078efcff */
[----:B------:R1:W-:Y:S01]  /*da10*/  LDGSTS.E [R239+0x3ae00], [R244.64], P0 ;  /* 0x3ae00000f4ef7fae */ /* 0x0003e2000812184c */
[----:B------:R-:W-:-:S04]  /*da20*/  ISETP.GE.AND P1, PT, R238, UR8, PT ;  /* 0x00000008ee007c0c */ /* 0x000fc8000bf26270 */
[----:B------:R-:W-:-:S04]  /*da30*/  SEL R240, RZ, 0x4, P1 ;  /* 0x00000004fff07807 */ /* 0x000fc80000800000 */
[----:B------:R-:W-:Y:S02]  /*da40*/  SEL R240, R240, RZ, P2 ;  /* 0x000000fff0f07207 */ /* 0x000fe40001000000 */
[C---:B------:R-:W-:Y:S02]  /*da50*/  LOP3.LUT R238, R3.reuse, 0x3a, RZ, 0xfc, !PT ;  /* 0x0000003a03ee7812 */ /* 0x040fe400078efcff */
[----:B------:R-:W-:Y:S02]  /*da60*/  ISETP.NE.U32.AND P3, PT, R240, RZ, PT ;  /* 0x000000fff000720c */ /* 0x000fe40003f65070 */
[----:B------:R-:W-:Y:S02]  /*da70*/  ISETP.GE.AND P1, PT, R238, UR8, PT ;  /* 0x00000008ee007c0c */ /* 0x000fe4000bf26270 */
[----:B------:R-:W-:Y:S02]  /*da80*/  LOP3.LUT R238, R3, 0x3e, RZ, 0xfc, !PT ;  /* 0x0000003e03ee7812 */ /* 0x000fe400078efcff */
[----:B------:R-:W-:-:S02]  /*da90*/  SEL R240, RZ, 0x4, P1 ;  /* 0x00000004fff07807 */ /* 0x000fc40000800000 */
[----:B------:R-:W-:Y:S02]  /*daa0*/  ISETP.GE.AND P5, PT, R238, UR8, PT ;  /* 0x00000008ee007c0c */ /* 0x000fe4000bfa6270 */
[----:B------:R-:W-:Y:S02]  /*dab0*/  LOP3.LUT R238, R3, 0x42, RZ, 0xfc, !PT ;  /* 0x0000004203ee7812 */ /* 0x000fe400078efcff */
[----:B------:R-:W-:Y:S01]  /*dac0*/  ISETP.NE.U32.AND P1, PT, R241, RZ, PT ;  /* 0x000000fff100720c */ /* 0x000fe20003f25070 */
[----:B------:R1:W-:Y:S01]  /*dad0*/  LDGSTS.E [R239+0x3b200], [R122.64], P3 ;  /* 0x3b2000007aef7fae */ /* 0x0003e2000992184c */
[----:B------:R-:W-:Y:S02]  /*dae0*/  SEL R240, R240, RZ, P2 ;  /* 0x000000fff0f07207 */ /* 0x000fe40001000000 */
[----:B------:R-:W-:Y:S02]  /*daf0*/  SEL R241, RZ, 0x4, P5 ;  /* 0x00000004fff17807 */ /* 0x000fe40002800000 */
[----:B------:R-:W-:-:S02]  /*db00*/  ISETP.GE.AND P6, PT, R238, UR8, PT ;  /* 0x00000008ee007c0c */ /* 0x000fc4000bfc6270 */
[----:B------:R-:W-:Y:S02]  /*db10*/  ISETP.NE.U32.AND P5, PT, R240, RZ, PT ;  /* 0x000000fff000720c */ /* 0x000fe40003fa5070 */
[----:B------:R-:W-:Y:S02]  /*db20*/  SEL R240, R241, RZ, P2 ;  /* 0x000000fff1f07207 */ /* 0x000fe40001000000 */
[----:B-1----:R-:W-:Y:S02]  /*db30*/  LOP3.LUT R123, R3, 0x4a, RZ, 0xfc, !PT ;  /* 0x0000004a037b7812 */ /* 0x002fe400078efcff */
[----:B------:R-:W-:Y:S02]  /*db40*/  SEL R241, RZ, 0x4, P6 ;  /* 0x00000004fff17807 */ /* 0x000fe40003000000 */
[----:B------:R-:W-:Y:S01]  /*db50*/  ISETP.GE.AND P6, PT, R123, UR8, PT ;  /* 0x000000087b007c0c */ /* 0x000fe2000bfc6270 */
[----:B----4-:R-:W-:Y:S01]  /*db60*/  IMAD.WIDE R122, R250, 0x4, R242 ;  /* 0x00000004fa7a7825 */ /* 0x010fe200078e02f2 */
[----:B------:R-:W-:Y:S01]  /*db70*/  ISETP.NE.U32.AND P3, PT, R240, RZ, PT ;  /* 0x000000fff000720c */ /* 0x000fe20003f65070 */
[----:B------:R-:W4:Y:S01]  /*db80*/  LDL.LU.64 R242, [R1+0xa0] ;  /* 0x0000a00001f27983 */ /* 0x000f220000300a00 */
[----:B------:R-:W-:-:S02]  /*db90*/  SEL R241, R241, RZ, P2 ;  /* 0x000000fff1f17207 */ /* 0x000fc40001000000 */
[----:B------:R-:W-:Y:S01]  /*dba0*/  SEL R244, RZ, 0x4, P6 ;  /* 0x00000004fff47807 */ /* 0x000fe20003000000 */
[----:B------:R1:W-:Y:S01]  /*dbb0*/  STL.64 [R1+0x310], R122 ;  /* 0x0003107a01007387 */ /* 0x0003e20000100a00 */
[----:B------:R-:W-:-:S03]  /*dbc0*/  IMAD.WIDE R248, R250, 0x4, R248 ;  /* 0x00000004faf87825 */ /* 0x000fc600078e02f8 */
[----:B------:R1:W-:Y:S01]  /*dbd0*/  LDGSTS.E [R239+0x3b600], [R122.64], P1 ;  /* 0x3b6000007aef7fae */ /* 0x0003e2000892184c */
[----:B------:R-:W-:Y:S02]  /*dbe0*/  ISETP.NE.U32.AND P1, PT, R241, RZ, PT ;  /* 0x000000fff100720c */ /* 0x000fe40003f25070 */
[----:B------:R-:W-:Y:S01]  /*dbf0*/  SEL R241, R244, RZ, P2 ;  /* 0x000000fff4f17207 */ /* 0x000fe20001000000 */
[----:B------:R2:W-:Y:S04]  /*dc00*/  LDGSTS.E [R239+0x3ba00], [R248.64], P5 ;  /* 0x3ba00000f8ef7fae */ /* 0x0005e8000a92184c */
[----:B-1----:R-:W4:Y:S04]  /*dc10*/  LDL.LU.64 R122, [R1+0x90] ;  /* 0x00009000017a7983 */ /* 0x002f280000300a00 */
[----:B------:R-:W-:Y:S01]  /*dc20*/  STL.64 [R1+0x300], R248 ;  /* 0x000300f801007387 */ /* 0x000fe20000100a00 */
[----:B---3--:R-:W-:-:S03]  /*dc30*/  IMAD.WIDE R244, R250, 0x4, R106 ;  /* 0x00000004faf47825 */ /* 0x008fc600078e026a */
[----:B------:R-:W3:Y:S04]  /*dc40*/  LDL.LU.64 R106, [R1+0x80] ;  /* 0x00008000016a7983 */ /* 0x000ee80000300a00 */
[----:B------:R1:W-:Y:S04]  /*dc50*/  STL.64 [R1+0x2f0], R244 ;  /* 0x0002f0f401007387 */ /* 0x0003e80000100a00 */
[----:B------:R1:W-:Y:S01]  /*dc60*/  LDGSTS.E [R239+0x3be00], [R244.64], P3 ;  /* 0x3be00000f4ef7fae */ /* 0x0003e2000992184c */
[----:B--2---:R-:W-:-:S05]  /*dc70*/  IMAD.WIDE R138, R250, 0x4, R138 ;  /* 0x00000004fa8a7825 */ /* 0x004fca00078e028a */
[----:B------:R2:W-:Y:S01]  /*dc80*/  STL.64 [R1+0x2e0], R138 ;  /* 0x0002e08a01007387 */ /* 0x0005e20000100a00 */
[----:B-1----:R-:W-:-:S03]  /*dc90*/  IMAD.WIDE R244, R250, 0x4, R246 ;  /* 0x00000004faf47825 */ /* 0x002fc600078e02f6 */
[----:B------:R-:W3:Y:S04]  /*dca0*/  LDL.LU.64 R248, [R1+0x70] ;  /* 0x0000700001f87983 */ /* 0x000ee80000300a00 */
[----:B------:R-:W3:Y:S01]  /*dcb0*/  LDL.LU.64 R246, [R1+0x60] ;  /* 0x0000600001f67983 */ /* 0x000ee20000300a00 */
[----:B------:R-:W-:-:S03]  /*dcc0*/  LOP3.LUT R238, R3, 0x46, RZ, 0xfc, !PT ;  /* 0x0000004603ee7812 */ /* 0x000fc600078efcff */
[----:B------:R2:W-:Y:S01]  /*dcd0*/  LDGSTS.E [R239+0x3c200], [R138.64], P1 ;  /* 0x3c2000008aef7fae */ /* 0x0005e2000892184c */
        /* <DEDUP_REMOVED lines=9> */
[----:B------:R-:W-:Y:S02]  /*dd70*/  LOP3.LUT R238, R3, 0x56, RZ, 0xfc, !PT ;  /* 0x0000005603ee7812 */ /* 0x000fe400078efcff */
[----:B------:R-:W-:Y:S02]  /*dd80*/  ISETP.NE.U32.AND P0, PT, R241, RZ, PT ;  /* 0x000000fff100720c */ /* 0x000fe40003f05070 */
[----:B------:R-:W-:-:S02]  /*dd90*/  SEL R240, R240, RZ, P2 ;  /* 0x000000fff0f07207 */ /* 0x000fc40001000000 */
[----:B------:R-:W-:Y:S01]  /*dda0*/  SEL R241, RZ, 0x4, P5 ;  /* 0x00000004fff17807 */ /* 0x000fe20002800000 */
[----:B------:R1:W-:Y:S01]  /*ddb0*/  LDGSTS.E [R239+0x3c600], [R244.64], P6 ;  /* 0x3c600000f4ef7fae */ /* 0x0003e2000b12184c */
[----:B------:R-:W-:Y:S02]  /*ddc0*/  ISETP.GE.AND P3, PT, R238, UR8, PT ;  /* 0x00000008ee007c0c */ /* 0x000fe4000bf66270 */
[----:B------:R-:W-:Y:S02]  /*ddd0*/  LOP3.LUT R238, R3, 0x5a, RZ, 0xfc, !PT ;  /* 0x0000005a03ee7812 */ /* 0x000fe400078efcff */
[----:B------:R-:W-:Y:S02]  /*dde0*/  ISETP.NE.U32.AND P5, PT, R240, RZ, PT ;  /* 0x000000fff000720c */ /* 0x000fe40003fa5070 */
[----:B------:R-:W-:Y:S02]  /*ddf0*/  SEL R240, R241, RZ, P2 ;  /* 0x000000fff1f07207 */ /* 0x000fe40001000000 */
[----:B------:R-:W-:-:S02]  /*de00*/  ISETP.GE.AND P1, PT, R238, UR8, PT ;  /* 0x00000008ee007c0c */ /* 0x000fc4000bf26270 */
[C---:B------:R-:W-:Y:S02]  /*de10*/  LOP3.LUT R251, R3.reuse, 0x5e, RZ, 0xfc, !PT ;  /* 0x0000005e03fb7812 */ /* 0x040fe400078efcff */
[----:B------:R-:W-:Y:S01]  /*de20*/  SEL R241, RZ, 0x4, P3 ;  /* 0x00000004fff17807 */ /* 0x000fe20001800000 */
[----:B----4-:R-:W-:Y:S01]  /*de30*/  IMAD.WIDE R242, R250, 0x4, R242 ;  /* 0x00000004faf27825 */ /* 0x010fe200078e02f2 */
[----:B------:R-:W-:Y:S02]  /*de40*/  ISETP.NE.U32.AND P6, PT, R240, RZ, PT ;  /* 0x000000fff000720c */ /* 0x000fe40003fc5070 */
[----:B------:R-:W-:Y:S02]  /*de50*/  SEL R240, RZ, 0x4, P1 ;  /* 0x00000004fff07807 */ /* 0x000fe40000800000 */
[----:B------:R-:W-:Y:S01]  /*de60*/  LOP3.LUT R238, R3, 0x62, RZ, 0xfc, !PT ;  /* 0x0000006203ee7812 */ /* 0x000fe200078efcff */
[----:B------:R1:W-:Y:S01]  /*de70*/  STL.64 [R1+0x2d0], R244 ;  /* 0x0002d0f401007387 */ /* 0x0003e20000100a00 */
[----:B------:R-:W-:-:S02]  /*de80*/  ISETP.GE.AND P3, PT, R251, UR8, PT ;  /* 0x00000008fb007c0c */ /* 0x000fc4000bf66270 */
[----:B------:R-:W-:Y:S01]  /*de90*/  SEL R241, R241, RZ, P2 ;  /* 0x000000fff1f17207 */ /* 0x000fe20001000000 */
[----:B------:R4:W-:Y:S01]  /*dea0*/  LDGSTS.E [R239+0x3ca00], [R242.64], P0 ;  /* 0x3ca00000f2ef7fae */ /* 0x0009e2000812184c */
[----:B------:R-:W-:Y:S02]  /*deb0*/  SEL R240, R240, RZ, P2 ;  /* 0x000000fff0f07207 */ /* 0x000fe40001000000 */
[----:B------:R-:W-:Y:S01]  /*dec0*/  ISETP.GE.AND P1, PT, R238, UR8, PT ;  /* 0x00000008ee007c0c */ /* 0x000fe2000bf26270 */
[----:B--2---:R-:W2:Y:S01]  /*ded0*/  LDL.LU.64 R138, [R1+0x720] ;  /* 0x00072000018a7983 */ /* 0x004ea20000300a00 */
[----:B------:R-:W-:Y:S02]  /*dee0*/  ISETP.NE.U32.AND P0, PT, R241, RZ, PT ;  /* 0x000000fff100720c */ /* 0x000fe40003f05070 */
[----:B------:R-:W-:Y:S02]  /*def0*/  LOP3.LUT R238, R3, 0x66, RZ, 0xfc, !PT ;  /* 0x0000006603ee7812 */ /* 0x000fe400078efcff */
[----:B-1----:R-:W-:Y:S01]  /*df00*/  SEL R244, RZ, 0x4, P3 ;  /* 0x00000004fff47807 */ /* 0x002fe20001800000 */
[----:B------:R-:W-:Y:S01]  /*df10*/  IMAD.WIDE R122, R250, 0x4, R122 ;  /* 0x00000004fa7a7825 */ /* 0x000fe200078e027a */
[----:B------:R-:W-:Y:S01]  /*df20*/  ISETP.NE.U32.AND P3, PT, R240, RZ, PT ;  /* 0x000000fff000720c */ /* 0x000fe20003f65070 */
[----:B------:R4:W-:Y:S01]  /*df30*/  STL.64 [R1+0x2c0], R242 ;  /* 0x0002c0f201007387 */ /* 0x0009e20000100a00 */
[----:B------:R-:W-:-:S02]  /*df40*/  SEL R240, RZ, 0x4, P1 ;  /* 0x00000004fff07807 */ /* 0x000fc40000800000 */
[----:B------:R-:W-:Y:S01]  /*df50*/  SEL R241, R244, RZ, P2 ;  /* 0x000000fff4f17207 */ /* 0x000fe20001000000 */
[----:B------:R1:W-:Y:S01]  /*df60*/  LDGSTS.E [R239+0x3ce00], [R122.64], P5 ;  /* 0x3ce000007aef7fae */ /* 0x0003e2000a92184c */
[----:B------:R-:W-:Y:S02]  /*df70*/  ISETP.GE.AND P5, PT, R238, UR8, PT ;  /* 0x00000008ee007c0c */ /* 0x000fe4000bfa6270 */
[----:B------:R-:W-:Y:S02]  /*df80*/  ISETP.NE.U32.AND P1, PT, R241, RZ, PT ;  /* 0x000000fff100720c */ /* 0x000fe40003f25070 */
[----:B------:R-:W-:Y:S01]  /*df90*/  SEL R240, R240, RZ, P2 ;  /* 0x000000fff0f07207 */ /* 0x000fe20001000000 */
[----:B----4-:R-:W4:Y:S01]  /*dfa0*/  LDL.LU.64 R242, [R1+0x50] ;  /* 0x0000500001f27983 */ /* 0x010f220000300a00 */
[----:B------:R-:W-:-:S03]  /*dfb0*/  SEL R241, RZ, 0x4, P5 ;  /* 0x00000004fff17807 */ /* 0x000fc60002800000 */
[----:B------:R1:W-:Y:S01]  /*dfc0*/  STL.64 [R1+0x2b0], R122 ;  /* 0x0002b07a01007387 */ /* 0x0003e20000100a00 */
[----:B------:R-:W-:-:S03]  /*dfd0*/  LOP3.LUT R238, R3, 0x6a, RZ, 0xfc, !PT ;  /* 0x0000006a03ee7812 */ /* 0x000fc600078efcff */
[----:B-1----:R-:W2:Y:S01]  /*dfe0*/  LDL.LU.64 R122, [R1+0x40] ;  /* 0x00004000017a7983 */ /* 0x002ea20000300a00 */
[----:B------:R-:W-:Y:S01]  /*dff0*/  ISETP.GE.AND P5, PT, R238, UR8, PT ;  /* 0x00000008ee007c0c */ /* 0x000fe2000bfa6270 */
[----:B---3--:R-:W-:-:S05]  /*e000*/  IMAD.WIDE R106, R250, 0x4, R106 ;  /* 0x00000004fa6a7825 */ /* 0x008fca00078e026a */
[----:B------:R1:W-:Y:S04]  /*e010*/  STL.64 [R1+0x2a0], R106 ;  /* 0x0002a06a01007387 */ /* 0x0003e80000100a00 */
[----:B------:R1:W-:Y:S01]  /*e020*/  LDGSTS.E [R239+0x3d200], [R106.64], P6 ;  /* 0x3d2000006aef7fae */ /* 0x0003e2000b12184c */
[----:B------:R-:W-:Y:S02]  /*e030*/  ISETP.NE.U32.AND P6, PT, R240, RZ, PT ;  /* 0x000000fff000720c */ /* 0x000fe40003fc5070 */
[----:B------:R-:W-:Y:S01]  /*e040*/  SEL R240, R241, RZ, P2 ;  /* 0x000000fff1f07207 */ /* 0x000fe20001000000 */
[----:B------:R-:W-:Y:S01]  /*e050*/  IMAD.WIDE R244, R250, 0x4, R248 ;  /* 0x00000004faf47825 */ /* 0x000fe200078e02f8 */
[----:B------:R-:W-:-:S03]  /*e060*/  LOP3.LUT R249, R3, 0x6e, RZ, 0xfc, !PT ;  /* 0x0000006e03f97812 */ /* 0x000fc600078efcff */
[----:B-1----:R-:W-:Y:S01]  /*e070*/  IMAD.WIDE R106, R250, 0x4, R246 ;  /* 0x00000004fa6a7825 */ /* 0x002fe200078e02f6 */
[----:B------:R1:W-:Y:S01]  /*e080*/  LDGSTS.E [R239+0x3d600], [R244.64], P0 ;  /* 0x3d600000f4ef7fae */ /* 0x0003e2000812184c */
[----:B------:R-:W-:Y:S02]  /*e090*/  ISETP.GE.AND P0, PT, R249, UR8, PT ;  /* 0x00000008f9007c0c */ /* 0x000fe4000bf06270 */
[----:B------:R-:W-:Y:S01]  /*e0a0*/  LOP3.LUT R248, R3, 0x76, RZ, 0xfc, !PT ;  /* 0x0000007603f87812 */ /* 0x000fe200078efcff */
[----:B------:R-:W-:Y:S04]  /*e0b0*/  STL.64 [R1+0x290], R244 ;  /* 0x000290f401007387 */ /* 0x000fe80000100a00 */
[----:B------:R3:W-:Y:S04]  /*e0c0*/  STL.64 [R1+0x280], R106 ;  /* 0x0002806a01007387 */ /* 0x0007e80000100a00 */
[----:B------:R3:W-:Y:S01]  /*e0d0*/  LDGSTS.E [R239+0x3da00], [R106.64], P3 ;  /* 0x3da000006aef7fae */ /* 0x0007e2000992184c */
[----:B------:R-:W-:-:S02]  /*e0e0*/  ISETP.NE.U32.AND P3, PT, R240, RZ, PT ;  /* 0x000000fff000720c */ /* 0x000fc40003f65070 */
[----:B------:R-:W-:Y:S02]  /*e0f0*/  SEL R240, RZ, 0x4, P0 ;  /* 0x00000004fff07807 */ /* 0x000fe40000000000 */
[----:B------:R-:W-:Y:S01]  /*e100*/  ISETP.GE.AND P0, PT, R248, UR8, PT ;  /* 0x00000008f8007c0c */ /* 0x000fe2000bf06270 */
[----:B---3--:R-:W3:Y:S04]  /*e110*/  LDL.LU.64 R106, [R1+0x30] ;  /* 0x00003000016a7983 */ /* 0x008ee80000300a00 */
[----:B------:R-:W2:Y:S04]  /*e120*/  LDL.LU.64 R246, [R1+0x20] ;  /* 0x0000200001f67983 */ /* 0x000ea80000300a00 */
[----:B-1----:R-:W2:Y:S04]  /*e130*/  LDL.LU.64 R238, [R1+0x10] ;  /* 0x0000100001ee7983 */ /* 0x002ea80000300a00 */
[----:B------:R1:W-:Y:S04]  /*e140*/  STL.64 [R1+0x690], R248 ;  /* 0x000690f801007387 */ /* 0x0003e80000100a00 */
[----:B-1----:R-:W2:Y:S01]  /*e150*/  LDL R248, [R1+0x590] ;  /* 0x0005900001f87983 */ /* 0x002ea20000100800 */
[----:B----4-:R-:W-:-:S05]  /*e160*/  IMAD.WIDE R242, R250, 0x4, R242 ;  /* 0x00000004faf27825 */ /* 0x010fca00078e02f2 */
[----:B------:R1:W-:Y:S04]  /*e170*/  STL.64 [R1+0x270], R242 ;  /* 0x000270f201007387 */ /* 0x0003e80000100a00 */
[----:B--2---:R1:W-:Y:S04]  /*e180*/  LDGSTS.E [R248+0x3de00], [R242.64], P1 ;  /* 0x3de00000f2f87fae */ /* 0x0043e8000892184c */
[----:B-1----:R-:W2:Y:S01]  /*e190*/  LDL.LU.64 R242, [R1] ;  /* 0x0000000001f27983 */ /* 0x002ea20000300a00 */
[----:B------:R-:W-:Y:S02]  /*e1a0*/  SEL R241, RZ, 0x4, P5 ;  /* 0x00000004fff17807 */ /* 0x000fe40002800000 */
[----:B------:R-:W-:-:S02]  /*e1b0*/  LOP3.LUT R245, R3, 0x72, RZ, 0xfc, !PT ;  /* 0x0000007203f57812 */ /* 0x000fc400078efcff */
[----:B------:R-:W-:Y:S02]  /*e1c0*/  SEL R241, R241, RZ, P2 ;  /* 0x000000fff1f17207 */ /* 0x000fe40001000000 */
[----:B------:R-:W-:Y:S02]  /*e1d0*/  ISETP.GE.AND P5, PT, R245, UR8, PT ;  /* 0x00000008f5007c0c */ /* 0x000fe4000bfa6270 */
[----:B------:R-:W-:Y:S02]  /*e1e0*/  SEL R240, R240, RZ, P2 ;  /* 0x000000fff0f07207 */ /* 0x000fe40001000000 */
[----:B------:R-:W-:Y:S02]  /*e1f0*/  ISETP.NE.U32.AND P1, PT, R241, RZ, PT ;  /* 0x000000fff100720c */ /* 0x000fe40003f25070 */
[----:B------:R-:W-:Y:S01]  /*e200*/  SEL R241, RZ, 0x4, P5 ;  /* 0x00000004fff17807 */ /* 0x000fe20002800000 */
[----:B------:R-:W-:Y:S01]  /*e210*/  IMAD.WIDE R122, R250, 0x4, R122 ;  /* 0x00000004fa7a7825 */ /* 0x000fe200078e027a */
[----:B------:R-:W-:-:S03]  /*e220*/  ISETP.NE.U32.AND P5, PT, R240, RZ, PT ;  /* 0x000000fff000720c */ /* 0x000fc60003fa5070 */
[C---:B---3--:R-:W-:Y:S01]  /*e230*/  IMAD.WIDE R106, R250.reuse, 0x4, R106 ;  /* 0x00000004fa6a7825 */ /* 0x048fe200078e026a */
[----:B------:R1:W-:Y:S01]  /*e240*/  STL.64 [R1+0x260], R122 ;  /* 0x0002607a01007387 */ /* 0x0003e20000100a00 */
[----:B------:R-:W-:Y:S02]  /*e250*/  LOP3.LUT R252, R3, 0x7a, RZ, 0xfc, !PT ;  /* 0x0000007a03fc7812 */ /* 0x000fe400078efcff */
[C---:B------:R-:W-:Y:S01]  /*e260*/  IMAD.WIDE R246, R250.reuse, 0x4, R246 ;  /* 0x00000004faf67825 */ /* 0x040fe200078e02f6 */
[----:B------:R1:W-:Y:S01]  /*e270*/  LDGSTS.E [R248+0x3e200], [R122.64], P6 ;  /* 0x3e2000007af87fae */ /* 0x0003e2000b12184c */
[----:B------:R-:W-:Y:S02]  /*e280*/  SEL R240, RZ, 0x4, P0 ;  /* 0x00000004fff07807 */ /* 0x000fe40000000000 */
[----:B------:R-:W-:Y:S01]  /*e290*/  IMAD.WIDE R238, R250, 0x4, R238 ;  /* 0x00000004faee7825 */ /* 0x000fe200078e02ee */
[----:B------:R3:W-:Y:S01]  /*e2a0*/  LDGSTS.E [R248+0x3e600], [R106.64], P3 ;  /* 0x3e6000006af87fae */ /* 0x0007e2000992184c */
[----:B------:R-:W-:-:S02]  /*e2b0*/  ISETP.GE.AND P0, PT, R252, UR8, PT ;  /* 0x00000008fc007c0c */ /* 0x000fc4000bf06270 */
[----:B------:R-:W-:Y:S01]  /*e2c0*/  SEL R241, R241, RZ, P2 ;  /* 0x000000fff1f17207 */ /* 0x000fe20001000000 */
[----:B------:R4:W-:Y:S04]  /*e2d0*/  LDGSTS.E [R248+0x3ea00], [R246.64], P1 ;  /* 0x3ea00000f6f87fae */ /* 0x0009e8000892184c */
[----:B-1----:R-:W2:Y:S04]  /*e2e0*/  LDL.LU.64 R122, [R1+0x718] ;  /* 0x00071800017a7983 */ /* 0x002ea80000300a00 */
[----:B------:R3:W-:Y:S01]  /*e2f0*/  STL.64 [R1+0x588], R106 ;  /* 0x0005886a01007387 */ /* 0x0007e20000100a00 */
[----:B------:R-:W-:-:S03]  /*e300*/  SEL R244, RZ, 0x4, P0 ;  /* 0x00000004fff47807 */ /* 0x000fc60000000000 */
[----:B------:R1:W-:Y:S01]  /*e310*/  LDGSTS.E [R248+0x3ee00], [R238.64], P5 ;  /* 0x3ee00000eef87fae */ /* 0x0003e2000a92184c */
[----:B------:R-:W-:-:S03]  /*e320*/  ISETP.NE.U32.AND P0, PT, R241, RZ, PT ;  /* 0x000000fff100720c */ /* 0x000fc60003f05070 */
[----:B---3--:R-:W3:Y:S04]  /*e330*/  LDL.LU.64 R106, [R1+0x710] ;  /* 0x00071000016a7983 */ /* 0x008ee80000300a00 */
[----:B------:R4:W-:Y:S04]  /*e340*/  STL.64 [R1+0x580], R246 ;  /* 0x000580f601007387 */ /* 0x0009e80000100a00 */
[----:B----4-:R-:W4:Y:S04]  /*e350*/  LDL.LU.64 R246, [R1+0x708] ;  /* 0x0007080001f67983 */ /* 0x010f280000300a00 */
[----:B------:R1:W-:Y:S04]  /*e360*/  STL.64 [R1+0x578], R238 ;  /* 0x000578ee01007387 */ /* 0x0003e80000100a00 */
[----:B------:R-:W-:Y:S04]  /*e370*/  STL.64 [R1+0x698], R2 ;  /* 0x0006980201007387 */ /* 0x000fe80000100a00 */
[----:B-1----:R-:W3:Y:S04]  /*e380*/  LDL.LU.64 R238, [R1+0x700] ;  /* 0x0007000001ee7983 */ /* 0x002ee80000300a00 */
[----:B------:R-:W1:Y:S01]  /*e390*/  S2R R249, SR_TID.X ;  /* 0x0000000000f97919 */ /* 0x000e620000002100 */
[----:B--2---:R-:W-:-:S05]  /*e3a0*/  IMAD.WIDE R242, R250, 0x4, R242 ;  /* 0x00000004faf27825 */ /* 0x004fca00078e02f2 */
[----:B------:R2:W-:Y:S04]  /*e3b0*/  STL.64 [R1+0x570], R242 ;  /* 0x000570f201007387 */ /* 0x0005e80000100a00 */
[----:B------:R2:W-:Y:S04]  /*e3c0*/  LDGSTS.E [R248+0x3f200], [R242.64], P0 ;  /* 0x3f200000f2f87fae */ /* 0x0005e8000812184c */
[----:B--2---:R-:W2:Y:S01]  /*e3d0*/  LDL.LU.64 R242, [R1+0x6f8] ;  /* 0x0006f80001f27983 */ /* 0x004ea20000300a00 */
[----:B-1----:R-:W-:Y:S02]  /*e3e0*/  SHF.R.U32.HI R249, RZ, 0x6, R249 ;  /* 0x00000006fff97819 */ /* 0x002fe400000116f9 */
[----:B------:R-:W-:-:S02]  /*e3f0*/  LOP3.LUT R251, R3, 0x7e, RZ, 0xfc, !PT ;  /* 0x0000007e03fb7812 */ /* 0x000fc400078efcff */
[----:B------:R-:W-:Y:S02]  /*e400*/  SGXT.U32 R249, R249, 0x1 ;  /* 0x00000001f9f9781a */ /* 0x000fe40000000000 */
[----:B------:R-:W-:Y:S01]  /*e410*/  ISETP.GE.AND P6, PT, R251, UR8, PT ;  /* 0x00000008fb007c0c */ /* 0x000fe2000bfc6270 */
[----:B------:R-:W-:Y:S01]  /*e420*/  UIADD3 UR8, UR4, -0x100, URZ ;  /* 0xffffff0004087890 */ /* 0x000fe2000fffe03f */
[----:B------:R-:W-:-:S05]  /*e430*/  LOP3.LUT R249, R249, 0x4, RZ, 0xfc, !PT ;  /* 0x00000004f9f97812 */ /* 0x000fca00078efcff */
[----:B------:R-:W-:Y:S02]  /*e440*/  ISETP.GE.AND P5, PT, R249, UR8, PT ;  /* 0x00000008f9007c0c */ /* 0x000fe4000bfa6270 */
[----:B------:R-:W1:Y:S01]  /*e450*/  S2R R249, SR_TID.X ;  /* 0x0000000000f97919 */ /* 0x000e620000002100 */
[----:B------:R-:W-:Y:S02]  /*e460*/  SEL R240, R240, RZ, P2 ;  /* 0x000000fff0f07207 */ /* 0x000fe40001000000 */
[----:B------:R-:W-:Y:S02]  /*e470*/  SEL R241, RZ, 0x4, P6 ;  /* 0x00000004fff17807 */ /* 0x000fe40003000000 */
[----:B------:R-:W-:Y:S02]  /*e480*/  ISETP.NE.U32.AND P6, PT, R240, RZ, PT ;  /* 0x000000fff000720c */ /* 0x000fe40003fc5070 */
[----:B------:R-:W-:Y:S01]  /*e490*/  SEL R240, R241, RZ, P2 ;  /* 0x000000fff1f07207 */ /* 0x000fe20001000000 */
[----:B------:R-:W-:Y:S01]  /*e4a0*/  IMAD.MOV.U32 R241, RZ, RZ, 0x7f ;  /* 0x0000007ffff17424 */ /* 0x000fe200078e00ff */
[----:B------:R-:W-:-:S02]  /*e4b0*/  ISETP.GE.AND P3, PT, R3, UR8, PT ;  /* 0x0000000803007c0c */ /* 0x000fc4000bf66270 */
[----:B------:R-:W-:Y:S02]  /*e4c0*/  ISETP.NE.U32.AND P1, PT, R240, RZ, PT ;  /* 0x000000fff000720c */ /* 0x000fe40003f25070 */
[----:B------:R-:W-:Y:S02]  /*e4d0*/  IADD3 R241, R241, c[0x0][0x180], RZ ;  /* 0x00006000f1f17a10 */ /* 0x000fe40007ffe0ff */
[----:B-1----:R-:W-:-:S04]  /*e4e0*/  SHF.R.U32.HI R249, RZ, 0x6, R249 ;  /* 0x00000006fff97819 */ /* 0x002fc800000116f9 */
[----:B------:R-:W-:Y:S02]  /*e4f0*/  SGXT.U32 R249, R249, 0x1 ;  /* 0x00000001f9f9781a */ /* 0x000fe40000000000 */
[----:B------:R-:W-:Y:S02]  /*e500*/  SEL R240, RZ, 0x4, P3 ;  /* 0x00000004fff07807 */ /* 0x000fe40001800000 */
[----:B------:R-:W-:Y:S02]  /*e510*/  LOP3.LUT R249, R249, 0x8, RZ, 0xfc, !PT ;  /* 0x00000008f9f97812 */ /* 0x000fe400078efcff */
[----:B------:R-:W-:Y:S02]  /*e520*/  ISETP.GT.AND P3, PT, R241, 0x17f, PT ;  /* 0x0000017ff100780c */ /* 0x000fe40003f64270 */
[----:B------:R-:W-:Y:S02]  /*e530*/  SEL R241, RZ, 0x4, P5 ;  /* 0x00000004fff17807 */ /* 0x000fe40002800000 */
[----:B------:R-:W-:-:S02]  /*e540*/  ISETP.GE.AND P5, PT, R249, UR8, PT ;  /* 0x00000008f9007c0c */ /* 0x000fc4000bfa6270 */
[----:B------:R-:W1:Y:S01]  /*e550*/  S2R R249, SR_TID.X ;  /* 0x0000000000f97919 */ /* 0x000e620000002100 */
[----:B------:R-:W-:-:S04]  /*e560*/  SEL R244, R244, RZ, P2 ;  /* 0x000000fff4f47207 */ /* 0x000fc80001000000 */
[----:B------:R-:W-:Y:S01]  /*e570*/  ISETP.NE.U32.AND P2, PT, R244, RZ, PT ;  /* 0x000000fff400720c */ /* 0x000fe20003f45070 */
[----:B---3--:R-:W-:Y:S01]  /*e580*/  IMAD.WIDE R2, R250, 0x4, R238 ;  /* 0x00000004fa027825 */ /* 0x008fe200078e02ee */
[----:B------:R-:W-:-:S04]  /*e590*/  SEL R238, R241, RZ, P3 ;  /* 0x000000fff1ee7207 */ /* 0x000fc80001800000 */
[----:B------:R4:W-:Y:S01]  /*e5a0*/  LDGSTS.E [R248+0x3f600], [R2.64], P6 ;  /* 0x3f60000002f87fae */ /* 0x0009e2000b12184c */
[----:B------:R-:W-:Y:S02]  /*e5b0*/  ISETP.NE.U32.AND P6, PT, R238, RZ, PT ;  /* 0x000000ffee00720c */ /* 0x000fe40003fc5070 */
[----:B-1----:R-:W-:-:S04]  /*e5c0*/  SHF.R.U32.HI R244, RZ, 0x6, R249 ;  /* 0x00000006fff47819 */ /* 0x002fc800000116f9 */
[----:B------:R-:W-:-:S04]  /*e5d0*/  SGXT.U32 R244, R244, 0x1 ;  /* 0x00000001f4f4781a */ /* 0x000fc80000000000 */
[----:B------:R-:W-:Y:S02]  /*e5e0*/  LOP3.LUT R244, R244, 0xc, RZ, 0xfc, !PT ;  /* 0x0000000cf4f47812 */ /* 0x000fe400078efcff */
[----:B------:R-:W-:Y:S02]  /*e5f0*/  SEL R238, RZ, 0x4, P5 ;  /* 0x00000004ffee7807 */ /* 0x000fe40002800000 */
[----:B------:R-:W-:Y:S02]  /*e600*/  ISETP.GE.AND P5, PT, R244, UR8, PT ;  /* 0x00000008f4007c0c */ /* 0x000fe4000bfa6270 */
[----:B------:R-:W-:Y:S02]  /*e610*/  SHF.R.U32.HI R244, RZ, 0x6, R249 ;  /* 0x00000006fff47819 */ /* 0x000fe400000116f9 */
[----:B------:R-:W-:Y:S02]  /*e620*/  SEL R240, R240, RZ, P3 ;  /* 0x000000fff0f07207 */ /* 0x000fe40001800000 */
[----:B------:R-:W-:-:S02]  /*e630*/  SGXT.U32 R244, R244, 0x1 ;  /* 0x00000001f4f4781a */ /* 0x000fc40000000000 */
[----:B------:R-:W-:Y:S01]  /*e640*/  ISETP.NE.U32.AND P0, PT, R240, RZ, PT ;  /* 0x000000fff000720c */ /* 0x000fe20003f05070 */
[----:B------:R-:W-:Y:S01]  /*e650*/  USHF.L.U32 UR6, UR7, 0x7, URZ ;  /* 0x0000000707067899 */ /* 0x000fe2000800063f */
[----:B------:R-:W-:Y:S01]  /*e660*/  LOP3.LUT R244, R244, 0x10, RZ, 0xfc, !PT ;  /* 0x00000010f4f47812 */ /* 0x000fe200078efcff */
[----:B------:R4:W-:Y:S04]  /*e670*/  STL.64 [R1+0x548], R2 ;  /* 0x0005480201007387 */ /* 0x0009e80000100a00 */
[----:B------:R-:W-:Y:S01]  /*e680*/  IMAD.U32 R239, RZ, RZ, UR6 ;  /* 0x00000006ffef7e24 */ /* 0x000fe2000f8e00ff */
[----:B------:R-:W-:Y:S01]  /*e690*/  STL.64 [R1+0x6a0], R250 ;  /* 0x0006a0fa01007387 */ /* 0x000fe20000100a00 */
[----:B----4-:R-:W-:-:S04]  /*e6a0*/  IMAD.WIDE R2, R250, 0x4, R246 ;  /* 0x00000004fa027825 */ /* 0x010fc800078e02f6 */
[----:B------:R-:W-:Y:S01]  /*e6b0*/  IMAD.WIDE R106, R239, 0x4, R106 ;  /* 0x00000004ef6a7825 */ /* 0x000fe200078e026a */
[----:B------:R-:W-:Y:S02]  /*e6c0*/  SHF.R.U32.HI R249, RZ, 0x6, R249 ;  /* 0x00000006fff97819 */ /* 0x000fe400000116f9 */
[----:B------:R-:W-:Y:S02]  /*e6d0*/  SEL R238, R238, RZ, P3 ;  /* 0x000000ffeeee7207 */ /* 0x000fe40001800000 */
[----:B------:R-:W-:-:S04]  /*e6e0*/  SGXT.U32 R249, R249, 0x1 ;  /* 0x00000001f9f9781a */ /* 0x000fc80000000000 */
[----:B------:R-:W-:Y:S01]  /*e6f0*/  LOP3.LUT R249, R249, 0x18, RZ, 0xfc, !PT ;  /* 0x00000018f9f97812 */ /* 0x000fe200078efcff */
[----:B------:R-:W-:-:S04]  /*e700*/  IMAD.WIDE R134, R239, 0x4, R134 ;  /* 0x00000004ef867825 */ /* 0x000fc800078e0286 */
        /* <DEDUP_REMOVED lines=11> */
[----:B--2---:R-:W-:-:S05]  /*e7c0*/  IMAD.WIDE R240, R250, 0x4, R242 ;  /* 0x00000004faf07825 */ /* 0x004fca00078e02f2 */
[----:B------:R1:W-:Y:S01]  /*e7d0*/  LDGSTS.E [R248+0x3fa00], [R240.64], P2 ;  /* 0x3fa00000f0f87fae */ /* 0x0003e2000912184c */
[----:B------:R-:W-:-:S03]  /*e7e0*/  ISETP.GE.AND P2, PT, R244, UR8, PT ;  /* 0x00000008f4007c0c */ /* 0x000fc6000bf46270 */
[----:B------:R-:W-:Y:S01]  /*e7f0*/  STL.64 [R1+0x540], R240 ;  /* 0x000540f001007387 */ /* 0x000fe20000100a00 */
[----:B------:R-:W-:-:S03]  /*e800*/  SEL R244, RZ, 0x4, P2 ;  /* 0x00000004fff47807 */ /* 0x000fc60001000000 */
[----:B------:R2:W-:Y:S04]  /*e810*/  STL.64 [R1+0x538], R2 ;  /* 0x0005380201007387 */ /* 0x0005e80000100a00 */
[----:B------:R2:W-:Y:S04]  /*e820*/  LDGSTS.E [R248+0x3fe00], [R2.64], P1 ;  /* 0x3fe0000002f87fae */ /* 0x0005e8000892184c */
[----:B------:R-:W-:Y:S04]  /*e830*/  STL.64 [R1+0x6a8], R244 ;  /* 0x0006a8f401007387 */ /* 0x000fe80000100a00 */
[----:B------:R3:W-:Y:S01]  /*e840*/  STL.64 [R1+0xb8], R106 ;  /* 0x0000b86a01007387 */ /* 0x0007e20000100a00 */
[----:B--2---:R-:W-:Y:S01]  /*e850*/  IMAD.WIDE R2, R239, 0x4, R108 ;  /* 0x00000004ef027825 */ /* 0x004fe200078e026c */
[----:B------:R-:W-:-:S02]  /*e860*/  ISETP.NE.U32.AND P1, PT, R238, RZ, PT ;  /* 0x000000ffee00720c */ /* 0x000fc40003f25070 */
[----:B------:R-:W0:Y:S01]  /*e870*/  LDGDEPBAR ;  /* 0x00000000000079af */ /* 0x000e220000000000 */
[----:B------:R-:W-:-:S03]  /*e880*/  IMAD.WIDE R108, R239, 0x4, R110 ;  /* 0x00000004ef6c7825 */ /* 0x000fc600078e026e */
[----:B------:R2:W-:Y:S01]  /*e890*/  STL.64 [R1+0xc8], R2 ;  /* 0x0000c80201007387 */ /* 0x0005e20000100a00 */
[----:B---3--:R-:W-:-:S03]  /*e8a0*/  IMAD.WIDE R106, R239, 0x4, R112 ;  /* 0x00000004ef6a7825 */ /* 0x008fc600078e0270 */
[----:B------:R-:W-:Y:S01]  /*e8b0*/  STL.64 [R1+0xd8], R108 ;  /* 0x0000d86c01007387 */ /* 0x000fe20000100a00 */
[----:B------:R-:W-:-:S03]  /*e8c0*/  IMAD.WIDE R250, R239, 0x4, R116 ;  /* 0x00000004effa7825 */ /* 0x000fc600078e0274 */
[----:B------:R-:W-:Y:S01]  /*e8d0*/  STL.64 [R1+0xe8], R106 ;  /* 0x0000e86a01007387 */ /* 0x000fe20000100a00 */
[----:B--2---:R-:W-:Y:S01]  /*e8e0*/  IMAD.WIDE R2, R239, 0x4, R114 ;  /* 0x00000004ef027825 */ /* 0x004fe200078e0272 */
[----:B------:R-:W-:-:S04]  /*e8f0*/  SEL R238, RZ, 0x4, P5 ;  /* 0x00000004ffee7807 */ /* 0x000fc80002800000 */
[----:B------:R2:W-:Y:S01]  /*e900*/  STL.64 [R1+0xf8], R2 ;  /* 0x0000f80201007387 */ /* 0x0005e20000100a00 */
[----:B------:R-:W-:Y:S01]  /*e910*/  ISETP.GE.AND P5, PT, R249, UR8, PT ;  /* 0x00000008f9007c0c */ /* 0x000fe2000bfa6270 */
[C---:B-1----:R-:W-:Y:S02]  /*e920*/  IMAD.WIDE R248, R239.reuse, 0x4, R118 ;  /* 0x00000004eff87825 */ /* 0x042fe400078e0276 */
[----:B------:R-:W-:Y:S04]  /*e930*/  STL.64 [R1+0x108], R250 ;  /* 0x000108fa01007387 */ /* 0x000fe80000100a00 */
[----:B------:R-:W-:Y:S01]  /*e940*/  STL.64 [R1+0x6b0], R250 ;  /* 0x0006b0fa01007387 */ /* 0x000fe20000100a00 */
[----:B--2---:R-:W-:-:S05]  /*e950*/  IMAD.WIDE R2, R239, 0x4, R122 ;  /* 0x00000004ef027825 */ /* 0x004fca00078e027a */
[----:B------:R1:W-:Y:S01]  /*e960*/  STL.64 [R1+0x138], R2 ;  /* 0x0001380201007387 */ /* 0x0003e20000100a00 */
[----:B------:R-:W-:-:S03]  /*e970*/  IMAD.WIDE R114, R239, 0x4, R120 ;  /* 0x00000004ef727825 */ /* 0x000fc600078e0278 */
[----:B------:R-:W-:Y:S04]  /*e980*/  STL.64 [R1+0x118], R248 ;  /* 0x000118f801007387 */ /* 0x000fe80000100a00 */
[----:B------:R-:W-:Y:S01]  /*e990*/  STL.64 [R1+0x6b8], R248 ;  /* 0x0006b8f801007387 */ /* 0x000fe20000100a00 */
[----:B-1----:R-:W-:-:S05]  /*e9a0*/  IMAD.WIDE R2, R239, 0x4, R124 ;  /* 0x00000004ef027825 */ /* 0x002fca00078e027c */
[----:B------:R1:W-:Y:S01]  /*e9b0*/  STL.64 [R1+0x148], R2 ;  /* 0x0001480201007387 */ /* 0x0003e20000100a00 */
[----:B------:R-:W-:-:S03]  /*e9c0*/  IMAD.WIDE R106, R239, 0x4, R128 ;  /* 0x00000004ef6a7825 */ /* 0x000fc600078e0280 */
[----:B------:R-:W-:Y:S01]  /*e9d0*/  STL.64 [R1+0x128], R114 ;  /* 0x0001287201007387 */ /* 0x000fe20000100a00 */
[----:B------:R-:W-:-:S03]  /*e9e0*/  IMAD.WIDE R244, R239, 0x4, R130 ;  /* 0x00000004eff47825 */ /* 0x000fc600078e0282 */
[----:B------:R-:W-:Y:S01]  /*e9f0*/  STL.64 [R1+0x6c0], R114 ;  /* 0x0006c07201007387 */ /* 0x000fe20000100a00 */
[----:B-1----:R-:W-:-:S05]  /*ea00*/  IMAD.WIDE R2, R239, 0x4, R126 ;  /* 0x00000004ef027825 */ /* 0x002fca00078e027e */
[----:B------:R1:W-:Y:S04]  /*ea10*/  STL.64 [R1+0x158], R2 ;  /* 0x0001580201007387 */ /* 0x0003e80000100a00 */
[----:B------:R2:W-:Y:S04]  /*ea20*/  STL.64 [R1+0x168], R106 ;  /* 0x0001686a01007387 */ /* 0x0005e80000100a00 */
[----:B------:R-:W-:Y:S01]  /*ea30*/  STL.64 [R1+0x178], R244 ;  /* 0x000178f401007387 */ /* 0x000fe20000100a00 */
[----:B-1----:R-:W-:-:S03]  /*ea40*/  IMAD.WIDE R2, R239, 0x4, R132 ;  /* 0x00000004ef027825 */ /* 0x002fc600078e0284 */
[----:B------:R-:W-:Y:S01]  /*ea50*/  STL.64 [R1+0x6c8], R244 ;  /* 0x0006c8f401007387 */ /* 0x000fe20000100a00 */
[----:B--2---:R-:W-:-:S03]  /*ea60*/  IMAD.WIDE R106, R239, 0x4, R138 ;  /* 0x00000004ef6a7825 */ /* 0x004fc600078e028a */
[----:B------:R-:W-:Y:S04]  /*ea70*/  STL.64 [R1+0x188], R2 ;  /* 0x0001880201007387 */ /* 0x000fe80000100a00 */
[----:B------:R1:W-:Y:S04]  /*ea80*/  STL.64 [R1+0x6d0], R2 ;  /* 0x0006d00201007387 */ /* 0x0003e80000100a00 */
[----:B------:R-:W-:Y:S04]  /*ea90*/  STL.64 [R1+0x1b8], R106 ;  /* 0x0001b86a01007387 */ /* 0x000fe80000100a00 */
[----:B------:R-:W-:Y:S01]  /*eaa0*/  STL.64 [R1+0x198], R134 ;  /* 0x0001988601007387 */ /* 0x000fe20000100a00 */
[----:B-1----:R-:W-:-:S03]  /*eab0*/  IMAD.WIDE R2, R239, 0x4, R140 ;  /* 0x00000004ef027825 */ /* 0x002fc600078e028c */
[----:B------:R-:W-:Y:S04]  /*eac0*/  STL.64 [R1+0x6d8], R134 ;  /* 0x0006d88601007387 */ /* 0x000fe80000100a00 */
[----:B------:R1:W-:Y:S01]  /*ead0*/  STL.64 [R1+0x1c8], R2 ;  /* 0x0001c80201007387 */ /* 0x0003e20000100a00 */
[----:B------:R-:W-:-:S03]  /*eae0*/  IMAD.WIDE R248, R239, 0x4, R144 ;  /* 0x00000004eff87825 */ /* 0x000fc600078e0290 */
[----:B------:R-:W-:Y:S04]  /*eaf0*/  STL.64 [R1+0x1a8], R136 ;  /* 0x0001a88801007387 */ /* 0x000fe80000100a00 */
[----:B------:R-:W-:Y:S01]  /*eb00*/  STL.64 [R1+0x6e0], R136 ;  /* 0x0006e08801007387 */ /* 0x000fe20000100a00 */
[----:B-1----:R-:W-:-:S05]  /*eb10*/  IMAD.WIDE R2, R239, 0x4, R142 ;  /* 0x00000004ef027825 */ /* 0x002fca00078e028e */
[----:B------:R1:W-:Y:S04]  /*eb20*/  STL.64 [R1+0x248], R2 ;  /* 0x0002480201007387 */ /* 0x0003e80000100a00 */
[----:B------:R-:W-:Y:S04]  /*eb30*/  STL.64 [R1+0x240], R248 ;  /* 0x000240f801007387 */ /* 0x000fe80000100a00 */
[----:B------:R2:W-:Y:S01]  /*eb40*/  STL.64 [R1+0x6e8], R248 ;  /* 0x0006e8f801007387 */ /* 0x0005e20000100a00 */
[----:B-1----:R-:W-:-:S03]  /*eb50*/  IMAD.WIDE R2, R239, 0x4, R154 ;  /* 0x00000004ef027825 */ /* 0x002fc600078e029a */
[----:B------:R-:W-:Y:S01]  /*eb60*/  STL.64 [R1+0x238], R146 ;  /* 0x0002389201007387 */ /* 0x000fe20000100a00 */
[----:B------:R-:W-:-:S03]  /*eb70*/  IMAD.WIDE R154, R239, 0x4, R158 ;  /* 0x00000004ef9a7825 */ /* 0x000fc600078e029e */
[----:B------:R-:W-:Y:S01]  /*eb80*/  STL.64 [R1+0x6f0], R146 ;  /* 0x0006f09201007387 */ /* 0x000fe20000100a00 */
[----:B--2---:R-:W-:-:S03]  /*eb90*/  IMAD.WIDE R248, R239, 0x4, R156 ;  /* 0x00000004eff87825 */ /* 0x004fc600078e029c */
[----:B------:R-:W-:Y:S01]  /*eba0*/  STL.64 [R1+0x230], R148 ;  /* 0x0002309401007387 */ /* 0x000fe20000100a00 */
[----:B------:R-:W-:-:S03]  /*ebb0*/  IMAD.WIDE R250, R239, 0x4, R160 ;  /* 0x00000004effa7825 */ /* 0x000fc600078e02a0 */
[----:B------:R1:W-:Y:S04]  /*ebc0*/  STL.64 [R1+0x1b0], R2 ;  /* 0x0001b00201007387 */ /* 0x0003e80000100a00 */
[----:B------:R-:W-:Y:S04]  /*ebd0*/  STL.64 [R1+0x228], R150 ;  /* 0x0002289601007387 */ /* 0x000fe80000100a00 */
[----:B------:R-:W-:Y:S04]  /*ebe0*/  STL.64 [R1+0x1c0], R152 ;  /* 0x0001c09801007387 */ /* 0x000fe80000100a00 */
[----:B------:R-:W-:Y:S01]  /*ebf0*/  STL.64 [R1+0x1a0], R248 ;  /* 0x0001a0f801007387 */ /* 0x000fe20000100a00 */
[----:B-1----:R-:W-:-:S03]  /*ec00*/  IMAD.WIDE R2, R239, 0x4, R170 ;  /* 0x00000004ef027825 */ /* 0x002fc600078e02aa */
[----:B------:R-:W-:Y:S04]  /*ec10*/  STL.64 [R1+0x190], R154 ;  /* 0x0001909a01007387 */ /* 0x000fe80000100a00 */
[----:B------:R-:W-:Y:S04]  /*ec20*/  STL.64 [R1+0x180], R250 ;  /* 0x000180fa01007387 */ /* 0x000fe80000100a00 */
[----:B------:R-:W-:Y:S01]  /*ec30*/  STL.64 [R1+0x170], R162 ;  /* 0x000170a201007387 */ /* 0x000fe20000100a00 */
[----:B------:R-:W-:-:S03]  /*ec40*/  IMAD.WIDE R160, R239, 0x4, R176 ;  /* 0x00000004efa07825 */ /* 0x000fc600078e02b0 */
[----:B------:R-:W-:Y:S01]  /*ec50*/  STL.64 [R1+0x160], R164 ;  /* 0x000160a401007387 */ /* 0x000fe20000100a00 */
[----:B------:R-:W-:-:S03]  /*ec60*/  IMAD.WIDE R144, R239, 0x4, R178 ;  /* 0x00000004ef907825 */ /* 0x000fc600078e02b2 */
[----:B------:R1:W-:Y:S01]  /*ec70*/  STL.64 [R1+0x130], R2 ;  /* 0x0001300201007387 */ /* 0x0003e20000100a00 */
[----:B------:R-:W-:-:S03]  /*ec80*/  IMAD.WIDE R138, R239, 0x4, R180 ;  /* 0x00000004ef8a7825 */ /* 0x000fc600078e02b4 */
[----:B------:R-:W-:Y:S01]  /*ec90*/  STL.64 [R1+0x150], R166 ;  /* 0x000150a601007387 */ /* 0x000fe20000100a00 */
[----:B------:R-:W-:-:S03]  /*eca0*/  IMAD.WIDE R128, R239, 0x4, R182 ;  /* 0x00000004ef807825 */ /* 0x000fc600078e02b6 */
[----:B------:R-:W-:Y:S01]  /*ecb0*/  STL.64 [R1+0x140], R168 ;  /* 0x000140a801007387 */ /* 0x000fe20000100a00 */
[----:B-1----:R-:W-:-:S03]  /*ecc0*/  IMAD.WIDE R2, R239, 0x4, R174 ;  /* 0x00000004ef027825 */ /* 0x002fc600078e02ae */
[----:B------:R-:W-:Y:S01]  /*ecd0*/  STL.64 [R1+0x120], R172 ;  /* 0x000120ac01007387 */ /* 0x000fe20000100a00 */
[----:B------:R-:W-:-:S03]  /*ece0*/  IMAD.WIDE R146, R239, 0x4, R186 ;  /* 0x00000004ef927825 */ /* 0x000fc600078e02ba */
        /* <DEDUP_REMOVED lines=24> */
[----:B------:R-:W-:Y:S04]  /*ee70*/  STL.64 [R1+0x70], R126 ;  /* 0x0000707e01007387 */ /* 0x000fe80000100a00 */
[----:B------:R1:W-:Y:S04]  /*ee80*/  STL.64 [R1+0x50], R108 ;  /* 0x0000506c01007387 */ /* 0x0003e80000100a00 */
[----:B------:R-:W-:Y:S04]  /*ee90*/  STL.64 [R1+0x60], R246 ;  /* 0x000060f601007387 */ /* 0x000fe80000100a00 */
[----:B------:R2:W-:Y:S04]  /*eea0*/  STL.64 [R1+0x48], R134 ;  /* 0x0000488601007387 */ /* 0x0005e80000100a00 */
[----:B------:R3:W-:Y:S04]  /*eeb0*/  STL.64 [R1+0x40], R114 ;  /* 0x0000407201007387 */ /* 0x0007e80000100a00 */
[----:B------:R-:W-:Y:S04]  /*eec0*/  STL.64 [R1+0x30], R156 ;  /* 0x0000309c01007387 */ /* 0x000fe80000100a00 */
[----:B------:R4:W-:Y:S04]  /*eed0*/  STL.64 [R1+0x20], R140 ;  /* 0x0000208c01007387 */ /* 0x0009e80000100a00 */
[----:B------:R-:W2:Y:S04]  /*eee0*/  LDL.LU.64 R240, [R1+0x1d0] ;  /* 0x0001d00001f07983 */ /* 0x000ea80000300a00 */
[----:B------:R-:W2:Y:S04]  /*eef0*/  LDL.LU.64 R204, [R1+0x1d8] ;  /* 0x0001d80001cc7983 */ /* 0x000ea80000300a00 */
[----:B------:R-:W3:Y:S04]  /*ef00*/  LDL.LU.64 R130, [R1+0x1e0] ;  /* 0x0001e00001827983 */ /* 0x000ee80000300a00 */
[----:B------:R-:W3:Y:S04]  /*ef10*/  LDL.LU.64 R202, [R1+0x1e8] ;  /* 0x0001e80001ca7983 */ /* 0x000ee80000300a00 */
[----:B------:R-:W3:Y:S04]  /*ef20*/  LDL.LU.64 R170, [R1+0x1f0] ;  /* 0x0001f00001aa7983 */ /* 0x000ee80000300a00 */
[----:B------:R-:W4:Y:S01]  /*ef30*/  LDL.LU.64 R124, [R1+0x1f8] ;  /* 0x0001f800017c7983 */ /* 0x000f220000300a00 */
[----:B------:R-:W-:-:S03]  /*ef40*/  IMAD.WIDE R174, R239, 0x4, R26 ;  /* 0x00000004efae7825 */ /* 0x000fc600078e021a */
[----:B------:R-:W4:Y:S01]  /*ef50*/  LDL.LU.64 R200, [R1+0x200] ;  /* 0x0002000001c87983 */ /* 0x000f220000300a00 */
[----:B------:R-:W-:-:S03]  /*ef60*/  IMAD.WIDE R122, R239, 0x4, R24 ;  /* 0x00000004ef7a7825 */ /* 0x000fc600078e0218 */
[----:B------:R-:W4:Y:S01]  /*ef70*/  LDL.LU.64 R198, [R1+0x210] ;  /* 0x0002100001c67983 */ /* 0x000f220000300a00 */
[----:B------:R-:W-:-:S03]  /*ef80*/  IMAD.WIDE R106, R239, 0x4, R12 ;  /* 0x00000004ef6a7825 */ /* 0x000fc600078e020c */
[----:B------:R-:W4:Y:S01]  /*ef90*/  LDL.LU.64 R196, [R1+0x218] ;  /* 0x0002180001c47983 */ /* 0x000f220000300a00 */
[----:B------:R-:W-:-:S03]  /*efa0*/  IMAD.WIDE R116, R239, 0x4, R18 ;  /* 0x00000004ef747825 */ /* 0x000fc600078e0212 */
[----:B------:R-:W4:Y:S01]  /*efb0*/  LDL.LU.64 R194, [R1+0x208] ;  /* 0x0002080001c27983 */ /* 0x000f220000300a00 */
[----:B------:R-:W-:-:S03]  /*efc0*/  IMAD.MOV.U32 R12, RZ, RZ, R108 ;  /* 0x000000ffff0c7224 */ /* 0x000fc600078e006c */
[----:B------:R-:W4:Y:S01]  /*efd0*/  LDL.64 R26, [R1+0xb8] ;  /* 0x0000b800011a7983 */ /* 0x000f220000100a00 */
[----:B------:R-:W-:Y:S02]  /*efe0*/  IMAD.MOV.U32 R13, RZ, RZ, R109 ;  /* 0x000000ffff0d7224 */ /* 0x000fe400078e006d */
[C---:B------:R-:W-:Y:S01]  /*eff0*/  IMAD.WIDE R110, R239.reuse, 0x4, R16 ;  /* 0x00000004ef6e7825 */ /* 0x040fe200078e0210 */
[----:B------:R-:W4:Y:S03]  /*f000*/  LDL.64 R24, [R1+0x138] ;  /* 0x0001380001187983 */ /* 0x000f260000100a00 */
[C---:B-1----:R-:W-:Y:S01]  /*f010*/  IMAD.WIDE R108, R239.reuse, 0x4, R14 ;  /* 0x00000004ef6c7825 */ /* 0x042fe200078e020e */
[----:B------:R-:W4:Y:S04]  /*f020*/  LDL.64 R18, [R1+0x1b8] ;  /* 0x0001b80001127983 */ /* 0x000f280000100a00 */
[----:B------:R-:W4:Y:S04]  /*f030*/  LDL.64 R16, [R1+0x1b0] ;  /* 0x0001b00001107983 */ /* 0x000f280000100a00 */
[----:B------:R-:W4:Y:S01]  /*f040*/  LDL.64 R14, [R1+0x130] ;  /* 0x00013000010e7983 */ /* 0x000f220000100a00 */
[----:B------:R-:W-:-:S03]  /*f050*/  IMAD.WIDE R176, R239, 0x4, R54 ;  /* 0x00000004efb07825 */ /* 0x000fc600078e0236 */
[----:B------:R-:W4:Y:S01]  /*f060*/  LDL.LU.64 R54, [R1+0x220] ;  /* 0x0002200001367983 */ /* 0x000f220000300a00 */
[----:B------:R-:W-:-:S03]  /*f070*/  IMAD.WIDE R120, R239, 0x4, R22 ;  /* 0x00000004ef787825 */ /* 0x000fc600078e0216 */
[----:B------:R-:W4:Y:S01]  /*f080*/  LDL.64 R22, [R1+0xc8] ;  /* 0x0000c80001167983 */ /* 0x000f220000100a00 */
[----:B------:R-:W-:-:S03]  /*f090*/  IMAD.WIDE R118, R239, 0x4, R20 ;  /* 0x00000004ef767825 */ /* 0x000fc600078e0214 */
[----:B------:R-:W4:Y:S01]  /*f0a0*/  LDL.64 R20, [R1+0x148] ;  /* 0x0001480001147983 */ /* 0x000f220000100a00 */
[----:B--2---:R-:W-:-:S04]  /*f0b0*/  IMAD.WIDE R210, R239, 0x4, R204 ;  /* 0x00000004efd27825 */ /* 0x004fc800078e02cc */
[C---:B---3--:R-:W-:Y:S02]  /*f0c0*/  IMAD.WIDE R204, R239.reuse, 0x4, R170 ;  /* 0x00000004efcc7825 */ /* 0x048fe400078e02aa */
[----:B------:R-:W2:Y:S02]  /*f0d0*/  LDL.64 R170, [R1+0x1c8] ;  /* 0x0001c80001aa7983 */ /* 0x000ea40000100a00 */
[C---:B------:R-:W-:Y:S02]  /*f0e0*/  IMAD.WIDE R208, R239.reuse, 0x4, R130 ;  /* 0x00000004efd07825 */ /* 0x040fe400078e0282 */
[----:B------:R-:W1:Y:S04]  /*f0f0*/  S2R R131, SR_TID.X ;  /* 0x0000000000837919 */ /* 0x000e680000002100 */
[----:B------:R-:W3:Y:S01]  /*f100*/  S2R R130, SR_TID.X ;  /* 0x0000000000827919 */ /* 0x000ee20000002100 */
[----:B------:R-:W-:-:S04]  /*f110*/  IMAD.WIDE R206, R239, 0x4, R202 ;  /* 0x00000004efce7825 */ /* 0x000fc800078e02ca */
[----:B----4-:R-:W-:Y:S01]  /*f120*/  IMAD.WIDE R202, R239, 0x4, R124 ;  /* 0x00000004efca7825 */ /* 0x010fe200078e027c */
[----:B-1----:R-:W-:-:S05]  /*f130*/  LOP3.LUT R125, R131, 0x7f, RZ, 0xc0, !PT ;  /* 0x0000007f837d7812 */ /* 0x002fca00078ec0ff */
[----:B------:R-:W-:Y:S01]  /*f140*/  IMAD.SHL.U32 R124, R125, 0x4, RZ ;  /* 0x000000047d7c7824 */ /* 0x000fe200078e00ff */
[----:B---3--:R-:W-:-:S04]  /*f150*/  LOP3.LUT R130, R130, 0x7f, RZ, 0xc0, !PT ;  /* 0x0000007f82827812 */ /* 0x008fc800078ec0ff */
[----:B------:R1:W-:Y:S04]  /*f160*/  LDGSTS.E [R124+0x10000], [R26.64], P4 ;  /* 0x100000001a7c7fae */ /* 0x0003e8000a12184c */
[----:B------:R1:W-:Y:S01]  /*f170*/  LDGSTS.E [R124+0x11000], [R24.64], P4 ;  /* 0x11000000187c7fae */ /* 0x0003e2000a12184c */
[----:B------:R-:W-:-:S03]  /*f180*/  IMAD.WIDE R218, R239, 0x4, R218 ;  /* 0x00000004efda7825 */ /* 0x000fc600078e02da */
[----:B------:R3:W-:Y:S01]  /*f190*/  LDGSTS.E [R124+0x12000], [R18.64], P4 ;  /* 0x12000000127c7fae */ /* 0x0007e2000a12184c */
[----:B------:R-:W-:-:S03]  /*f1a0*/  IMAD.WIDE R234, R239, 0x4, R234 ;  /* 0x00000004efea7825 */ /* 0x000fc600078e02ea */
[----:B------:R4:W-:Y:S04]  /*f1b0*/  LDGSTS.E [R124+0x13000], [R16.64], P4 ;  /* 0x13000000107c7fae */ /* 0x0009e8000a12184c */
[----:B------:R1:W-:Y:S01]  /*f1c0*/  LDGSTS.E [R124+0x14000], [R14.64], P4 ;  /* 0x140000000e7c7fae */ /* 0x0003e2000a12184c */
[----:B------:R-:W-:-:S03]  /*f1d0*/  IMAD.WIDE R32, R239, 0x4, R32 ;  /* 0x00000004ef207825 */ /* 0x000fc600078e0220 */
[----:B------:R1:W-:Y:S01]  /*f1e0*/  LDGSTS.E [R124+0x15000], [R146.64], P4 ;  /* 0x15000000927c7fae */ /* 0x0003e2000a12184c */
[----:B------:R-:W-:-:S03]  /*f1f0*/  IMAD.WIDE R48, R239, 0x4, R48 ;  /* 0x00000004ef307825 */ /* 0x000fc600078e0230 */
[----:B------:R3:W-:Y:S01]  /*f200*/  LDGSTS.E [R124+0x16000], [R12.64], P4 ;  /* 0x160000000c7c7fae */ /* 0x0007e2000a12184c */
[----:B------:R-:W-:Y:S02]  /*f210*/  IMAD.SHL.U32 R130, R130, 0x4, RZ ;  /* 0x0000000482827824 */ /* 0x000fe400078e00ff */
[C---:B------:R-:W-:Y:S01]  /*f220*/  IMAD.WIDE R64, R239.reuse, 0x4, R64 ;  /* 0x00000004ef407825 */ /* 0x040fe200078e0240 */
[----:B------:R2:W-:Y:S04]  /*f230*/  LDGSTS.E [R124+0x17000], [R218.64], P4 ;  /* 0x17000000da7c7fae */ /* 0x0005e8000a12184c */
[----:B-1----:R-:W2:Y:S04]  /*f240*/  LDL.LU.64 R146, [R1+0x6f0] ;  /* 0x0006f00001927983 */ /* 0x002ea80000300a00 */
[----:B----4-:R-:W4:Y:S01]  /*f250*/  LDL.64 R16, [R1+0xd8] ;  /* 0x0000d80001107983 */ /* 0x010f220000100a00 */
[----:B------:R-:W-:-:S03]  /*f260*/  IMAD.WIDE R80, R239, 0x4, R80 ;  /* 0x00000004ef507825 */ /* 0x000fc600078e0250 */
[----:B------:R-:W4:Y:S01]  /*f270*/  LDL.64 R14, [R1+0x158] ;  /* 0x00015800010e7983 */ /* 0x000f220000100a00 */
[----:B------:R-:W-:-:S03]  /*f280*/  IMAD.WIDE R96, R239, 0x4, R96 ;  /* 0x00000004ef607825 */ /* 0x000fc600078e0260 */
[----:B---3--:R-:W4:Y:S01]  /*f290*/  LDL.64 R12, [R1+0x248] ;  /* 0x00024800010c7983 */ /* 0x008f220000100a00 */
        /* <DEDUP_REMOVED lines=11> */
[----:B--2---:R2:W-:Y:S04]  /*f350*/  LDGSTS.E [R19+0x12200], [R170.64], P4 ;  /* 0x12200000aa137fae */ /* 0x0045e8000a12184c */
[----:B------:R1:W-:Y:S04]  /*f360*/  LDGSTS.E [R19+0x13200], [R248.64], P4 ;  /* 0x13200000f8137fae */ /* 0x0003e8000a12184c */
[----:B------:R1:W-:Y:S01]  /*f370*/  LDGSTS.E [R19+0x14200], [R172.64], P4 ;  /* 0x14200000ac137fae */ /* 0x0003e2000a12184c */
[----:B------:R-:W-:Y:S01]  /*f380*/  LOP3.LUT R131, R131, 0x7f, RZ, 0xc0, !PT ;  /* 0x0000007f83837812 */ /* 0x000fe200078ec0ff */
[----:B------:R-:W-:-:S02]  /*f390*/  IMAD.WIDE R220, R239, 0x4, R220 ;  /* 0x00000004efdc7825 */ /* 0x000fc400078e02dc */
[----:B------:R2:W-:Y:S04]  /*f3a0*/  LDGSTS.E [R19+0x15200], [R136.64], P4 ;  /* 0x1520000088137fae */ /* 0x0005e8000a12184c */
[----:B-1----:R-:W3:Y:S04]  /*f3b0*/  LDL.LU.64 R248, [R1+0x6e8] ;  /* 0x0006e80001f87983 */ /* 0x002ee80000300a00 */
[----:B------:R-:W3:Y:S04]  /*f3c0*/  LDL.64 R172, [R1+0xe8] ;  /* 0x0000e80001ac7983 */ /* 0x000ee80000100a00 */
[----:B--2---:R-:W2:Y:S01]  /*f3d0*/  LDL.64 R170, [R1+0x168] ;  /* 0x0001680001aa7983 */ /* 0x004ea20000100a00 */
[----:B------:R-:W-:-:S03]  /*f3e0*/  IMAD.WIDE R236, R239, 0x4, R236 ;  /* 0x00000004efec7825 */ /* 0x000fc600078e02ec */
[----:B------:R1:W-:Y:S01]  /*f3f0*/  LDGSTS.E [R19+0x16200], [R134.64], P4 ;  /* 0x1620000086137fae */ /* 0x0003e2000a12184c */
[----:B------:R-:W-:-:S03]  /*f400*/  IMAD.WIDE R34, R239, 0x4, R34 ;  /* 0x00000004ef227825 */ /* 0x000fc600078e0222 */
[----:B------:R1:W-:Y:S01]  /*f410*/  LDGSTS.E [R19+0x17200], [R220.64], P4 ;  /* 0x17200000dc137fae */ /* 0x0003e2000a12184c */
[----:B------:R-:W-:-:S03]  /*f420*/  IMAD.WIDE R50, R239, 0x4, R50 ;  /* 0x00000004ef327825 */ /* 0x000fc600078e0232 */
[----:B------:R1:W-:Y:S01]  /*f430*/  LDGSTS.E [R19+0x18200], [R236.64], P4 ;  /* 0x18200000ec137fae */ /* 0x0003e2000a12184c */
[----:B------:R-:W-:Y:S02]  /*f440*/  IMAD.SHL.U32 R130, R131, 0x4, RZ ;  /* 0x0000000483827824 */ /* 0x000fe400078e00ff */
[C---:B------:R-:W-:Y:S01]  /*f450*/  IMAD.WIDE R66, R239.reuse, 0x4, R66 ;  /* 0x00000004ef427825 */ /* 0x040fe200078e0242 */
[----:B------:R1:W-:Y:S03]  /*f460*/  LDGSTS.E [R19+0x19200], [R116.64], P4 ;  /* 0x1920000074137fae */ /* 0x0003e6000a12184c */
[C---:B------:R-:W-:Y:S01]  /*f470*/  IMAD.WIDE R82, R239.reuse, 0x4, R82 ;  /* 0x00000004ef527825 */ /* 0x040fe200078e0252 */
[----:B------:R1:W-:Y:S01]  /*f480*/  LDGSTS.E [R19+0x1a200], [R34.64], P4 ;  /* 0x1a20000022137fae */ /* 0x0003e2000a12184c */
[----:B------:R-:W-:Y:S02]  /*f490*/  LOP3.LUT R131, R130, 0x20, RZ, 0x3c, !PT ;  /* 0x0000002082837812 */ /* 0x000fe400078e3cff */
[C---:B------:R-:W-:Y:S01]  /*f4a0*/  IMAD.WIDE R98, R239.reuse, 0x4, R98 ;  /* 0x00000004ef627825 */ /* 0x040fe200078e0262 */
[----:B------:R1:W-:Y:S04]  /*f4b0*/  LDGSTS.E [R19+0x1b200], [R50.64], P4 ;  /* 0x1b20000032137fae */ /* 0x0003e8000a12184c */
[----:B------:R1:W-:Y:S04]  /*f4c0*/  LDGSTS.E [R19+0x1c200], [R66.64], P4 ;  /* 0x1c20000042137fae */ /* 0x0003e8000a12184c */
[----:B------:R1:W-:Y:S04]  /*f4d0*/  LDGSTS.E [R19+0x1d200], [R82.64], P4 ;  /* 0x1d20000052137fae */ /* 0x0003e8000a12184c */
[----:B------:R1:W-:Y:S04]  /*f4e0*/  LDGSTS.E [R19+0x1e200], [R98.64], P4 ;  /* 0x1e20000062137fae */ /* 0x0003e8000a12184c */
[----:B------:R2:W-:Y:S01]  /*f4f0*/  LDGSTS.E [R19+0x1f200], [R204.64], P4 ;  /* 0x1f200000cc137fae */ /* 0x0005e2000a12184c */
[----:B------:R-:W-:-:S03]  /*f500*/  IMAD.WIDE R222, R239, 0x4, R222 ;  /* 0x00000004efde7825 */ /* 0x000fc600078e02de */
[----:B------:R-:W2:Y:S01]  /*f510*/  LDL.LU.64 R136, [R1+0x6e0] ;  /* 0x0006e00001887983 */ /* 0x000ea20000300a00 */
[----:B------:R-:W-:-:S03]  /*f520*/  IMAD.WIDE R4, R239, 0x4, R4 ;  /* 0x00000004ef047825 */ /* 0x000fc600078e0204 */
[----:B-1----:R-:W2:Y:S04]  /*f530*/  LDL.LU.64 R134, [R1+0x6d8] ;  /* 0x0006d80001867983 */ /* 0x002ea80000300a00 */
[----:B----4-:R1:W-:Y:S04]  /*f540*/  LDGSTS.E [R131+0x10400], [R16.64], P4 ;  /* 0x1040000010837fae */ /* 0x0103e8000a12184c */
[----:B------:R1:W-:Y:S04]  /*f550*/  LDGSTS.E [R131+0x11400], [R14.64], P4 ;  /* 0x114000000e837fae */ /* 0x0003e8000a12184c */
[----:B------:R1:W-:Y:S01]  /*f560*/  LDGSTS.E [R131+0x12400], [R12.64], P4 ;  /* 0x124000000c837fae */ /* 0x0003e2000a12184c */
[----:B------:R-:W-:-:S03]  /*f570*/  IMAD.WIDE R36, R239, 0x4, R36 ;  /* 0x00000004ef247825 */ /* 0x000fc600078e0224 */
[----:B------:R4:W-:Y:S01]  /*f580*/  LDGSTS.E [R131+0x13400], [R154.64], P4 ;  /* 0x134000009a837fae */ /* 0x0009e2000a12184c */
[----:B------:R-:W-:-:S03]  /*f590*/  IMAD.WIDE R52, R239, 0x4, R52 ;  /* 0x00000004ef347825 */ /* 0x000fc600078e0234 */
[----:B------:R1:W-:Y:S01]  /*f5a0*/  LDGSTS.E [R131+0x14400], [R2.64], P4 ;  /* 0x1440000002837fae */ /* 0x0003e2000a12184c */
[----:B------:R-:W-:-:S03]  /*f5b0*/  IMAD.WIDE R68, R239, 0x4, R68 ;  /* 0x00000004ef447825 */ /* 0x000fc600078e0244 */
[----:B------:R1:W-:Y:S04]  /*f5c0*/  LDGSTS.E [R131+0x15400], [R244.64], P4 ;  /* 0x15400000f4837fae */ /* 0x0003e8000a12184c */
[----:B----4-:R-:W4:Y:S04]  /*f5d0*/  LDL.64 R154, [R1+0xf8] ;  /* 0x0000f800019a7983 */ /* 0x010f280000100a00 */
[----:B-1----:R-:W4:Y:S01]  /*f5e0*/  LDL.LU.64 R2, [R1+0x6d0] ;  /* 0x0006d00001027983 */ /* 0x002f220000300a00 */
[----:B------:R-:W-:-:S03]  /*f5f0*/  IMAD.WIDE R84, R239, 0x4, R84 ;  /* 0x00000004ef547825 */ /* 0x000fc600078e0254 */
[----:B------:R-:W4:Y:S01]  /*f600*/  LDL.LU.64 R244, [R1+0x6c8] ;  /* 0x0006c80001f47983 */ /* 0x000f220000300a00 */
[----:B------:R-:W-:-:S03]  /*f610*/  IMAD.WIDE R190, R239, 0x4, R100 ;  /* 0x00000004efbe7825 */ /* 0x000fc600078e0264 */
        /* <DEDUP_REMOVED lines=11> */
[----:B-1----:R-:W4:Y:S04]  /*f6d0*/  LDL.LU.64 R114, [R1+0x6c0] ;  /* 0x0006c00001727983 */ /* 0x002f280000300a00 */
[----:B---3--:R1:W-:Y:S04]  /*f6e0*/  LDGSTS.E [R130+0x10600], [R172.64], P4 ;  /* 0x10600000ac827fae */ /* 0x0083e8000a12184c */
[----:B--2---:R2:W-:Y:S04]  /*f6f0*/  LDGSTS.E [R130+0x11600], [R170.64], P4 ;  /* 0x11600000aa827fae */ /* 0x0045e8000a12184c */
[----:B------:R3:W-:Y:S04]  /*f700*/  LDGSTS.E [R130+0x12600], [R248.64], P4 ;  /* 0x12600000f8827fae */ /* 0x0007e8000a12184c */
[----:B------:R1:W-:Y:S01]  /*f710*/  LDGSTS.E [R130+0x13600], [R250.64], P4 ;  /* 0x13600000fa827fae */ /* 0x0003e2000a12184c */
[----:B------:R-:W-:-:S03]  /*f720*/  IMAD.WIDE R224, R239, 0x4, R224 ;  /* 0x00000004efe07825 */ /* 0x000fc600078e02e0 */
[----:B------:R2:W-:Y:S04]  /*f730*/  LDGSTS.E [R130+0x14600], [R160.64], P4 ;  /* 0x14600000a0827fae */ /* 0x0005e8000a12184c */
[----:B---3--:R-:W3:Y:S04]  /*f740*/  LDL.LU.64 R248, [R1+0x6b8] ;  /* 0x0006b80001f87983 */ /* 0x008ee80000300a00 */
[----:B-1----:R-:W2:Y:S01]  /*f750*/  LDL.LU.64 R250, [R1+0x6b0] ;  /* 0x0006b00001fa7983 */ /* 0x002ea20000300a00 */
[----:B------:R-:W-:-:S03]  /*f760*/  IMAD.WIDE R6, R239, 0x4, R6 ;  /* 0x00000004ef067825 */ /* 0x000fc600078e0206 */
[----:B------:R1:W-:Y:S01]  /*f770*/  LDGSTS.E [R130+0x15600], [R158.64], P4 ;  /* 0x156000009e827fae */ /* 0x0003e2000a12184c */
[----:B------:R-:W-:-:S03]  /*f780*/  IMAD.WIDE R38, R239, 0x4, R38 ;  /* 0x00000004ef267825 */ /* 0x000fc600078e0226 */
[----:B------:R1:W-:Y:S01]  /*f790*/  LDGSTS.E [R130+0x16600], [R156.64], P4 ;  /* 0x166000009c827fae */ /* 0x0003e2000a12184c */
[----:B------:R-:W-:Y:S02]  /*f7a0*/  IMAD.SHL.U32 R131, R125, 0x4, RZ ;  /* 0x000000047d837824 */ /* 0x000fe400078e00ff */
[C---:B------:R-:W-:Y:S01]  /*f7b0*/  IMAD.WIDE R70, R239.reuse, 0x4, R70 ;  /* 0x00000004ef467825 */ /* 0x040fe200078e0246 */
[----:B------:R1:W-:Y:S03]  /*f7c0*/  LDGSTS.E [R130+0x17600], [R224.64], P4 ;  /* 0x17600000e0827fae */ /* 0x0003e6000a12184c */
[----:B------:R-:W-:Y:S01]  /*f7d0*/  IMAD.WIDE R86, R239, 0x4, R86 ;  /* 0x00000004ef567825 */ /* 0x000fe200078e0256 */
[----:B------:R1:W-:Y:S01]  /*f7e0*/  LDGSTS.E [R130+0x18600], [R6.64], P4 ;  /* 0x1860000006827fae */ /* 0x0003e2000a12184c */
[----:B------:R-:W-:Y:S02]  /*f7f0*/  LOP3.LUT R125, R131, 0x40, RZ, 0x3c, !PT ;  /* 0x00000040837d7812 */ /* 0x000fe400078e3cff */
[C---:B------:R-:W-:Y:S01]  /*f800*/  IMAD.WIDE R192, R239.reuse, 0x4, R102 ;  /* 0x00000004efc07825 */ /* 0x040fe200078e0266 */
[----:B------:R1:W-:Y:S03]  /*f810*/  LDGSTS.E [R130+0x19600], [R120.64], P4 ;  /* 0x1960000078827fae */ /* 0x0003e6000a12184c */
[C---:B------:R-:W-:Y:S01]  /*f820*/  IMAD.WIDE R200, R239.reuse, 0x4, R200 ;  /* 0x00000004efc87825 */ /* 0x040fe200078e02c8 */
[----:B------:R1:W-:Y:S04]  /*f830*/  LDGSTS.E [R130+0x1a600], [R38.64], P4 ;  /* 0x1a60000026827fae */ /* 0x0003e8000a12184c */
[----:B------:R1:W-:Y:S04]  /*f840*/  LDGSTS.E [R130+0x1b600], [R176.64], P4 ;  /* 0x1b600000b0827fae */ /* 0x0003e8000a12184c */
[----:B------:R1:W-:Y:S04]  /*f850*/  LDGSTS.E [R130+0x1c600], [R70.64], P4 ;  /* 0x1c60000046827fae */ /* 0x0003e8000a12184c */
[----:B------:R1:W-:Y:S04]  /*f860*/  LDGSTS.E [R130+0x1d600], [R86.64], P4 ;  /* 0x1d60000056827fae */ /* 0x0003e8000a12184c */
[----:B------:R1:W-:Y:S01]  /*f870*/  LDGSTS.E [R130+0x1e600], [R192.64], P4 ;  /* 0x1e600000c0827fae */ /* 0x0003e2000a12184c */
[----:B------:R-:W-:-:S03]  /*f880*/  IMAD.WIDE R226, R239, 0x4, R226 ;  /* 0x00000004efe27825 */ /* 0x000fc600078e02e2 */
[----:B------:R1:W-:Y:S01]  /*f890*/  LDGSTS.E [R130+0x1f600], [R200.64], P4 ;  /* 0x1f600000c8827fae */ /* 0x0003e2000a12184c */
[----:B------:R-:W-:-:S04]  /*f8a0*/  IMAD.WIDE R8, R239, 0x4, R8 ;  /* 0x00000004ef087825 */ /* 0x000fc800078e0208 */
[C---:B------:R-:W-:Y:S01]  /*f8b0*/  IMAD.WIDE R40, R239.reuse, 0x4, R40 ;  /* 0x00000004ef287825 */ /* 0x040fe200078e0228 */
[----:B----4-:R4:W-:Y:S03]  /*f8c0*/  LDGSTS.E [R125+0x10800], [R154.64], P4 ;  /* 0x108000009a7d7fae */ /* 0x0109e6000a12184c */
[C---:B------:R-:W-:Y:S01]  /*f8d0*/  IMAD.WIDE R56, R239.reuse, 0x4, R56 ;  /* 0x00000004ef387825 */ /* 0x040fe200078e0238 */
[----:B------:R1:W-:Y:S04]  /*f8e0*/  LDGSTS.E [R125+0x11800], [R244.64], P4 ;  /* 0x11800000f47d7fae */ /* 0x0003e8000a12184c */
[----:B------:R4:W-:Y:S04]  /*f8f0*/  LDGSTS.E [R125+0x12800], [R146.64], P4 ;  /* 0x12800000927d7fae */ /* 0x0009e8000a12184c */
[----:B------:R4:W-:Y:S01]  /*f900*/  LDGSTS.E [R125+0x13800], [R162.64], P4 ;  /* 0x13800000a27d7fae */ /* 0x0009e2000a12184c */
[----:B------:R-:W-:-:S03]  /*f910*/  IMAD.WIDE R178, R239, 0x4, R72 ;  /* 0x00000004efb27825 */ /* 0x000fc600078e0248 */
[----:B------:R4:W-:Y:S01]  /*f920*/  LDGSTS.E [R125+0x14800], [R144.64], P4 ;  /* 0x14800000907d7fae */ /* 0x0009e2000a12184c */
[----:B------:R-:W-:-:S03]  /*f930*/  IMAD.WIDE R182, R239, 0x4, R88 ;  /* 0x00000004efb67825 */ /* 0x000fc600078e0258 */
[----:B------:R4:W-:Y:S01]  /*f940*/  LDGSTS.E [R125+0x15800], [R142.64], P4 ;  /* 0x158000008e7d7fae */ /* 0x0009e2000a12184c */
[----:B------:R-:W-:-:S03]  /*f950*/  IMAD.WIDE R242, R239, 0x4, R104 ;  /* 0x00000004eff27825 */ /* 0x000fc600078e0268 */
[----:B------:R4:W-:Y:S01]  /*f960*/  LDGSTS.E [R125+0x16800], [R140.64], P4 ;  /* 0x168000008c7d7fae */ /* 0x0009e2000a12184c */
[----:B------:R-:W-:-:S03]  /*f970*/  IMAD.WIDE R198, R239, 0x4, R198 ;  /* 0x00000004efc67825 */ /* 0x000fc600078e02c6 */
[----:B------:R4:W-:Y:S01]  /*f980*/  LDGSTS.E [R125+0x17800], [R226.64], P4 ;  /* 0x17800000e27d7fae */ /* 0x0009e2000a12184c */
[----:B------:R-:W-:-:S03]  /*f990*/  LOP3.LUT R131, R131, 0x50, RZ, 0x3c, !PT ;  /* 0x0000005083837812 */ /* 0x000fc600078e3cff */
[----:B------:R4:W-:Y:S04]  /*f9a0*/  LDGSTS.E [R125+0x18800], [R8.64], P4 ;  /* 0x18800000087d7fae */ /* 0x0009e8000a12184c */
[----:B------:R4:W-:Y:S04]  /*f9b0*/  LDGSTS.E [R125+0x19800], [R122.64], P4 ;  /* 0x198000007a7d7fae */ /* 0x0009e8000a12184c */
[----:B------:R4:W-:Y:S04]  /*f9c0*/  LDGSTS.E [R125+0x1a800], [R40.64], P4 ;  /* 0x1a800000287d7fae */ /* 0x0009e8000a12184c */
        /* <DEDUP_REMOVED lines=8> */
[----:B-1----:R-:W3:Y:S01]  /*fa50*/  LDL.LU.64 R244, [R1+0x6a8] ;  /* 0x0006a80001f47983 */ /* 0x002ee20000300a00 */
[----:B------:R-:W-:-:S04]  /*fa60*/  IMAD.WIDE R42, R239, 0x4, R42 ;  /* 0x00000004ef2a7825 */ /* 0x000fc800078e022a */
[----:B------:R-:W-:-:S04]  /*fa70*/  IMAD.WIDE R58, R239, 0x4, R58 ;  /* 0x00000004ef3a7825 */ /* 0x000fc800078e023a */
[----:B------:R-:W-:Y:S01]  /*fa80*/  IMAD.WIDE R180, R239, 0x4, R74 ;  /* 0x00000004efb47825 */ /* 0x000fe200078e024a */
[----:B----4-:R-:W-:-:S03]  /*fa90*/  LOP3.LUT R125, R124, 0x60, RZ, 0x3c, !PT ;  /* 0x000000607c7d7812 */ /* 0x010fc600078e3cff */
        /* <DEDUP_REMOVED lines=10> */
[----:B------:R-:W-:Y:S01]  /*fb40*/  IMAD.WIDE R194, R239, 0x4, R194 ;  /* 0x00000004efc27825 */ /* 0x000fe200078e02c2 */
        /* <DEDUP_REMOVED lines=16> */
[----:B---3--:R2:W-:Y:S04]  /*fc50*/  LDGSTS.E [R125+0x10c00], [R248.64], P4 ;  /* 0x10c00000f87d7fae */ /* 0x0085e8000a12184c */
[----:B------:R2:W-:Y:S04]  /*fc60*/  LDGSTS.E [R125+0x11c00], [R134.64], P4 ;  /* 0x11c00000867d7fae */ /* 0x0005e8000a12184c */
[----:B------:R2:W-:Y:S04]  /*fc70*/  LDGSTS.E [R125+0x12c00], [R150.64], P4 ;  /* 0x12c00000967d7fae */ /* 0x0005e8000a12184c */
[----:B-1----:R-:W3:Y:S04]  /*fc80*/  LDL.LU.64 R250, [R1+0x6a0] ;  /* 0x0006a00001fa7983 */ /* 0x002ee80000300a00 */
[----:B------:R1:W-:Y:S04]  /*fc90*/  LDGSTS.E [R125+0x13c00], [R166.64], P4 ;  /* 0x13c00000a67d7fae */ /* 0x0003e8000a12184c */
[----:B--2---:R-:W2:Y:S04]  /*fca0*/  LDL.LU.64 R2, [R1+0x698] ;  /* 0x0006980001027983 */ /* 0x004ea80000300a00 */
[----:B------:R1:W-:Y:S04]  /*fcb0*/  LDGSTS.E [R125+0x14c00], [R128.64], P4 ;  /* 0x14c00000807d7fae */ /* 0x0003e8000a12184c */
[----:B------:R1:W-:Y:S04]  /*fcc0*/  LDGSTS.E [R125+0x15c00], [R126.64], P4 ;  /* 0x15c000007e7d7fae */ /* 0x0003e8000a12184c */
[----:B------:R1:W-:Y:S04]  /*fcd0*/  LDGSTS.E [R125+0x16c00], [R214.64], P4 ;  /* 0x16c00000d67d7fae */ /* 0x0003e8000a12184c */
[----:B------:R1:W-:Y:S01]  /*fce0*/  LDGSTS.E [R125+0x17c00], [R230.64], P4 ;  /* 0x17c00000e67d7fae */ /* 0x0003e2000a12184c */
[----:B----4-:R-:W-:-:S03]  /*fcf0*/  LOP3.LUT R131, R124, 0x70, RZ, 0x3c, !PT ;  /* 0x000000707c837812 */ /* 0x010fc600078e3cff */
[----:B------:R4:W-:Y:S04]  /*fd00*/  LDGSTS.E [R125+0x18c00], [R106.64], P4 ;  /* 0x18c000006a7d7fae */ /* 0x0009e8000a12184c */
[----:B------:R4:W-:Y:S04]  /*fd10*/  LDGSTS.E [R125+0x19c00], [R28.64], P4 ;  /* 0x19c000001c7d7fae */ /* 0x0009e8000a12184c */
[----:B------:R4:W-:Y:S04]  /*fd20*/  LDGSTS.E [R125+0x1ac00], [R44.64], P4 ;  /* 0x1ac000002c7d7fae */ /* 0x0009e8000a12184c */
[----:B------:R4:W-:Y:S04]  /*fd30*/  LDGSTS.E [R125+0x1bc00], [R60.64], P4 ;  /* 0x1bc000003c7d7fae */ /* 0x0009e8000a12184c */
[----:B------:R4:W-:Y:S04]  /*fd40*/  LDGSTS.E [R125+0x1cc00], [R76.64], P4 ;  /* 0x1cc000004c7d7fae */ /* 0x0009e8000a12184c */
[----:B------:R-:W3:Y:S04]  /*fd50*/  LDL.LU.64 R248, [R1+0x690] ;  /* 0x0006900001f87983 */ /* 0x000ee80000300a00 */
[----:B------:R4:W-:Y:S04]  /*fd60*/  LDGSTS.E [R125+0x1dc00], [R186.64], P4 ;  /* 0x1dc00000ba7d7fae */ /* 0x0009e8000a12184c */
[----:B-1----:R-:W3:Y:S04]  /*fd70*/  LDL.LU.64 R126, [R1+0x3f0] ;  /* 0x0003f000017e7983 */ /* 0x002ee80000300a00 */
        /* <DEDUP_REMOVED lines=8> */
[----:B------:R1:W-:Y:S04]  /*fe00*/  LDGSTS.E [R131+0x15e00], [R246.64], P4 ;  /* 0x15e00000f6837fae */ /* 0x0003e8000a12184c */
[----:B-1----:R-:W4:Y:S04]  /*fe10*/  LDL.LU.64 R114, [R1+0x3d0] ;  /* 0x0003d00001727983 */ /* 0x002f280000300a00 */
[----:B------:R-:W4:Y:S04]  /*fe20*/  LDL.LU.64 R246, [R1+0x3b8] ;  /* 0x0003b80001f67983 */ /* 0x000f280000300a00 */
[----:B------:R-:W4:Y:S01]  /*fe30*/  LDL.LU.64 R112, [R1+0x3a8] ;  /* 0x0003a80001707983 */ /* 0x000f220000300a00 */
[----:B------:R-:W-:-:S04]  /*fe40*/  IMAD.WIDE R216, R239, 0x4, R216 ;  /* 0x00000004efd87825 */ /* 0x000fc800078e02d8 */
[C---:B------:R-:W-:Y:S01]  /*fe50*/  IMAD.WIDE R232, R239.reuse, 0x4, R232 ;  /* 0x00000004efe87825 */ /* 0x040fe200078e02e8 */
[----:B------:R1:W-:Y:S03]  /*fe60*/  LDGSTS.E [R131+0x16e00], [R216.64], P4 ;  /* 0x16e00000d8837fae */ /* 0x0003e6000a12184c */
        /* <DEDUP_REMOVED lines=10> */
[----:B------:R-:W-:Y:S01]  /*ff10*/  IMAD.WIDE R104, R239, 0x4, R54 ;  /* 0x00000004ef687825 */ /* 0x000fe200078e0236 */
[----:B------:R1:W-:Y:S04]  /*ff20*/  LDGSTS.E [R131+0x1ce00], [R78.64], P4 ;  /* 0x1ce000004e837fae */ /* 0x0003e8000a12184c */
[----:B------:R1:W-:Y:S04]  /*ff30*/  LDGSTS.E [R131+0x1de00], [R188.64], P4 ;  /* 0x1de00000bc837fae */ /* 0x0003e8000a12184c */
[----:B------:R1:W-:Y:S04]  /*ff40*/  LDGSTS.E [R131+0x1ee00], [R208.64], P4 ;  /* 0x1ee00000d0837fae */ /* 0x0003e8000a12184c */
[----:B------:R1:W-:Y:S04]  /*ff50*/  LDGSTS.E [R131+0x1fe00], [R104.64], P4 ;  /* 0x1fe0000068837fae */ /* 0x0003e8000a12184c */
[----:B------:R-:W0:Y:S01]  /*ff60*/  LDGDEPBAR ;  /* 0x00000000000079af */ /* 0x000e220000000000 */
[----:B------:R-:W-:-:S02]  /*ff70*/  SEL R13, R238, RZ, P3 ;  /* 0x000000ffee0d7207 */ /* 0x000fc40001800000 */
[----:B------:R-:W-:Y:S02]  /*ff80*/  SEL R14, RZ, 0x4, P5 ;  /* 0x00000004ff0e7807 */ /* 0x000fe40002800000 */
[----:B------:R-:W-:Y:S01]  /*ff90*/  SEL R12, R244, RZ, P3 ;  /* 0x000000fff40c7207 */ /* 0x000fe20001800000 */
[----:B------:R-:W-:Y:S01]  /*ffa0*/  BAR.SYNC.DEFER_BLOCKING 0x0 ;  /* 0x0000000000007b1d */ /* 0x000fe20000010000 */
[----:B------:R-:W-:Y:S02]  /*ffb0*/  ISETP.NE.U32.AND P5, PT, R13, RZ, PT ;  /* 0x000000ff0d00720c */ /* 0x000fe40003fa5070 */
[----:B--2---:R-:W-:-:S04]  /*ffc0*/  LOP3.LUT R128, R3, 0x1c, RZ, 0xfc, !PT ;  /* 0x0000001c03807812 */ /* 0x004fc800078efcff */
[----:B------:R-:W-:Y:S02]  /*ffd0*/  ISETP.GE.AND P4, PT, R128, UR8, PT ;  /* 0x0000000880007c0c */ /* 0x000fe4000bf86270 */
[----:B------:R-:W-:Y:S02]  /*ffe0*/  LOP3.LUT R129, R3, 0x20, RZ, 0xfc, !PT ;  /* 0x0000002003817812 */ /* 0x000fe400078efcff */
[----:B------:R-:W-:Y:S02]  /*fff0*/  SEL R13, RZ, 0x4, P4 ;  /* 0x00000004ff0d7807 */ /* 0x000fe40002000000 */
[----:B------:R-:W-:Y:S02]  /*10000*/  ISETP.GE.AND P2, PT, R129, UR8, PT ;  /* 0x0000000881007c0c */ /* 0x000fe4000bf46270 */
[----:B------:R-:W-:Y:S02]  /*10010*/  ISETP.NE.U32.AND P4, PT, R12, RZ, PT ;  /* 0x000000ff0c00720c */ /* 0x000fe40003f85070 */
[----:B------:R-:W-:-:S02]  /*10020*/  SEL R12, R14, RZ, P3 ;  /* 0x000000ff0e0c7207 */ /* 0x000fc40001800000 */
[----:B------:R-:W-:Y:S02]  /*10030*/  SEL R13, R13, RZ, P3 ;  /* 0x000000ff0d0d7207 */ /* 0x000fe40001800000 */
[----:B------:R-:W-:Y:S02]  /*10040*/  SEL R16, RZ, 0x4, P2 ;  /* 0x00000004ff107807 */ /* 0x000fe40001000000 */
[----:B------:R-:W-:Y:S02]  /*10050*/  ISETP.NE.U32.AND P2, PT, R12, RZ, PT ;  /* 0x000000ff0c00720c */ /* 0x000fe40003f45070 */
[----:B------:R-:W-:Y:S01]  /*10060*/  SEL R16, R16, RZ, P3 ;  /* 0x000000ff10107207 */ /* 0x000fe20001800000 */
[----:B---3--:R-:W-:-:S05]  /*10070*/  IMAD.WIDE R172, R250, 0x4, R126 ;  /* 0x00000004faac7825 */ /* 0x008fca00078e027e */
[----:B------:R-:W-:Y:S01]  /*10080*/  @!PT LDS RZ, [RZ] ;  /* 0x00000000fffff984 */ /* 0x000fe20000000800 */
[----:B------:R-:W-:Y:S01]  /*10090*/  @!PT LDS RZ, [RZ] ;  /* 0x00000000fffff984 */ /* 0x000fe20000000800 */
[----:B------:R-:W-:Y:S01]  /*100a0*/  @!PT LDS RZ, [RZ] ;  /* 0x00000000fffff984 */ /* 0x000fe20000000800 */
[----:B------:R2:W-:Y:S01]  /*100b0*/  LDGSTS.E [R2+0x40000], [R172.64], P0 ;  /* 0x40000000ac027fae */ /* 0x0005e2000812184c */
[----:B------:R-:W-:Y:S01]  /*100c0*/  ISETP.NE.U32.AND P0, PT, R13, RZ, PT ;  /* 0x000000ff0d00720c */ /* 0x000fe20003f05070 */
[----:B----4-:R-:W-:-:S05]  /*100d0*/  IMAD.WIDE R26, R250, 0x4, R124 ;  /* 0x00000004fa1a7825 */ /* 0x010fca00078e027c */
[----:B------:R2:W-:Y:S01]  /*100e0*/  LDGSTS.E [R2+0x40400], [R26.64], P6 ;  /* 0x404000001a027fae */ /* 0x0005e2000b12184c */
[----:B------:R-:W-:-:S05]  /*100f0*/  IMAD.WIDE R12, R250, 0x4, R114 ;  /* 0x00000004fa0c7825 */ /* 0x000fca00078e0272 */
[----:B------:R2:W-:Y:S01]  /*10100*/  LDGSTS.E [R2+0x40800], [R12.64], P1 ;  /* 0x408000000c027fae */ /* 0x0005e2000892184c */
[C---:B------:R-:W-:Y:S01]  /*10110*/  IMAD.WIDE R14, R250.reuse, 0x4, R246 ;  /* 0x00000004fa0e7825 */ /* 0x040fe200078e02f6 */
[C---:B------:R-:W-:Y:S02]  /*10120*/  LOP3.LUT R246, R3.reuse, 0x14, RZ, 0xfc, !PT ;  /* 0x0000001403f67812 */ /* 0x040fe400078efcff */
[----:B------:R-:W-:Y:S01]  /*10130*/  LOP3.LUT R247, R3, 0x24, RZ, 0xfc, !PT ;  /* 0x0000002403f77812 */ /* 0x000fe200078efcff */
[----:B------:R-:W-:Y:S01]  /*10140*/  IMAD.WIDE R24, R250, 0x4, R112 ;  /* 0x00000004fa187825 */ /* 0x000fe200078e0270 */
[----:B------:R2:W-:Y:S01]  /*10150*/  LDGSTS.E [R2+0x40c00], [R14.64], P5 ;  /* 0x40c000000e027fae */ /* 0x0005e2000a92184c */
[----:B------:R-:W-:Y:S02]  /*10160*/  ISETP.GE.AND P1, PT, R246, UR8, PT ;  /* 0x00000008f6007c0c */ /* 0x000fe4000bf26270 */
[----:B------:R-:W-:Y:S01]  /*10170*/  ISETP.GE.AND P5, PT, R247, UR8, PT ;  /* 0x00000008f7007c0c */ /* 0x000fe2000bfa6270 */
[----:B------:R2:W-:Y:S01]  /*10180*/  LDGSTS.E [R2+0x41000], [R24.64], P4 ;  /* 0x4100000018027fae */ /* 0x0005e2000a12184c */
[----:B------:R-:W-:-:S02]  /*10190*/  LOP3.LUT R246, R3, 0x28, RZ, 0xfc, !PT ;  /* 0x0000002803f67812 */ /* 0x000fc400078efcff */
[----:B------:R-:W-:Y:S02]  /*101a0*/  LOP3.LUT R247, R3, 0x2c, RZ, 0xfc, !PT ;  /* 0x0000002c03f77812 */ /* 0x000fe400078efcff */
[----:B------:R-:W-:Y:S02]  /*101b0*/  SEL R146, RZ, 0x4, P1 ;  /* 0x00000004ff927807 */ /* 0x000fe40000800000 */
[----:B------:R-:W-:Y:S02]  /*101c0*/  ISETP.GE.AND P4, PT, R246, UR8, PT ;  /* 0x00000008f6007c0c */ /* 0x000fe4000bf86270 */
[----:B------:R-:W-:Y:S02]  /*101d0*/  ISETP.GE.AND P1, PT, R247, UR8, PT ;  /* 0x00000008f7007c0c */ /* 0x000fe4000bf26270 */
[C---:B------:R-:W-:Y:S02]  /*101e0*/  LOP3.LUT R246, R3.reuse, 0x30, RZ, 0xfc, !PT ;  /* 0x0000003003f67812 */ /* 0x040fe400078efcff */
[----:B------:R-:W-:-:S02]  /*101f0*/  LOP3.LUT R247, R3, 0x34, RZ, 0xfc, !PT ;  /* 0x0000003403f77812 */ /* 0x000fc400078efcff */
[----:B------:R-:W-:Y:S02]  /*10200*/  ISETP.NE.U32.AND P6, PT, R16, RZ, PT ;  /* 0x000000ff1000720c */ /* 0x000fe40003fc5070 */
[----:B------:R-:W-:Y:S02]  /*10210*/  SEL R16, RZ, 0x4, P5 ;  /* 0x00000004ff107807 */ /* 0x000fe40002800000 */
[----:B------:R-:W-:Y:S02]  /*10220*/  SEL R17, RZ, 0x4, P4 ;  /* 0x00000004ff117807 */ /* 0x000fe40002000000 */
[----:B------:R-:W-:Y:S02]  /*10230*/  ISETP.GE.AND P5, PT, R246, UR8, PT ;  /* 0x00000008f6007c0c */ /* 0x000fe4000bfa6270 */
[----:B------:R-:W-:Y:S02]  /*10240*/  ISETP.GE.AND P4, PT, R247, UR8, PT ;  /* 0x00000008f7007c0c */ /* 0x000fe4000bf86270 */
[----:B------:R-:W-:-:S02]  /*10250*/  LOP3.LUT R246, R3, 0x38, RZ, 0xfc, !PT ;  /* 0x0000003803f67812 */ /* 0x000fc400078efcff */
[----:B------:R-:W-:Y:S02]  /*10260*/  LOP3.LUT R247, R3, 0x3c, RZ, 0xfc, !PT ;  /* 0x0000003c03f77812 */ /* 0x000fe400078efcff */
        /* <DEDUP_REMOVED lines=42> */
[----:B-1----:R-:W-:Y:S02]  /*10510*/  SEL R131, RZ, 0x4, P4 ;  /* 0x00000004ff837807 */ /* 0x002fe40002000000 */
        /* <DEDUP_REMOVED lines=28> */
[----:B------:R-:W-:Y:S02]  /*106e0*/  SEL R112, RZ, 0x4, P5 ;  /* 0x00000004ff707807 */ /* 0x000fe40002800000 */
[----:B------:R-:W-:Y:S02]  /*106f0*/  LOP3.LUT R246, R3, 0x1e, RZ, 0xfc, !PT ;  /* 0x0000001e03f67812 */ /* 0x000fe400078efcff */
[----:B------:R-:W-:Y:S02]  /*10700*/  ISETP.GE.AND P5, PT, R247, UR8, PT ;  /* 0x00000008f7007c0c */ /* 0x000fe4000bfa6270 */
[----:B------:R-:W-:Y:S02]  /*10710*/  LOP3.LUT R247, R3, 0x22, RZ, 0xfc, !PT ;  /* 0x0000002203f77812 */ /* 0x000fe400078efcff */
[----:B------:R-:W-:Y:S02]  /*10720*/  SEL R103, RZ, 0x4, P4 ;  /* 0x00000004ff677807 */ /* 0x000fe40002000000 */
[----:B------:R-:W-:-:S02]  /*10730*/  ISETP.GE.AND P4, PT, R246, UR8, PT ;  /* 0x00000008f6007c0c */ /* 0x000fc4000bf86270 */
        /* <DEDUP_REMOVED lines=55> */
[----:B------:R-:W-:Y:S02]  /*10ab0*/  ISETP.GE.AND P5, PT, R247, UR8, PT ;  /* 0x00000008f7007c0c */ /* 0x000fe4000bfa6270 */
[----:B------:R-:W-:Y:S02]  /*10ac0*/  SEL R21, RZ, 0x4, P4 ;  /* 0x00000004ff157807 */ /* 0x000fe40002000000 */
[----:B------:R-:W-:Y:S02]  /*10ad0*/  ISETP.GE.AND P4, PT, R249, UR8, PT ;  /* 0x00000008f9007c0c */ /* 0x000fe4000bf86270 */
[----:B------:R-:W-:Y:S02]  /*10ae0*/  SEL R16, R16, RZ, P3 ;  /* 0x000000ff10107207 */ /* 0x000fe40001800000 */
[----:B------:R-:W-:-:S02]  /*10af0*/  SEL R20, RZ, 0x4, P5 ;  /* 0x00000004ff147807 */ /* 0x000fc40002800000 */
[----:B------:R-:W-:Y:S02]  /*10b00*/  ISETP.GE.AND P5, PT, R245, UR8, PT ;  /* 0x00000008f5007c0c */ /* 0x000fe4000bfa6270 */
[----:B------:R-:W-:Y:S02]  /*10b10*/  SEL R113, RZ, 0x4, P1 ;  /* 0x00000004ff717807 */ /* 0x000fe40000800000 */
[----:B------:R-:W-:Y:S02]  /*10b20*/  SEL R19, RZ, 0x4, P4 ;  /* 0x00000004ff137807 */ /* 0x000fe40002000000 */
[----:B------:R-:W-:Y:S02]  /*10b30*/  ISETP.NE.U32.AND P1, PT, R16, RZ, PT ;  /* 0x000000ff1000720c */ /* 0x000fe40003f25070 */
[----:B------:R-:W-:Y:S02]  /*10b40*/  ISETP.GE.AND P4, PT, R248, UR8, PT ;  /* 0x00000008f8007c0c */ /* 0x000fe4000bf86270 */
[----:B------:R-:W-:-:S02]  /*10b50*/  SEL R16, R17, RZ, P3 ;  /* 0x000000ff11107207 */ /* 0x000fc40001800000 */
[----:B------:R-:W-:Y:S02]  /*10b60*/  SEL R18, RZ, 0x4, P5 ;  /* 0x00000004ff127807 */ /* 0x000fe40002800000 */
[----:B------:R-:W-:Y:S02]  /*10b70*/  ISETP.GE.AND P5, PT, R252, UR8, PT ;  /* 0x00000008fc007c0c */ /* 0x000fe4000bfa6270 */
[----:B------:R-:W-:Y:S02]  /*10b80*/  SEL R17, RZ, 0x4, P4 ;  /* 0x00000004ff117807 */ /* 0x000fe40002000000 */
[----:B------:R-:W-:Y:S02]  /*10b90*/  ISETP.NE.U32.AND P4, PT, R16, RZ, PT ;  /* 0x000000ff1000720c */ /* 0x000fe40003f85070 */
[----:B------:R-:W-:Y:S02]  /*10ba0*/  SEL R16, RZ, 0x4, P5 ;  /* 0x00000004ff107807 */ /* 0x000fe40002800000 */
[----:B------:R-:W-:-:S03]  /*10bb0*/  ISETP.GE.AND P5, PT, R251, UR8, PT ;  /* 0x00000008fb007c0c */ /* 0x000fc6000bfa6270 */
[----:B--2---:R-:W-:Y:S01]  /*10bc0*/  STL [R1+0x8b4], R195 ;  /* 0x0008b4c301007387 */ /* 0x004fe20000100800 */
[----:B------:R-:W-:-:S03]  /*10bd0*/  SEL R238, RZ, 0x4, P5 ;  /* 0x00000004ffee7807 */ /* 0x000fc60002800000 */
[----:B------:R-:W-:Y:S04]  /*10be0*/  STL [R1+0x8b0], R104 ;  /* 0x0008b06801007387 */ /* 0x000fe80000100800 */
[----:B------:R1:W-:Y:S04]  /*10bf0*/  STL [R1+0x8ac], R105 ;  /* 0x0008ac6901007387 */ /* 0x0003e80000100800 */
[----:B-----5:R2:W-:Y:S04]  /*10c00*/  STL [R1+0x8a8], R0 ;  /* 0x0008a80001007387 */ /* 0x0205e80000100800 */
[----:B------:R3:W-:Y:S04]  /*10c10*/  STL.64 [R1+0x6b0], R172 ;  /* 0x0006b0ac01007387 */ /* 0x0007e80000100a00 */
[----:B------:R2:W-:Y:S04]  /*10c20*/  STL.64 [R1+0x6a8], R26 ;  /* 0x0006a81a01007387 */ /* 0x0005e80000100a00 */
[----:B------:R-:W-:Y:S04]  /*10c30*/  STL.64 [R1+0x6a0], R24 ;  /* 0x0006a01801007387 */ /* 0x000fe80000100a00 */
[----:B------:R1:W-:Y:S04]  /*10c40*/  STL.64 [R1+0x698], R14 ;  /* 0x0006980e01007387 */ /* 0x0003e80000100a00 */
[----:B------:R1:W-:Y:S04]  /*10c50*/  STL.64 [R1+0x690], R12 ;  /* 0x0006900c01007387 */ /* 0x0003e80000100a00 */
[----:B------:R-:W4:Y:S04]  /*10c60*/  LDL.LU.64 R156, [R1+0x398] ;  /* 0x00039800019c7983 */ /* 0x000f280000300a00 */
[----:B------:R-:W4:Y:S04]  /*10c70*/  LDL.LU.64 R168, [R1+0x388] ;  /* 0x0003880001a87983 */ /* 0x000f280000300a00 */
[----:B------:R-:W4:Y:S04]  /*10c80*/  LDL.LU.64 R164, [R1+0x378] ;  /* 0x0003780001a47983 */ /* 0x000f280000300a00 */
[----:B------:R-:W4:Y:S04]  /*10c90*/  LDL.LU.64 R152, [R1+0x368] ;  /* 0x0003680001987983 */ /* 0x000f280000300a00 */
[----:B------:R-:W4:Y:S04]  /*10ca0*/  LDL.LU.64 R148, [R1+0x358] ;  /* 0x0003580001947983 */ /* 0x000f280000300a00 */
[----:B------:R-:W4:Y:S04]  /*10cb0*/  LDL.LU.64 R248, [R1+0x348] ;  /* 0x0003480001f87983 */ /* 0x000f280000300a00 */
[----:B------:R-:W3:Y:S01]  /*10cc0*/  S2R R251, SR_TID.X ;  /* 0x0000000000fb7919 */ /* 0x000ee20000002100 */
[----:B------:R-:W-:-:S02]  /*10cd0*/  SEL R147, R146, RZ, P3 ;  /* 0x000000ff92937207 */ /* 0x000fc40001800000 */
[----:B-1----:R-:W-:Y:S02]  /*10ce0*/  SEL R105, R55, RZ, P3 ;  /* 0x000000ff37697207 */ /* 0x002fe40001800000 */
[----:B------:R-:W-:Y:S02]  /*10cf0*/  SEL R55, R23, RZ, P3 ;  /* 0x000000ff17377207 */ /* 0x000fe40001800000 */
[----:B--2---:R-:W-:Y:S02]  /*10d00*/  SEL R0, R22, RZ, P3 ;  /* 0x000000ff16007207 */ /* 0x004fe40001800000 */
[----:B---3--:R-:W-:-:S04]  /*10d10*/  LOP3.LUT R251, R251, 0x7f, RZ, 0xc0, !PT ;  /* 0x0000007ffbfb7812 */ /* 0x008fc800078ec0ff */
[----:B------:R-:W-:-:S04]  /*10d20*/  ISETP.GE.AND P5, PT, R251, UR8, PT ;  /* 0x00000008fb007c0c */ /* 0x000fc8000bfa6270 */
[----:B------:R-:W-:Y:S02]  /*10d30*/  SEL R146, RZ, 0x4, P5 ;  /* 0x00000004ff927807 */ /* 0x000fe40002800000 */
[----:B------:R-:W-:Y:S02]  /*10d40*/  ISETP.NE.U32.AND P5, PT, R147, RZ, PT ;  /* 0x000000ff9300720c */ /* 0x000fe40003fa5070 */
[----:B------:R-:W-:Y:S02]  /*10d50*/  SEL R151, R138, RZ, P3 ;  /* 0x000000ff8a977207 */ /* 0x000fe40001800000 */
[----:B------:R-:W-:Y:S02]  /*10d60*/  SEL R138, R137, RZ, P3 ;  /* 0x000000ff898a7207 */ /* 0x000fe40001800000 */
[----:B------:R-:W-:Y:S02]  /*10d70*/  SEL R154, R136, RZ, P3 ;  /* 0x000000ff889a7207 */ /* 0x000fe40001800000 */
[----:B------:R-:W-:-:S02]  /*10d80*/  SEL R145, R145, RZ, P3 ;  /* 0x000000ff91917207 */ /* 0x000fc40001800000 */
[----:B------:R-:W-:Y:S02]  /*10d90*/  SEL R144, R144, RZ, P3 ;  /* 0x000000ff90907207 */ /* 0x000fe40001800000 */
[----:B------:R-:W-:Y:S02]  /*10da0*/  SEL R147, R142, RZ, P3 ;  /* 0x000000ff8e937207 */ /* 0x000fe40001800000 */
        /* <DEDUP_REMOVED lines=45> */
[----:B------:R-:W-:Y:S01]  /*11080*/  ISETP.NE.U32.AND P3, PT, R145, RZ, PT ;  /* 0x000000ff9100720c */ /* 0x000fe20003f65070 */
[----:B----4-:R-:W-:-:S02]  /*11090*/  IMAD.WIDE R22, R250, 0x4, R156 ;  /* 0x00000004fa167825 */ /* 0x010fc400078e029c */
[----:B------:R-:W2:Y:S02]  /*110a0*/  LDL.LU.64 R156, [R1+0x338] ;  /* 0x00033800019c7983 */ /* 0x000ea40000300a00 */
[C---:B------:R-:W-:Y:S02]  /*110b0*/  IMAD.WIDE R136, R250.reuse, 0x4, R168 ;  /* 0x00000004fa887825 */ /* 0x040fe400078e02a8 */
[----:B------:R-:W3:Y:S02]  /*110c0*/  LDL.LU.64 R160, [R1+0x328] ;  /* 0x0003280001a07983 */ /* 0x000ee40000300a00 */
[----:B------:R-:W-:Y:S02]  /*110d0*/  IMAD.WIDE R140, R250, 0x4, R164 ;  /* 0x00000004fa8c7825 */ /* 0x000fe400078e02a4 */
[----:B------:R1:W-:Y:S01]  /*110e0*/  LDGSTS.E [R2+0x41400], [R22.64], P5 ;  /* 0x4140000016027fae */ /* 0x0003e2000a92184c */
[----:B------:R-:W-:Y:S01]  /*110f0*/  ISETP.NE.U32.AND P5, PT, R144, RZ, PT ;  /* 0x000000ff9000720c */ /* 0x000fe20003fa5070 */
[----:B------:R-:W-:-:S02]  /*11100*/  IMAD.WIDE R144, R250, 0x4, R152 ;  /* 0x00000004fa907825 */ /* 0x000fc400078e0298 */
[----:B------:R-:W-:Y:S04]  /*11110*/  STL.64 [R1+0x6b8], R22 ;  /* 0x0006b81601007387 */ /* 0x000fe80000100a00 */
[----:B------:R-:W-:Y:S04]  /*11120*/  STL.64 [R1+0x6c0], R136 ;  /* 0x0006c08801007387 */ /* 0x000fe80000100a00 */
[----:B------:R-:W4:Y:S04]  /*11130*/  LDL.LU.64 R164, [R1+0x318] ;  /* 0x0003180001a47983 */ /* 0x000f280000300a00 */
[----:B------:R-:W4:Y:S04]  /*11140*/  LDL.LU.64 R168, [R1+0x308] ;  /* 0x0003080001a87983 */ /* 0x000f280000300a00 */
[----:B------:R-:W4:Y:S04]  /*11150*/  LDL.LU.64 R170, [R1+0x2f8] ;  /* 0x0002f80001aa7983 */ /* 0x000f280000300a00 */
[----:B------:R1:W-:Y:S04]  /*11160*/  STL.64 [R1+0x6c8], R140 ;  /* 0x0006c88c01007387 */ /* 0x0003e80000100a00 */
[----:B------:R-:W-:Y:S01]  /*11170*/  STL.64 [R1+0x6d0], R144 ;  /* 0x0006d09001007387 */ /* 0x000fe20000100a00 */
[----:B------:R-:W-:-:S03]  /*11180*/  IMAD.WIDE R152, R250, 0x4, R248 ;  /* 0x00000004fa987825 */ /* 0x000fc600078e02f8 */
[----:B------:R-:W4:Y:S04]  /*11190*/  LDL.LU.64 R124, [R1+0x2e8] ;  /* 0x0002e800017c7983 */ /* 0x000f280000300a00 */
[----:B------:R-:W4:Y:S04]  /*111a0*/  LDL.LU.64 R112, [R1+0x2d8] ;  /* 0x0002d80001707983 */ /* 0x000f280000300a00 */
[----:B------:R-:W4:Y:S01]  /*111b0*/  LDL.LU.64 R248, [R1+0x2c8] ;  /* 0x0002c80001f87983 */ /* 0x000f220000300a00 */
[----:B------:R-:W-:-:S03]  /*111c0*/  IMAD.WIDE R148, R250, 0x4, R148 ;  /* 0x00000004fa947825 */ /* 0x000fc600078e0294 */
[----:B------:R1:W-:Y:S04]  /*111d0*/  LDGSTS.E [R2+0x41800], [R136.64], P2 ;  /* 0x4180000088027fae */ /* 0x0003e8000912184c */
[----:B------:R-:W-:Y:S04]  /*111e0*/  STL.64 [R1+0x6d8], R148 ;  /* 0x0006d89401007387 */ /* 0x000fe80000100a00 */
[----:B------:R-:W-:Y:S04]  /*111f0*/  STL.64 [R1+0x6e0], R152 ;  /* 0x0006e09801007387 */ /* 0x000fe80000100a00 */
[----:B------:R-:W4:Y:S04]  /*11200*/  LDL.LU.64 R92, [R1+0x2b8] ;  /* 0x0002b800015c7983 */ /* 0x000f280000300a00 */
[----:B------:R-:W4:Y:S01]  /*11210*/  LDL.LU.64 R24, [R1+0x2a8] ;  /* 0x0002a80001187983 */ /* 0x000f220000300a00 */
[----:B--2---:R-:W-:-:S04]  /*11220*/  IMAD.WIDE R156, R250, 0x4, R156 ;  /* 0x00000004fa9c7825 */ /* 0x004fc800078e029c */
[C---:B---3--:R-:W-:Y:S01]  /*11230*/  IMAD.WIDE R160, R250.reuse, 0x4, R160 ;  /* 0x00000004faa07825 */ /* 0x048fe200078e02a0 */
[----:B------:R-:W-:Y:S04]  /*11240*/  STL.64 [R1+0x6e8], R156 ;  /* 0x0006e89c01007387 */ /* 0x000fe80000100a00 */
[----:B------:R-:W-:Y:S04]  /*11250*/  STL.64 [R1+0x6f0], R160 ;  /* 0x0006f0a001007387 */ /* 0x000fe80000100a00 */
[----:B------:R-:W2:Y:S01]  /*11260*/  LDL.LU.64 R244, [R1+0x298] ;  /* 0x0002980001f47983 */ /* 0x000ea20000300a00 */
[----:B----4-:R-:W-:-:S04]  /*11270*/  IMAD.WIDE R164, R250, 0x4, R164 ;  /* 0x00000004faa47825 */ /* 0x010fc800078e02a4 */
[C---:B------:R-:W-:Y:S01]  /*11280*/  IMAD.WIDE R168, R250.reuse, 0x4, R168 ;  /* 0x00000004faa87825 */ /* 0x040fe200078e02a8 */
[----:B------:R-:W-:Y:S03]  /*11290*/  STL.64 [R1+0x6f8], R164 ;  /* 0x0006f8a401007387 */ /* 0x000fe60000100a00 */
[C---:B------:R-:W-:Y:S01]  /*112a0*/  IMAD.WIDE R128, R250.reuse, 0x4, R170 ;  /* 0x00000004fa807825 */ /* 0x040fe200078e02aa */
[----:B------:R3:W-:Y:S04]  /*112b0*/  STL.64 [R1+0x700], R168 ;  /* 0x000700a801007387 */ /* 0x0007e80000100a00 */
[----:B------:R-:W4:Y:S01]  /*112c0*/  LDL.64 R170, [R1+0x288] ;  /* 0x0002880001aa7983 */ /* 0x000f220000100a00 */
[----:B------:R-:W-:-:S03]  /*112d0*/  IMAD.WIDE R124, R250, 0x4, R124 ;  /* 0x00000004fa7c7825 */ /* 0x000fc600078e027c */
[----:B------:R-:W-:Y:S01]  /*112e0*/  STL.64 [R1+0x708], R128 ;  /* 0x0007088001007387 */ /* 0x000fe20000100a00 */
[----:B------:R-:W-:-:S03]  /*112f0*/  IMAD.WIDE R112, R250, 0x4, R112 ;  /* 0x00000004fa707825 */ /* 0x000fc600078e0270 */
[----:B------:R-:W-:Y:S01]  /*11300*/  STL.64 [R1+0x710], R124 ;  /* 0x0007107c01007387 */ /* 0x000fe20000100a00 */
[----:B------:R-:W-:-:S03]  /*11310*/  IMAD.WIDE R100, R250, 0x4, R248 ;  /* 0x00000004fa647825 */ /* 0x000fc600078e02f8 */
[----:B------:R-:W3:Y:S04]  /*11320*/  LDL.64 R18, [R1+0x268] ;  /* 0x0002680001127983 */ /* 0x000ee80000100a00 */
[----:B------:R-:W3:Y:S04]  /*11330*/  LDL.64 R248, [R1+0x278] ;  /* 0x0002780001f87983 */ /* 0x000ee80000100a00 */
[----:B------:R-:W-:Y:S04]  /*11340*/  STL.64 [R1+0x718], R112 ;  /* 0x0007187001007387 */ /* 0x000fe80000100a00 */
[----:B------:R-:W-:Y:S04]  /*11350*/  STL.64 [R1+0x720], R100 ;  /* 0x0007206401007387 */ /* 0x000fe80000100a00 */
[----:B------:R-:W3:Y:S04]  /*11360*/  LDL.LU.64 R16, [R1+0x258] ;  /* 0x0002580001107983 */ /* 0x000ee80000300a00 */
[----:B------:R-:W3:Y:S01]  /*11370*/  LDL.LU.64 R20, [R1+0x28] ;  /* 0x0000280001147983 */ /* 0x000ee20000300a00 */
[----:B------:R-:W-:-:S03]  /*11380*/  IMAD.WIDE R88, R250, 0x4, R24 ;  /* 0x00000004fa587825 */ /* 0x000fc600078e0218 */
[----:B------:R-:W3:Y:S01]  /*11390*/  LDL.LU.64 R24, [R1+0x38] ;  /* 0x0000380001187983 */ /* 0x000ee20000300a00 */
[----:B------:R-:W-:-:S03]  /*113a0*/  ISETP.NE.U32.AND P2, PT, R143, RZ, PT ;  /* 0x000000ff8f00720c */ /* 0x000fc60003f45070 */
[----:B------:R1:W-:Y:S01]  /*113b0*/  LDGSTS.E [R2+0x41c00], [R140.64], P0 ;  /* 0x41c000008c027fae */ /* 0x0003e2000812184c */
[----:B------:R-:W-:-:S03]  /*113c0*/  ISETP.NE.U32.AND P0, PT, R147, RZ, PT ;  /* 0x000000ff9300720c */ /* 0x000fc60003f05070 */
[----:B------:R1:W-:Y:S01]  /*113d0*/  LDGSTS.E [R2+0x42000], [R144.64], P6 ;  /* 0x4200000090027fae */ /* 0x0003e2000b12184c */
[----:B------:R-:W-:-:S03]  /*113e0*/  ISETP.NE.U32.AND P6, PT, R142, RZ, PT ;  /* 0x000000ff8e00720c */ /* 0x000fc60003fc5070 */
[----:B------:R1:W-:Y:S01]  /*113f0*/  LDGSTS.E [R2+0x42400], [R148.64], P1 ;  /* 0x4240000094027fae */ /* 0x0003e2000892184c */
[----:B------:R-:W-:Y:S01]  /*11400*/  ISETP.NE.U32.AND P1, PT, R150, RZ, PT ;  /* 0x000000ff9600720c */ /* 0x000fe20003f25070 */
[----:B------:R-:W-:Y:S02]  /*11410*/  IMAD.WIDE R92, R250, 0x4, R92 ;  /* 0x00000004fa5c7825 */ /* 0x000fe400078e025c */
[----:B------:R1:W-:Y:S01]  /*11420*/  LDGSTS.E [R2+0x42800], [R152.64], P4 ;  /* 0x4280000098027fae */ /* 0x0003e2000a12184c */
[----:B------:R-:W-:-:S03]  /*11430*/  ISETP.NE.U32.AND P4, PT, R139, RZ, PT ;  /* 0x000000ff8b00720c */ /* 0x000fc60003f85070 */
[----:B------:R1:W-:Y:S01]  /*11440*/  LDGSTS.E [R2+0x42c00], [R156.64], P3 ;  /* 0x42c000009c027fae */ /* 0x0003e2000992184c */
[----:B------:R-:W-:-:S03]  /*11450*/  ISETP.NE.U32.AND P3, PT, R151, RZ, PT ;  /* 0x000000ff9700720c */ /* 0x000fc60003f65070 */
[----:B------:R-:W-:Y:S04]  /*11460*/  STL.64 [R1+0x728], R92 ;  /* 0x0007285c01007387 */ /* 0x000fe80000100a00 */
[----:B------:R-:W-:Y:S04]  /*11470*/  STL.64 [R1+0x730], R88 ;  /* 0x0007305801007387 */ /* 0x000fe80000100a00 */
[----:B------:R1:W-:Y:S01]  /*11480*/  LDGSTS.E [R2+0x43000], [R160.64], P5 ;  /* 0x43000000a0027fae */ /* 0x0003e2000a92184c */
[----:B------:R-:W-:-:S03]  /*11490*/  ISETP.NE.U32.AND P5, PT, R138, RZ, PT ;  /* 0x000000ff8a00720c */ /* 0x000fc60003fa5070 */
[----:B------:R-:W3:Y:S04]  /*114a0*/  LDL.LU.64 R146, [R1+0x58] ;  /* 0x0000580001927983 */ /* 0x000ee80000300a00 */
[----:B------:R2:W-:Y:S01]  /*114b0*/  LDGSTS.E [R2+0x43400], [R164.64], P2 ;  /* 0x43400000a4027fae */ /* 0x0005e2000912184c */
[----:B------:R-:W-:-:S03]  /*114c0*/  ISETP.NE.U32.AND P2, PT, R154, RZ, PT ;  /* 0x000000ff9a00720c */ /* 0x000fc60003f45070 */
[----:B------:R2:W-:Y:S01]  /*114d0*/  LDGSTS.E [R2+0x43800], [R168.64], P0 ;  /* 0x43800000a8027fae */ /* 0x0005e2000812184c */
[----:B------:R-:W-:-:S03]  /*114e0*/  ISETP.NE.U32.AND P0, PT, R135, RZ, PT ;  /* 0x000000ff8700720c */ /* 0x000fc60003f05070 */
[----:B-1----:R-:W3:Y:S04]  /*114f0*/  LDL.LU.64 R140, [R1+0x68] ;  /* 0x00006800018c7983 */ /* 0x002ee80000300a00 */
[----:B------:R1:W-:Y:S01]  /*11500*/  LDGSTS.E [R2+0x43c00], [R128.64], P6 ;  /* 0x43c0000080027fae */ /* 0x0003e2000b12184c */
[----:B------:R-:W-:-:S03]  /*11510*/  ISETP.NE.U32.AND P6, PT, R134, RZ, PT ;  /* 0x000000ff8600720c */ /* 0x000fc60003fc5070 */
[----:B------:R1:W-:Y:S01]  /*11520*/  LDGSTS.E [R2+0x44000], [R124.64], P1 ;  /* 0x440000007c027fae */ /* 0x0003e2000892184c */
[----:B------:R-:W-:-:S03]  /*11530*/  ISETP.NE.U32.AND P1, PT, R133, RZ, PT ;  /* 0x000000ff8500720c */ /* 0x000fc60003f25070 */
[----:B------:R1:W-:Y:S01]  /*11540*/  LDGSTS.E [R2+0x44400], [R112.64], P4 ;  /* 0x4440000070027fae */ /* 0x0003e2000a12184c */
[----:B------:R-:W-:-:S03]  /*11550*/  ISETP.NE.U32.AND P4, PT, R132, RZ, PT ;  /* 0x000000ff8400720c */ /* 0x000fc60003f85070 */
[----:B------:R-:W3:Y:S04]  /*11560*/  LDL.LU.64 R136, [R1+0x88] ;  /* 0x0000880001887983 */ /* 0x000ee80000300a00 */
[----:B------:R-:W3:Y:S04]  /*11570*/  LDL.LU.64 R22, [R1+0x250] ;  /* 0x0002500001167983 */ /* 0x000ee80000300a00 */
[----:B------:R1:W-:Y:S01]  /*11580*/  LDGSTS.E [R2+0x44800], [R100.64], P3 ;  /* 0x4480000064027fae */ /* 0x0003e2000992184c */
[----:B------:R-:W-:-:S03]  /*11590*/  ISETP.NE.U32.AND P3, PT, R131, RZ, PT ;  /* 0x000000ff8300720c */ /* 0x000fc60003f65070 */
[----:B------:R1:W-:Y:S04]  /*115a0*/  LDGSTS.E [R2+0x44c00], [R92.64], P5 ;  /* 0x44c000005c027fae */ /* 0x0003e8000a92184c */
[----:B------:R1:W-:Y:S01]  /*115b0*/  LDGSTS.E [R2+0x45000], [R88.64], P2 ;  /* 0x4500000058027fae */ /* 0x0003e2000912184c */
[----:B--2---:R-:W-:-:S05]  /*115c0*/  IMAD.WIDE R72, R250, 0x4, R244 ;  /* 0x00000004fa487825 */ /* 0x004fca00078e02f4 */
[----:B------:R2:W-:Y:S04]  /*115d0*/  STL.64 [R1+0x738], R72 ;  /* 0x0007384801007387 */ /* 0x0005e80000100a00 */
[----:B------:R2:W-:Y:S01]  /*115e0*/  LDGSTS.E [R2+0x45400], [R72.64], P0 ;  /* 0x4540000048027fae */ /* 0x0005e2000812184c */
[----:B----4-:R-:W-:-:S05]  /*115f0*/  IMAD.WIDE R244, R250, 0x4, R170 ;  /* 0x00000004faf47825 */ /* 0x010fca00078e02aa */
[----:B------:R-:W-:Y:S04]  /*11600*/  STL.64 [R1+0x740], R244 ;  /* 0x000740f401007387 */ /* 0x000fe80000100a00 */
[----:B------:R-:W4:Y:S04]  /*11610*/  LDL.LU.64 R170, [R1+0x3e8] ;  /* 0x0003e80001aa7983 */ /* 0x000f280000300a00 */
[----:B------:R1:W-:Y:S01]  /*11620*/  LDGSTS.E [R2+0x45800], [R244.64], P6 ;  /* 0x45800000f4027fae */ /* 0x0003e2000b12184c */
[----:B---3--:R-:W-:-:S03]  /*11630*/  IMAD.WIDE R18, R250, 0x4, R18 ;  /* 0x00000004fa127825 */ /* 0x008fc600078e0212 */
[----:B------:R-:W3:Y:S01]  /*11640*/  LDL R169, [R1+0x590] ;  /* 0x0005900001a97983 */ /* 0x000ee20000100800 */
[----:B------:R-:W-:-:S05]  /*11650*/  IMAD.WIDE R248, R250, 0x4, R248 ;  /* 0x00000004faf87825 */ /* 0x000fca00078e02f8 */
[----:B------:R1:W-:Y:S04]  /*11660*/  LDGSTS.E [R2+0x45c00], [R248.64], P1 ;  /* 0x45c00000f8027fae */ /* 0x0003e8000892184c */
[----:B------:R-:W-:Y:S01]  /*11670*/  STL.64 [R1+0x748], R248 ;  /* 0x000748f801007387 */ /* 0x000fe20000100a00 */
[----:B------:R-:W-:-:S03]  /*11680*/  IMAD.WIDE R16, R250, 0x4, R16 ;  /* 0x00000004fa107825 */ /* 0x000fc600078e0210 */
[----:B------:R1:W-:Y:S01]  /*11690*/  STL.64 [R1+0x8], R18 ;  /* 0x0000081201007387 */ /* 0x0003e20000100a00 */
[----:B--2---:R-:W-:-:S03]  /*116a0*/  IMAD.WIDE R72, R250, 0x4, R20 ;  /* 0x00000004fa487825 */ /* 0x004fc600078e0214 */
[----:B------:R2:W-:Y:S04]  /*116b0*/  LDGSTS.E [R2+0x46000], [R18.64], P4 ;  /* 0x4600000012027fae */ /* 0x0005e8000a12184c */
[----:B------:R2:W-:Y:S01]  /*116c0*/  LDGSTS.E [R2+0x46400], [R16.64], P3 ;  /* 0x4640000010027fae */ /* 0x0005e2000992184c */
[----:B-1----:R-:W-:-:S03]  /*116d0*/  IMAD.WIDE R88, R250, 0x4, R24 ;  /* 0x00000004fa587825 */ /* 0x002fc600078e0218 */
[----:B--2---:R-:W2:Y:S04]  /*116e0*/  LDL.LU.64 R18, [R1+0x3d8] ;  /* 0x0003d80001127983 */ /* 0x004ea80000300a00 */
[----:B------:R1:W-:Y:S04]  /*116f0*/  STL.64 [R1+0x18], R16 ;  /* 0x0000181001007387 */ /* 0x0003e80000100a00 */
[----:B------:R-:W3:Y:S04]  /*11700*/  LDL.LU.64 R20, [R1+0x3c8] ;  /* 0x0003c80001147983 */ /* 0x000ee80000300a00 */
[----:B-1----:R-:W3:Y:S04]  /*11710*/  LDL.LU.64 R16, [R1+0x3b0] ;  /* 0x0003b00001107983 */ /* 0x002ee80000300a00 */
[----:B------:R1:W-:Y:S04]  /*11720*/  STL.64 [R1+0x28], R72 ;  /* 0x0000284801007387 */ /* 0x0003e80000100a00 */
[----:B------:R-:W3:Y:S01]  /*11730*/  LDL.LU.64 R24, [R1+0x3a0] ;  /* 0x0003a00001187983 */ /* 0x000ee20000300a00 */
[----:B------:R-:W-:-:S02]  /*11740*/  ISETP.NE.U32.AND P5, PT, R155, RZ, PT ;  /* 0x000000ff9b00720c */ /* 0x000fc40003fa5070 */
[----:B------:R-:W-:Y:S02]  /*11750*/  ISETP.NE.U32.AND P2, PT, R130, RZ, PT ;  /* 0x000000ff8200720c */ /* 0x000fe40003f45070 */
[----:B------:R-:W-:Y:S01]  /*11760*/  ISETP.NE.U32.AND P0, PT, R158, RZ, PT ;  /* 0x000000ff9e00720c */ /* 0x000fe20003f05070 */
[----:B------:R1:W-:Y:S01]  /*11770*/  STL.64 [R1+0x38], R88 ;  /* 0x0000385801007387 */ /* 0x0003e20000100a00 */
[----:B------:R-:W-:-:S07]  /*11780*/  ISETP.NE.U32.AND P6, PT, R127, RZ, PT ;  /* 0x000000ff7f00720c */ /* 0x000fce0003fc5070 */
[----:B------:R1:W-:Y:S04]  /*11790*/  LDGSTS.E [R2+0x46800], [R72.64], P5 ;  /* 0x4680000048027fae */ /* 0x0003e8000a92184c */
[----:B------:R1:W-:Y:S01]  /*117a0*/  LDGSTS.E [R2+0x46c00], [R88.64], P2 ;  /* 0x46c0000058027fae */ /* 0x0003e2000912184c */
[----:B------:R-:W-:Y:S01]  /*117b0*/  ISETP.NE.U32.AND P1, PT, R159, RZ, PT ;  /* 0x000000ff9f00720c */ /* 0x000fe20003f25070 */
[----:B-1----:R-:W-:-:S04]  /*117c0*/  IMAD.WIDE R72, R250, 0x4, R146 ;  /* 0x00000004fa487825 */ /* 0x002fc800078e0292 */
[----:B------:R-:W-:Y:S01]  /*117d0*/  IMAD.WIDE R88, R250, 0x4, R140 ;  /* 0x00000004fa587825 */ /* 0x000fe200078e028c */
[----:B------:R1:W-:Y:S01]  /*117e0*/  STL.64 [R1+0x58], R72 ;  /* 0x0000584801007387 */ /* 0x0003e20000100a00 */
[----:B------:R-:W-:-:S03]  /*117f0*/  ISETP.NE.U32.AND P4, PT, R126, RZ, PT ;  /* 0x000000ff7e00720c */ /* 0x000fc60003f85070 */
[----:B------:R1:W-:Y:S01]  /*11800*/  LDGSTS.E [R2+0x47000], [R72.64], P0 ;  /* 0x4700000048027fae */ /* 0x0003e2000812184c */
[----:B------:R-:W-:-:S03]  /*11810*/  IMAD.WIDE R22, R250, 0x4, R22 ;  /* 0x00000004fa167825 */ /* 0x000fc600078e0216 */
[----:B------:R-:W-:Y:S04]  /*11820*/  STL.64 [R1+0x68], R88 ;  /* 0x0000685801007387 */ /* 0x000fe80000100a00 */
[----:B------:R-:W3:Y:S01]  /*11830*/  LDL.LU.64 R146, [R1+0x390] ;  /* 0x0003900001927983 */ /* 0x000ee20000300a00 */
[----:B-1----:R-:W-:-:S03]  /*11840*/  IMAD.WIDE R72, R250, 0x4, R136 ;  /* 0x00000004fa487825 */ /* 0x002fc600078e0288 */
[----:B------:R1:W-:Y:S04]  /*11850*/  LDGSTS.E [R2+0x47400], [R88.64], P6 ;  /* 0x4740000058027fae */ /* 0x0003e8000b12184c */
[----:B------:R-:W-:Y:S04]  /*11860*/  STL.64 [R1+0x88], R72 ;  /* 0x0000884801007387 */ /* 0x000fe80000100a00 */
[----:B------:R1:W-:Y:S04]  /*11870*/  STL.64 [R1+0xa0], R22 ;  /* 0x0000a01601007387 */ /* 0x0003e80000100a00 */
[----:B------:R-:W3:Y:S04]  /*11880*/  LDL.LU.64 R140, [R1+0x380] ;  /* 0x00038000018c7983 */ /* 0x000ee80000300a00 */
[----:B------:R-:W3:Y:S04]  /*11890*/  LDL.LU.64 R136, [R1+0x370] ;  /* 0x0003700001887983 */ /* 0x000ee80000300a00 */
[----:B------:R1:W-:Y:S04]  /*118a0*/  LDGSTS.E [R2+0x47800], [R72.64], P1 ;  /* 0x4780000048027fae */ /* 0x0003e8000892184c */
[----:B------:R1:W-:Y:S04]  /*118b0*/  LDGSTS.E [R2+0x47c00], [R22.64], P4 ;  /* 0x47c0000016027fae */ /* 0x0003e8000a12184c */
[----:B-1----:R-:W3:Y:S04]  /*118c0*/  LDL.LU.64 R22, [R1+0x360] ;  /* 0x0003600001167983 */ /* 0x002ee80000300a00 */
[----:B------:R-:W-:Y:S01]  /*118d0*/  STL.64 [R1+0x750], R2 ;  /* 0x0007500201007387 */ /* 0x000fe20000100a00 */
[----:B----4-:R-:W-:-:S05]  /*118e0*/  IMAD.WIDE R170, R250, 0x4, R170 ;  /* 0x00000004faaa7825 */ /* 0x010fca00078e02aa */
[----:B------:R-:W-:Y:S04]  /*118f0*/  STL.64 [R1+0x758], R170 ;  /* 0x000758aa01007387 */ /* 0x000fe80000100a00 */
[----:B------:R-:W4:Y:S01]  /*11900*/  LDL.LU.64 R156, [R1+0x350] ;  /* 0x00035000019c7983 */ /* 0x000f220000300a00 */
[----:B--2---:R-:W-:-:S05]  /*11910*/  IMAD.WIDE R18, R250, 0x4, R18 ;  /* 0x00000004fa127825 */ /* 0x004fca00078e0212 */
[----:B------:R-:W-:Y:S04]  /*11920*/  STL.64 [R1+0x760], R18 ;  /* 0x0007601201007387 */ /* 0x000fe80000100a00 */
[----:B------:R-:W2:Y:S01]  /*11930*/  LDL.LU.64 R148, [R1+0x340] ;  /* 0x0003400001947983 */ /* 0x000ea20000300a00 */
[----:B---3--:R-:W-:-:S03]  /*11940*/  IMAD.WIDE R132, R250, 0x4, R24 ;  /* 0x00000004fa847825 */ /* 0x008fc600078e0218 */
[----:B------:R-:W3:Y:S04]  /*11950*/  LDL.LU.64 R24, [R1+0x330] ;  /* 0x0003300001187983 */ /* 0x000ee80000300a00 */
[----:B------:R-:W2:Y:S01]  /*11960*/  LDL.LU.64 R144, [R1+0x320] ;  /* 0x0003200001907983 */ /* 0x000ea20000300a00 */
[----:B------:R-:W-:Y:S02]  /*11970*/  ISETP.NE.U32.AND P3, PT, R162, RZ, PT ;  /* 0x000000ffa200720c */ /* 0x000fe40003f65070 */
[----:B------:R-:W-:Y:S02]  /*11980*/  ISETP.NE.U32.AND P5, PT, R115, RZ, PT ;  /* 0x000000ff7300720c */ /* 0x000fe40003fa5070 */
[----:B------:R-:W-:Y:S01]  /*11990*/  ISETP.NE.U32.AND P2, PT, R114, RZ, PT ;  /* 0x000000ff7200720c */ /* 0x000fe20003f45070 */
[----:B------:R-:W-:Y:S01]  /*119a0*/  IMAD.WIDE R20, R250, 0x4, R20 ;  /* 0x00000004fa147825 */ /* 0x000fe200078e0214 */
[----:B------:R-:W-:-:S02]  /*119b0*/  ISETP.NE.U32.AND P0, PT, R163, RZ, PT ;  /* 0x000000ffa300720c */ /* 0x000fc40003f05070 */
[----:B------:R-:W-:Y:S01]  /*119c0*/  ISETP.NE.U32.AND P6, PT, R166, RZ, PT ;  /* 0x000000ffa600720c */ /* 0x000fe20003fc5070 */
[----:B------:R-:W-:Y:S01]  /*119d0*/  IMAD.WIDE R16, R250, 0x4, R16 ;  /* 0x00000004fa107825 */ /* 0x000fe200078e0210 */
[----:B------:R-:W-:Y:S02]  /*119e0*/  ISETP.NE.U32.AND P1, PT, R167, RZ, PT ;  /* 0x000000ffa700720c */ /* 0x000fe40003f25070 */
[----:B------:R-:W-:Y:S01]  /*119f0*/  ISETP.NE.U32.AND P4, PT, R102, RZ, PT ;  /* 0x000000ff6600720c */ /* 0x000fe20003f85070 */
[----:B------:R-:W-:Y:S04]  /*11a00*/  STL.64 [R1+0x768], R20 ;  /* 0x0007681401007387 */ /* 0x000fe80000100a00 */
[----:B------:R1:W-:Y:S04]  /*11a10*/  STL.64 [R1+0x770], R16 ;  /* 0x0007701001007387 */ /* 0x0003e80000100a00 */
[----:B------:R-:W-:Y:S04]  /*11a20*/  STL.64 [R1+0x778], R132 ;  /* 0x0007788401007387 */ /* 0x000fe80000100a00 */
[----:B------:R-:W2:Y:S04]  /*11a30*/  LDL.LU.64 R152, [R1+0x310] ;  /* 0x0003100001987983 */ /* 0x000ea80000300a00 */
[----:B------:R1:W-:Y:S04]  /*11a40*/  LDGSTS.E [R169+0x40200], [R170.64], P3 ;  /* 0x40200000aaa97fae */ /* 0x0003e8000992184c */
[----:B------:R1:W-:Y:S01]  /*11a50*/  LDGSTS.E [R169+0x40600], [R18.64], P5 ;  /* 0x4060000012a97fae */ /* 0x0003e2000a92184c */
[----:B------:R-:W-:-:S03]  /*11a60*/  IMAD.WIDE R134, R250, 0x4, R146 ;  /* 0x00000004fa867825 */ /* 0x000fc600078e0292 */
[----:B------:R1:W-:Y:S04]  /*11a70*/  LDGSTS.E [R169+0x40a00], [R20.64], P2 ;  /* 0x40a0000014a97fae */ /* 0x0003e8000912184c */
[----:B------:R-:W-:Y:S04]  /*11a80*/  STL.64 [R1+0x780], R134 ;  /* 0x0007808601007387 */ /* 0x000fe80000100a00 */
[----:B------:R1:W-:Y:S04]  /*11a90*/  LDGSTS.E [R169+0x40e00], [R16.64], P0 ;  /* 0x40e0000010a97fae */ /* 0x0003e8000812184c */
[----:B------:R1:W-:Y:S01]  /*11aa0*/  LDGSTS.E [R169+0x41200], [R132.64], P6 ;  /* 0x4120000084a97fae */ /* 0x0003e2000b12184c */
[----:B------:R-:W-:-:S03]  /*11ab0*/  IMAD.WIDE R138, R250, 0x4, R140 ;  /* 0x00000004fa8a7825 */ /* 0x000fc600078e028c */
[----:B------:R1:W-:Y:S04]  /*11ac0*/  LDGSTS.E [R169+0x41600], [R134.64], P1 ;  /* 0x4160000086a97fae */ /* 0x0003e8000892184c */
[----:B------:R-:W2:Y:S01]  /*11ad0*/  LDL.LU.64 R140, [R1+0x300] ;  /* 0x00030000018c7983 */ /* 0x000ea20000300a00 */
[----:B------:R-:W-:-:S03]  /*11ae0*/  IMAD.WIDE R142, R250, 0x4, R136 ;  /* 0x00000004fa8e7825 */ /* 0x000fc600078e0288 */
[----:B------:R-:W2:Y:S04]  /*11af0*/  LDL.LU.64 R136, [R1+0x2f0] ;  /* 0x0002f00001887983 */ /* 0x000ea80000300a00 */
[----:B------:R1:W-:Y:S01]  /*11b00*/  LDGSTS.E [R169+0x41a00], [R138.64], P4 ;  /* 0x41a000008aa97fae */ /* 0x0003e2000a12184c */
[----:B------:R-:W-:-:S03]  /*11b10*/  ISETP.NE.U32.AND P4, PT, R195, RZ, PT ;  /* 0x000000ffc300720c */ /* 0x000fc60003f85070 */
[----:B------:R-:W-:Y:S04]  /*11b20*/  STL.64 [R1+0x788], R138 ;  /* 0x0007888a01007387 */ /* 0x000fe80000100a00 */
[----:B------:R-:W2:Y:S01]  /*11b30*/  LDL.LU R195, [R1+0x8b4] ;  /* 0x0008b40001c37983 */ /* 0x000ea20000300800 */
[----:B------:R-:W-:-:S03]  /*11b40*/  IMAD.WIDE R146, R250, 0x4, R22 ;  /* 0x00000004fa927825 */ /* 0x000fc600078e0216 */
[----:B------:R-:W2:Y:S04]  /*11b50*/  LDL.LU.64 R22, [R1+0x2e0] ;  /* 0x0002e00001167983 */ /* 0x000ea80000300a00 */
[----:B------:R-:W-:Y:S04]  /*11b60*/  STL.64 [R1+0x790], R142 ;  /* 0x0007908e01007387 */ /* 0x000fe80000100a00 */
[----:B------:R-:W-:Y:S01]  /*11b70*/  STL.64 [R1+0x798], R146 ;  /* 0x0007989201007387 */ /* 0x000fe20000100a00 */
[----:B---3--:R-:W-:-:S03]  /*11b80*/  IMAD.WIDE R158, R250, 0x4, R24 ;  /* 0x00000004fa9e7825 */ /* 0x008fc600078e0218 */
[----:B------:R-:W3:Y:S01]  /*11b90*/  LDL.LU.64 R24, [R1+0x2d0] ;  /* 0x0002d00001187983 */ /* 0x000ee20000300a00 */
[----:B----4-:R-:W-:Y:S01]  /*11ba0*/  IMAD.WIDE R150, R250, 0x4, R156 ;  /* 0x00000004fa967825 */ /* 0x010fe200078e029c */
[----:B------:R-:W-:-:S03]  /*11bb0*/  ISETP.NE.U32.AND P3, PT, R103, RZ, PT ;  /* 0x000000ff6700720c */ /* 0x000fc60003f65070 */
[C---:B--2---:R-:W-:Y:S01]  /*11bc0*/  IMAD.WIDE R154, R250.reuse, 0x4, R148 ;  /* 0x00000004fa9a7825 */ /* 0x044fe200078e0294 */
[----:B------:R-:W-:Y:S03]  /*11bd0*/  STL.64 [R1+0x7a0], R150 ;  /* 0x0007a09601007387 */ /* 0x000fe60000100a00 */
[----:B------:R-:W-:Y:S01]  /*11be0*/  IMAD.WIDE R162, R250, 0x4, R144 ;  /* 0x00000004faa27825 */ /* 0x000fe200078e0290 */
[----:B------:R-:W2:Y:S01]  /*11bf0*/  LDL.LU.64 R148, [R1+0x2c0] ;  /* 0x0002c00001947983 */ /* 0x000ea20000300a00 */
[----:B------:R-:W-:-:S03]  /*11c00*/  ISETP.NE.U32.AND P5, PT, R246, RZ, PT ;  /* 0x000000fff600720c */ /* 0x000fc60003fa5070 */
[----:B------:R-:W4:Y:S01]  /*11c10*/  LDL.LU.64 R144, [R1+0x2b0] ;  /* 0x0002b00001907983 */ /* 0x000f220000300a00 */
[----:B------:R-:W-:Y:S02]  /*11c20*/  ISETP.NE.U32.AND P2, PT, R247, RZ, PT ;  /* 0x000000fff700720c */ /* 0x000fe40003f45070 */
[----:B------:R-:W-:Y:S01]  /*11c30*/  ISETP.NE.U32.AND P0, PT, R94, RZ, PT ;  /* 0x000000ff5e00720c */ /* 0x000fe20003f05070 */
[----:B------:R1:W-:Y:S01]  /*11c40*/  LDGSTS.E [R169+0x41e00], [R142.64], P3 ;  /* 0x41e000008ea97fae */ /* 0x0003e2000992184c */
[----:B------:R-:W-:Y:S02]  /*11c50*/  ISETP.NE.U32.AND P6, PT, R95, RZ, PT ;  /* 0x000000ff5f00720c */ /* 0x000fe40003fc5070 */
[----:B------:R-:W-:Y:S02]  /*11c60*/  ISETP.NE.U32.AND P1, PT, R251, RZ, PT ;  /* 0x000000fffb00720c */ /* 0x000fe40003f25070 */
[----:B------:R-:W-:Y:S01]  /*11c70*/  ISETP.NE.U32.AND P3, PT, R90, RZ, PT ;  /* 0x000000ff5a00720c */ /* 0x000fe20003f65070 */
[----:B------:R1:W-:Y:S01]  /*11c80*/  LDGSTS.E [R169+0x42200], [R146.64], P5 ;  /* 0x4220000092a97fae */ /* 0x0003e2000a92184c */
[----:B------:R-:W-:-:S03]  /*11c90*/  IMAD.WIDE R166, R250, 0x4, R152 ;  /* 0x00000004faa67825 */ /* 0x000fc600078e0298 */
[----:B------:R1:W-:Y:S01]  /*11ca0*/  LDGSTS.E [R169+0x42600], [R150.64], P2 ;  /* 0x4260000096a97fae */ /* 0x0003e2000912184c */
[----:B------:R-:W-:-:S03]  /*11cb0*/  ISETP.NE.U32.AND P2, PT, R173, RZ, PT ;  /* 0x000000ffad00720c */ /* 0x000fc60003f45070 */
[----:B------:R1:W-:Y:S01]  /*11cc0*/  LDGSTS.E [R169+0x42a00], [R154.64], P0 ;  /* 0x42a000009aa97fae */ /* 0x0003e2000812184c */
[----:B------:R-:W-:-:S03]  /*11cd0*/  ISETP.NE.U32.AND P0, PT, R172, RZ, PT ;  /* 0x000000ffac00720c */ /* 0x000fc60003f05070 */
[----:B------:R-:W-:Y:S04]  /*11ce0*/  STL.64 [R1+0x7a8], R154 ;  /* 0x0007a89a01007387 */ /* 0x000fe80000100a00 */
[----:B------:R-:W4:Y:S04]  /*11cf0*/  LDL.LU.64 R172, [R1+0x2a0] ;  /* 0x0002a00001ac7983 */ /* 0x000f280000300a00 */
[----:B------:R1:W-:Y:S04]  /*11d00*/  LDGSTS.E [R169+0x42e00], [R158.64], P6 ;  /* 0x42e000009ea97fae */ /* 0x0003e8000b12184c */
[----:B------:R-:W-:Y:S04]  /*11d10*/  STL.64 [R1+0x7b0], R158 ;  /* 0x0007b09e01007387 */ /* 0x000fe80000100a00 */
[----:B------:R1:W-:Y:S04]  /*11d20*/  LDGSTS.E [R169+0x43200], [R162.64], P1 ;  /* 0x43200000a2a97fae */ /* 0x0003e8000892184c */
[----:B------:R-:W-:Y:S01]  /*11d30*/  STL.64 [R1+0x7b8], R162 ;  /* 0x0007b8a201007387 */ /* 0x000fe20000100a00 */
[----:B------:R-:W-:-:S03]  /*11d40*/  IMAD.WIDE R130, R250, 0x4, R140 ;  /* 0x00000004fa827825 */ /* 0x000fc600078e028c */
[----:B------:R1:W-:Y:S01]  /*11d50*/  LDGSTS.E [R169+0x43600], [R166.64], P4 ;  /* 0x43600000a6a97fae */ /* 0x0003e2000a12184c */
[----:B------:R-:W-:-:S03]  /*11d60*/  ISETP.NE.U32.AND P4, PT, R104, RZ, PT ;  /* 0x000000ff6800720c */ /* 0x000fc60003f85070 */
[----:B------:R-:W-:Y:S04]  /*11d70*/  STL.64 [R1+0x7c0], R166 ;  /* 0x0007c0a601007387 */ /* 0x000fe80000100a00 */
[----:B------:R-:W4:Y:S04]  /*11d80*/  LDL.LU R104, [R1+0x8b0] ;  /* 0x0008b00001687983 */ /* 0x000f280000300800 */
[----:B------:R-:W4:Y:S04]  /*11d90*/  LDL.LU.64 R140, [R1+0x290] ;  /* 0x00029000018c7983 */ /* 0x000f280000300a00 */
[----:B------:R1:W-:Y:S01]  /*11da0*/  LDGSTS.E [R169+0x43a00], [R130.64], P3 ;  /* 0x43a0000082a97fae */ /* 0x0003e2000992184c */
[----:B------:R-:W-:-:S03]  /*11db0*/  ISETP.NE.U32.AND P3, PT, R105, RZ, PT ;  /* 0x000000ff6900720c */ /* 0x000fc60003f65070 */
[----:B------:R-:W-:Y:S01]  /*11dc0*/  STL.64 [R1+0x7c8], R130 ;  /* 0x0007c88201007387 */ /* 0x000fe20000100a00 */
[----:B------:R-:W-:-:S03]  /*11dd0*/  IMAD.WIDE R114, R250, 0x4, R22 ;  /* 0x00000004fa727825 */ /* 0x000fc600078e0216 */
[----:B------:R-:W4:Y:S01]  /*11de0*/  LDL.LU R105, [R1+0x8ac] ;  /* 0x0008ac0001697983 */ /* 0x000f220000300800 */
[----:B------:R-:W-:-:S03]  /*11df0*/  IMAD.WIDE R126, R250, 0x4, R136 ;  /* 0x00000004fa7e7825 */ /* 0x000fc600078e0288 */
[----:B------:R-:W1:Y:S04]  /*11e00*/  LDL.64 R22, [R1+0x270] ;  /* 0x0002700001167983 */ /* 0x000e680000100a00 */
[----:B------:R-:W4:Y:S04]  /*11e10*/  LDL.64 R136, [R1+0x280] ;  /* 0x0002800001887983 */ /* 0x000f280000100a00 */
[----:B------:R-:W-:Y:S01]  /*11e20*/  STL.64 [R1+0x7d0], R126 ;  /* 0x0007d07e01007387 */ /* 0x000fe20000100a00 */
[----:B---3--:R-:W-:-:S03]  /*11e30*/  IMAD.WIDE R102, R250, 0x4, R24 ;  /* 0x00000004fa667825 */ /* 0x008fc600078e0218 */
[----:B------:R-:W3:Y:S01]  /*11e40*/  LDL.LU.64 R24, [R1+0x260] ;  /* 0x0002600001187983 */ /* 0x000ee20000300a00 */
[----:B------:R-:W-:-:S03]  /*11e50*/  ISETP.NE.U32.AND P5, PT, R91, RZ, PT ;  /* 0x000000ff5b00720c */ /* 0x000fc60003fa5070 */
[----:B------:R-:W-:Y:S01]  /*11e60*/  STL.64 [R1+0x7d8], R114 ;  /* 0x0007d87201007387 */ /* 0x000fe20000100a00 */
[----:B--2---:R-:W-:-:S03]  /*11e70*/  IMAD.WIDE R94, R250, 0x4, R148 ;  /* 0x00000004fa5e7825 */ /* 0x004fc600078e0294 */
[----:B------:R-:W-:Y:S01]  /*11e80*/  STL.64 [R1+0x7e0], R102 ;  /* 0x0007e06601007387 */ /* 0x000fe20000100a00 */
[----:B----4-:R-:W-:-:S05]  /*11e90*/  IMAD.WIDE R90, R250, 0x4, R144 ;  /* 0x00000004fa5a7825 */ /* 0x010fca00078e0290 */
[----:B------:R2:W-:Y:S04]  /*11ea0*/  LDGSTS.E [R169+0x43e00], [R126.64], P5 ;  /* 0x43e000007ea97fae */ /* 0x0005e8000a92184c */
[----:B------:R2:W-:Y:S04]  /*11eb0*/  LDGSTS.E [R169+0x44200], [R114.64], P2 ;  /* 0x4420000072a97fae */ /* 0x0005e8000912184c */
[----:B------:R2:W-:Y:S01]  /*11ec0*/  LDGSTS.E [R169+0x44600], [R102.64], P0 ;  /* 0x4460000066a97fae */ /* 0x0005e2000812184c */
[----:B------:R-:W-:-:S03]  /*11ed0*/  ISETP.NE.U32.AND P0, PT, R0, RZ, PT ;  /* 0x000000ff0000720c */ /* 0x000fc60003f05070 */
[----:B------:R4:W5:Y:S04]  /*11ee0*/  LDL.LU R0, [R1+0x8a8] ;  /* 0x0008a80001007983 */ /* 0x0009680000300800 */
[----:B------:R-:W-:Y:S04]  /*11ef0*/  STL.64 [R1+0x7e8], R94 ;  /* 0x0007e85e01007387 */ /* 0x000fe80000100a00 */
[----:B------:R-:W-:Y:S04]  /*11f00*/  STL.64 [R1+0x7f0], R90 ;  /* 0x0007f05a01007387 */ /* 0x000fe80000100a00 */
[----:B------:R-:W2:Y:S04]  /*11f10*/  LDL.LU.64 R164, [R1+0xb8] ;  /* 0x0000b80001a47983 */ /* 0x000ea80000300a00 */
[----:B------:R-:W4:Y:S04]  /*11f20*/  LDL.LU.64 R160, [R1+0xc8] ;  /* 0x0000c80001a07983 */ /* 0x000f280000300a00 */
[----:B------:R-:W4:Y:S04]  /*11f30*/  LDL.LU.64 R156, [R1+0xd8] ;  /* 0x0000d800019c7983 */ /* 0x000f280000300a00 */
[----:B------:R-:W4:Y:S04]  /*11f40*/  LDL.LU.64 R152, [R1+0xe8] ;  /* 0x0000e80001987983 */ /* 0x000f280000300a00 */
[----:B------:R-:W4:Y:S01]  /*11f50*/  LDL.LU.64 R148, [R1+0xf8] ;  /* 0x0000f80001947983 */ /* 0x000f220000300a00 */
[----:B------:R-:W-:-:S02]  /*11f60*/  ISETP.NE.U32.AND P6, PT, R74, RZ, PT ;  /* 0x000000ff4a00720c */ /* 0x000fc40003fc5070 */
[----:B------:R-:W-:Y:S01]  /*11f70*/  ISETP.NE.U32.AND P1, PT, R75, RZ, PT ;  /* 0x000000ff4b00720c */ /* 0x000fe20003f25070 */
[----:B------:R-:W-:Y:S01]  /*11f80*/  IMAD.WIDE R74, R250, 0x4, R172 ;  /* 0x00000004fa4a7825 */ /* 0x000fe200078e02ac */
[----:B------:R-:W-:Y:S01]  /*11f90*/  ISETP.NE.U32.AND P5, PT, R54, RZ, PT ;  /* 0x000000ff3600720c */ /* 0x000fe20003fa5070 */
[----:B------:R-:W4:Y:S01]  /*11fa0*/  LDL.64 R172, [R1+0x118] ;  /* 0x0001180001ac7983 */ /* 0x000f220000100a00 */
[----:B------:R-:W-:-:S03]  /*11fb0*/  ISETP.NE.U32.AND P2, PT, R55, RZ, PT ;  /* 0x000000ff3700720c */ /* 0x000fc60003f45070 */
[----:B------:R-:W4:Y:S04]  /*11fc0*/  LDL.64 R144, [R1+0x108] ;  /* 0x0001080001907983 */ /* 0x000f280000100a00 */
[----:B------:R-:W-:Y:S01]  /*11fd0*/  STL.64 [R1+0x7f8], R74 ;  /* 0x0007f84a01007387 */ /* 0x000fe20000100a00 */
[----:B------:R-:W-:-:S03]  /*11fe0*/  IMAD.WIDE R54, R250, 0x4, R140 ;  /* 0x00000004fa367825 */ /* 0x000fc600078e028c */
[----:B------:R1:W-:Y:S04]  /*11ff0*/  LDGSTS.E [R169+0x44a00], [R94.64], P6 ;  /* 0x44a000005ea97fae */ /* 0x0003e8000b12184c */
[----:B------:R-:W-:Y:S04]  /*12000*/  STL.64 [R1+0x800], R54 ;  /* 0x0008003601007387 */ /* 0x000fe80000100a00 */
[----:B------:R2:W-:Y:S04]  /*12010*/  LDGSTS.E [R169+0x44e00], [R90.64], P1 ;  /* 0x44e000005aa97fae */ /* 0x0005e8000892184c */
[----:B------:R2:W-:Y:S01]  /*12020*/  LDGSTS.E [R169+0x45200], [R74.64], P4 ;  /* 0x452000004aa97fae */ /* 0x0005e2000a12184c */
[----:B-1----:R-:W-:-:S03]  /*12030*/  IMAD.WIDE R16, R250, 0x4, R22 ;  /* 0x00000004fa107825 */ /* 0x002fc600078e0216 */
[----:B------:R1:W-:Y:S01]  /*12040*/  LDGSTS.E [R169+0x45600], [R54.64], P3 ;  /* 0x4560000036a97fae */ /* 0x0003e2000992184c */
[----:B------:R-:W-:-:S03]  /*12050*/  IMAD.WIDE R246, R250, 0x4, R136 ;  /* 0x00000004faf67825 */ /* 0x000fc600078e0288 */
[----:B------:R-:W-:Y:S04]  /*12060*/  STL.64 [R1], R16 ;  /* 0x0000001001007387 */ /* 0x000fe80000100a00 */
[----:B------:R-:W4:Y:S01]  /*12070*/  LDL.64 R140, [R1+0x128] ;  /* 0x00012800018c7983 */ /* 0x000f220000100a00 */
[----:B------:R-:W-:-:S03]  /*12080*/  ISETP.NE.U32.AND P4, PT, R13, RZ, PT ;  /* 0x000000ff0d00720c */ /* 0x000fc60003f85070 */
[----:B------:R-:W4:Y:S01]  /*12090*/  LDL.LU.64 R136, [R1+0x138] ;  /* 0x0001380001887983 */ /* 0x000f220000300a00 */
[----:B------:R-:W-:-:S03]  /*120a0*/  ISETP.NE.U32.AND P3, PT, R12, RZ, PT ;  /* 0x000000ff0c00720c */ /* 0x000fc60003f65070 */
[----:B------:R-:W4:Y:S01]  /*120b0*/  LDL.LU.64 R22, [R1+0x148] ;  /* 0x0001480001167983 */ /* 0x000f220000300a00 */
[----:B------:R-:W-:-:S03]  /*120c0*/  ISETP.NE.U32.AND P1, PT, R15, RZ, PT ;  /* 0x000000ff0f00720c */ /* 0x000fc60003f25070 */
[----:B------:R-:W4:Y:S04]  /*120d0*/  LDL.LU.64 R12, [R1+0x158] ;  /* 0x00015800010c7983 */ /* 0x000f280000300a00 */
[----:B------:R1:W-:Y:S01]  /*120e0*/  LDGSTS.E [R169+0x45a00], [R246.64], P5 ;  /* 0x45a00000f6a97fae */ /* 0x0003e2000a92184c */
[----:B------:R-:W-:Y:S02]  /*120f0*/  ISETP.NE.U32.AND P5, PT, R14, RZ, PT ;  /* 0x000000ff0e00720c */ /* 0x000fe40003fa5070 */
[----:B------:R-:W-:Y:S01]  /*12100*/  ISETP.NE.U32.AND P6, PT, R27, RZ, PT ;  /* 0x000000ff1b00720c */ /* 0x000fe20003fc5070 */
[----:B------:R1:W-:Y:S01]  /*12110*/  LDGSTS.E [R169+0x45e00], [R16.64], P2 ;  /* 0x45e0000010a97fae */ /* 0x0003e2000912184c */
[----:B------:R-:W-:Y:S01]  /*12120*/  ISETP.NE.U32.AND P2, PT, R26, RZ, PT ;  /* 0x000000ff1a00720c */ /* 0x000fe20003f45070 */
[----:B---3--:R-:W-:-:S05]  /*12130*/  IMAD.WIDE R2, R250, 0x4, R24 ;  /* 0x00000004fa027825 */ /* 0x008fca00078e0218 */
[----:B------:R4:W-:Y:S04]  /*12140*/  STL.64 [R1+0x10], R2 ;  /* 0x0000100201007387 */ /* 0x0009e80000100a00 */
[----:B------:R-:W-:Y:S04]  /*12150*/  STL.64 [R1+0x808], R246 ;  /* 0x000808f601007387 */ /* 0x000fe80000100a00 */
[----:B------:R-:W3:Y:S04]  /*12160*/  LDL.LU.64 R14, [R1+0x168] ;  /* 0x00016800010e7983 */ /* 0x000ee80000300a00 */
[----:B------:R-:W3:Y:S04]  /*12170*/  LDL.64 R24, [R1+0x178] ;  /* 0x0001780001187983 */ /* 0x000ee80000100a00 */
[----:B------:R-:W3:Y:S04]  /*12180*/  LDL.64 R26, [R1+0x188] ;  /* 0x00018800011a7983 */ /* 0x000ee80000100a00 */
[----:B------:R4:W-:Y:S01]  /*12190*/  LDGSTS.E [R169+0x46200], [R2.64], P0 ;  /* 0x4620000002a97fae */ /* 0x0009e2000812184c */
[----:B--2---:R-:W-:-:S04]  /*121a0*/  IMAD.WIDE R18, R239, 0x4, R164 ;  /* 0x00000004ef127825 */ /* 0x004fc800078e02a4 */
[C---:B----4-:R-:W-:Y:S01]  /*121b0*/  IMAD.WIDE R2, R239.reuse, 0x4, R160 ;  /* 0x00000004ef027825 */ /* 0x050fe200078e02a0 */
[----:B------:R-:W-:Y:S03]  /*121c0*/  STL.64 [R1+0xb8], R18 ;  /* 0x0000b81201007387 */ /* 0x000fe60000100a00 */
[C---:B-1----:R-:W-:Y:S01]  /*121d0*/  IMAD.WIDE R16, R239.reuse, 0x4, R156 ;  /* 0x00000004ef107825 */ /* 0x042fe200078e029c */
[----:B------:R1:W-:Y:S04]  /*121e0*/  STL.64 [R1+0xc8], R2 ;  /* 0x0000c80201007387 */ /* 0x0003e80000100a00 */
[----:B------:R-:W-:Y:S01]  /*121f0*/  STL.64 [R1+0xd8], R16 ;  /* 0x0000d81001007387 */ /* 0x000fe20000100a00 */
[----:B-1----:R-:W-:-:S05]  /*12200*/  IMAD.WIDE R2, R239, 0x4, R148 ;  /* 0x00000004ef027825 */ /* 0x002fca00078e0294 */
[----:B------:R1:W-:Y:S04]  /*12210*/  STL.64 [R1+0xf8], R2 ;  /* 0x0000f80201007387 */ /* 0x0003e80000100a00 */
[----:B------:R-:W2:Y:S01]  /*12220*/  LDL.LU.64 R128, [R1+0x198] ;  /* 0x0001980001807983 */ /* 0x000ea20000300a00 */
[----:B------:R-:W-:-:S03]  /*12230*/  IMAD.WIDE R154, R239, 0x4, R152 ;  /* 0x00000004ef9a7825 */ /* 0x000fc600078e0298 */
[----:B------:R-:W4:Y:S01]  /*12240*/  LDL.LU.64 R168, [R1+0x1a8] ;  /* 0x0001a80001a87983 */ /* 0x000f220000300a00 */
[----:B------:R-:W-:-:S03]  /*12250*/  IMAD.WIDE R130, R239, 0x4, R172 ;  /* 0x00000004ef827825 */ /* 0x000fc600078e02ac */
[----:B------:R-:W4:Y:S04]  /*12260*/  LDL.LU.64 R156, [R1+0x1b8] ;  /* 0x0001b800019c7983 */ /* 0x000f280000300a00 */
[----:B------:R-:W4:Y:S04]  /*12270*/  LDL.LU.64 R152, [R1+0x1c8] ;  /* 0x0001c80001987983 */ /* 0x000f280000300a00 */
[----:B------:R-:W4:Y:S04]  /*12280*/  LDL.LU.64 R172, [R1+0x248] ;  /* 0x0002480001ac7983 */ /* 0x000f280000300a00 */
[----:B------:R-:W-:Y:S04]  /*12290*/  STL.64 [R1+0xe8], R154 ;  /* 0x0000e89a01007387 */ /* 0x000fe80000100a00 */
[----:B------:R-:W-:Y:S04]  /*122a0*/  STL.64 [R1+0x810], R154 ;  /* 0x0008109a01007387 */ /* 0x000fe80000100a00 */
[----:B------:R-:W4:Y:S01]  /*122b0*/  LDL.LU.64 R148, [R1+0x240] ;  /* 0x0002400001947983 */ /* 0x000f220000300a00 */
[----:B------:R-:W-:-:S03]  /*122c0*/  IMAD.WIDE R102, R239, 0x4, R144 ;  /* 0x00000004ef667825 */ /* 0x000fc600078e0290 */
[----:B------:R-:W4:Y:S01]  /*122d0*/  LDL.64 R164, [R1+0x238] ;  /* 0x0002380001a47983 */ /* 0x000f220000100a00 */
[----:B------:R-:W-:-:S04]  /*122e0*/  IMAD.WIDE R18, R239, 0x4, R136 ;  /* 0x00000004ef127825 */ /* 0x000fc800078e0288 */
[C---:B-1----:R-:W-:Y:S01]  /*122f0*/  IMAD.WIDE R2, R239.reuse, 0x4, R22 ;  /* 0x00000004ef027825 */ /* 0x042fe200078e0216 */
[----:B------:R-:W-:Y:S03]  /*12300*/  STL.64 [R1+0x138], R18 ;  /* 0x0001381201007387 */ /* 0x000fe60000100a00 */
[C---:B------:R-:W-:Y:S01]  /*12310*/  IMAD.WIDE R16, R239.reuse, 0x4, R140 ;  /* 0x00000004ef107825 */ /* 0x040fe200078e028c */
[----:B------:R-:W4:Y:S04]  /*12320*/  LDL.64 R144, [R1+0x230] ;  /* 0x0002300001907983 */ /* 0x000f280000100a00 */
[----:B------:R2:W-:Y:S04]  /*12330*/  STL.64 [R1+0x148], R2 ;  /* 0x0001480201007387 */ /* 0x0005e80000100a00 */
[----:B------:R-:W4:Y:S04]  /*12340*/  LDL.64 R160, [R1+0x228] ;  /* 0x0002280001a07983 */ /* 0x000f280000100a00 */
[----:B------:R-:W4:Y:S01]  /*12350*/  LDL.64 R140, [R1+0x1c0] ;  /* 0x0001c000018c7983 */ /* 0x000f220000100a00 */
[----:B------:R-:W-:-:S04]  /*12360*/  IMAD.WIDE R246, R239, 0x4, R12 ;  /* 0x00000004eff67825 */ /* 0x000fc800078e020c */
[C---:B---3--:R-:W-:Y:S02]  /*12370*/  IMAD.WIDE R124, R239.reuse, 0x4, R24 ;  /* 0x00000004ef7c7825 */ /* 0x048fe400078e0218 */
[----:B------:R-:W3:Y:S04]  /*12380*/  LDL.LU.64 R24, [R1+0x1b0] ;  /* 0x0001b00001187983 */ /* 0x000ee80000300a00 */
[----:B------:R-:W3:Y:S04]  /*12390*/  LDL.LU.64 R136, [R1+0x1a0] ;  /* 0x0001a00001887983 */ /* 0x000ee80000300a00 */
[----:B------:R-:W3:Y:S01]  /*123a0*/  LDL.LU.64 R22, [R1+0x190] ;  /* 0x0001900001167983 */ /* 0x000ee20000300a00 */
[----:B------:R-:W-:-:S03]  /*123b0*/  IMAD.WIDE R114, R239, 0x4, R26 ;  /* 0x00000004ef727825 */ /* 0x000fc600078e021a */
[----:B------:R-:W3:Y:S04]  /*123c0*/  LDL.64 R12, [R1+0x170] ;  /* 0x00017000010c7983 */ /* 0x000ee80000100a00 */
[----:B------:R-:W3:Y:S01]  /*123d0*/  LDL.64 R26, [R1+0x160] ;  /* 0x00016000011a7983 */ /* 0x000ee20000100a00 */
[----:B------:R-:W-:-:S03]  /*123e0*/  IMAD.WIDE R150, R239, 0x4, R14 ;  /* 0x00000004ef967825 */ /* 0x000fc600078e020e */
[----:B------:R-:W3:Y:S04]  /*123f0*/  LDL.64 R14, [R1+0x180] ;  /* 0x00018000010e7983 */ /* 0x000ee80000100a00 */
[----:B------:R-:W-:Y:S04]  /*12400*/  STL.64 [R1+0x158], R246 ;  /* 0x000158f601007387 */ /* 0x000fe80000100a00 */
[----:B------:R-:W-:Y:S04]  /*12410*/  STL.64 [R1+0x818], R246 ;  /* 0x000818f601007387 */ /* 0x000fe80000100a00 */
[----:B------:R-:W-:Y:S01]  /*12420*/  STL.64 [R1+0x168], R150 ;  /* 0x0001689601007387 */ /* 0x000fe20000100a00 */
[----:B--2---:R-:W-:-:S04]  /*12430*/  IMAD.WIDE R2, R239, 0x4, R128 ;  /* 0x00000004ef027825 */ /* 0x004fc800078e0280 */
[C---:B----4-:R-:W-:Y:S01]  /*12440*/  IMAD.WIDE R20, R239.reuse, 0x4, R168 ;  /* 0x00000004ef147825 */ /* 0x050fe200078e02a8 */
[----:B------:R1:W-:Y:S03]  /*12450*/  STL.64 [R1+0x198], R2 ;  /* 0x0001980201007387 */ /* 0x0003e60000100a00 */
[C---:B------:R-:W-:Y:S01]  /*12460*/  IMAD.WIDE R18, R239.reuse, 0x4, R156 ;  /* 0x00000004ef127825 */ /* 0x040fe200078e029c */
[----:B------:R-:W-:Y:S04]  /*12470*/  STL.64 [R1+0x820], R150 ;  /* 0x0008209601007387 */ /* 0x000fe80000100a00 */
[----:B------:R-:W-:Y:S01]  /*12480*/  STL.64 [R1+0x1a8], R20 ;  /* 0x0001a81401007387 */ /* 0x000fe20000100a00 */
[----:B-1----:R-:W-:-:S03]  /*12490*/  IMAD.WIDE R2, R239, 0x4, R152 ;  /* 0x00000004ef027825 */ /* 0x002fc600078e0298 */
[----:B------:R-:W2:Y:S04]  /*124a0*/  LDL.LU.64 R156, [R1+0x150] ;  /* 0x00015000019c7983 */ /* 0x000ea80000300a00 */
[----:B------:R-:W-:Y:S01]  /*124b0*/  STL.64 [R1+0x1b8], R18 ;  /* 0x0001b81201007387 */ /* 0x000fe20000100a00 */
[----:B------:R-:W-:-:S03]  /*124c0*/  IMAD.WIDE R54, R239, 0x4, R172 ;  /* 0x00000004ef367825 */ /* 0x000fc600078e02ac */
[----:B------:R1:W-:Y:S04]  /*124d0*/  STL.64 [R1+0x1c8], R2 ;  /* 0x0001c80201007387 */ /* 0x0003e80000100a00 */
[----:B------:R-:W4:Y:S04]  /*124e0*/  LDL.LU.64 R172, [R1+0x140] ;  /* 0x0001400001ac7983 */ /* 0x000f280000300a00 */
[----:B------:R-:W4:Y:S01]  /*124f0*/  LDL.LU.64 R152, [R1+0x130] ;  /* 0x0001300001987983 */ /* 0x000f220000300a00 */
[----:B-1----:R-:W-:-:S03]  /*12500*/  IMAD.WIDE R2, R239, 0x4, R148 ;  /* 0x00000004ef027825 */ /* 0x002fc600078e0294 */
[----:B------:R-:W4:Y:S04]  /*12510*/  LDL.LU.64 R148, [R1+0x120] ;  /* 0x0001200001947983 */ /* 0x000f280000300a00 */
[----:B------:R1:W-:Y:S01]  /*12520*/  STL.64 [R1+0x1d8], R2 ;  /* 0x0001d80201007387 */ /* 0x0003e20000100a00 */
[----:B------:R-:W-:-:S03]  /*12530*/  IMAD.WIDE R88, R239, 0x4, R144 ;  /* 0x00000004ef587825 */ /* 0x000fc600078e0290 */
[----:B------:R-:W4:Y:S01]  /*12540*/  LDL.LU.64 R144, [R1+0x110] ;  /* 0x0001100001907983 */ /* 0x000f220000300a00 */
[----:B-1----:R-:W-:-:S05]  /*12550*/  IMAD.WIDE R2, R239, 0x4, R164 ;  /* 0x00000004ef027825 */ /* 0x002fca00078e02a4 */
[----:B------:R3:W-:Y:S01]  /*12560*/  STL.64 [R1+0x1e0], R2 ;  /* 0x0001e00201007387 */ /* 0x0007e20000100a00 */
[----:B------:R-:W-:-:S03]  /*12570*/  IMAD.WIDE R20, R239, 0x4, R140 ;  /* 0x00000004ef147825 */ /* 0x000fc600078e028c */
[----:B------:R-:W-:Y:S04]  /*12580*/  STL.64 [R1+0x1d0], R54 ;  /* 0x0001d03601007387 */ /* 0x000fe80000100a00 */
[----:B------:R-:W-:Y:S04]  /*12590*/  STL.64 [R1+0x828], R54 ;  /* 0x0008283601007387 */ /* 0x000fe80000100a00 */
[----:B------:R-:W4:Y:S01]  /*125a0*/  LDL.LU.64 R140, [R1+0x100] ;  /* 0x00010000018c7983 */ /* 0x000f220000300a00 */
[----:B---3--:R-:W-:-:S03]  /*125b0*/  IMAD.WIDE R2, R239, 0x4, R24 ;  /* 0x00000004ef027825 */ /* 0x008fc600078e0218 */
[----:B------:R-:W3:Y:S04]  /*125c0*/  LDL.LU.64 R24, [R1+0xf0] ;  /* 0x0000f00001187983 */ /* 0x000ee80000300a00 */
[----:B------:R1:W-:Y:S01]  /*125d0*/  STL.64 [R1+0x1b0], R2 ;  /* 0x0001b00201007387 */ /* 0x0003e20000100a00 */
[----:B------:R-:W-:-:S04]  /*125e0*/  IMAD.WIDE R74, R239, 0x4, R22 ;  /* 0x00000004ef4a7825 */ /* 0x000fc800078e0216 */
[----:B------:R-:W-:-:S04]  /*125f0*/  IMAD.WIDE R126, R239, 0x4, R12 ;  /* 0x00000004ef7e7825 */ /* 0x000fc800078e020c */
[----:B-1----:R-:W-:-:S05]  /*12600*/  IMAD.WIDE R2, R239, 0x4, R136 ;  /* 0x00000004ef027825 */ /* 0x002fca00078e0288 */
[----:B------:R1:W-:Y:S04]  /*12610*/  STL.64 [R1+0x1a0], R2 ;  /* 0x0001a00201007387 */ /* 0x0003e80000100a00 */
[----:B------:R-:W3:Y:S01]  /*12620*/  LDL.LU.64 R136, [R1+0xe0] ;  /* 0x0000e00001887983 */ /* 0x000ee20000300a00 */
[----:B------:R-:W-:-:S03]  /*12630*/  IMAD.WIDE R22, R239, 0x4, R26 ;  /* 0x00000004ef167825 */ /* 0x000fc600078e021a */
[----:B------:R-:W3:Y:S04]  /*12640*/  LDL.LU.64 R12, [R1+0xd0] ;  /* 0x0000d000010c7983 */ /* 0x000ee80000300a00 */
[----:B------:R-:W3:Y:S01]  /*12650*/  LDL.64 R26, [R1+0xc0] ;  /* 0x0000c000011a7983 */ /* 0x000ee20000100a00 */
[----:B------:R-:W-:-:S03]  /*12660*/  IMAD.WIDE R128, R239, 0x4, R160 ;  /* 0x00000004ef807825 */ /* 0x000fc600078e02a0 */
[----:B------:R-:W-:Y:S04]  /*12670*/  STL.64 [R1+0x190], R74 ;  /* 0x0001904a01007387 */ /* 0x000fe80000100a00 */
[----:B------:R-:W-:Y:S04]  /*12680*/  STL.64 [R1+0x830], R74 ;  /* 0x0008304a01007387 */ /* 0x000fe80000100a00 */
[----:B------:R-:W3:Y:S04]  /*12690*/  LDL.LU.64 R244, [R1+0xb0] ;  /* 0x0000b00001f47983 */ /* 0x000ee80000300a00 */
[----:B------:R-:W3:Y:S01]  /*126a0*/  LDL.LU.64 R100, [R1+0xa8] ;  /* 0x0000a80001647983 */ /* 0x000ee20000300a00 */
[----:B--2---:R-:W-:-:S04]  /*126b0*/  IMAD.WIDE R160, R239, 0x4, R156 ;  /* 0x00000004efa07825 */ /* 0x004fc800078e029c */
[----:B----4-:R-:W-:-:S04]  /*126c0*/  IMAD.WIDE R18, R239, 0x4, R152 ;  /* 0x00000004ef127825 */ /* 0x010fc800078e0298 */
[C---:B-1----:R-:W-:Y:S01]  /*126d0*/  IMAD.WIDE R2, R239.reuse, 0x4, R148 ;  /* 0x00000004ef027825 */ /* 0x042fe200078e0294 */
[----:B------:R3:W-:Y:S03]  /*126e0*/  STL.64 [R1+0x130], R18 ;  /* 0x0001301201007387 */ /* 0x0007e60000100a00 */
[C---:B------:R-:W-:Y:S01]  /*126f0*/  IMAD.WIDE R172, R239.reuse, 0x4, R172 ;  /* 0x00000004efac7825 */ /* 0x040fe200078e02ac */
[----:B------:R-:W-:Y:S04]  /*12700*/  STL.64 [R1+0x150], R160 ;  /* 0x000150a001007387 */ /* 0x000fe80000100a00 */
[----:B------:R1:W-:Y:S04]  /*12710*/  STL.64 [R1+0x120], R2 ;  /* 0x0001200201007387 */ /* 0x0003e80000100a00 */
[----:B------:R-:W-:Y:S04]  /*12720*/  STL.64 [R1+0x838], R160 ;  /* 0x000838a001007387 */ /* 0x000fe80000100a00 */
[----:B------:R-:W2:Y:S04]  /*12730*/  LDL.64 R112, [R1+0x98] ;  /* 0x0000980001707983 */ /* 0x000ea80000100a00 */
[----:B------:R-:W4:Y:S04]  /*12740*/  LDL.64 R168, [R1+0x90] ;  /* 0x0000900001a87983 */ /* 0x000f280000100a00 */
[----:B------:R-:W-:Y:S04]  /*12750*/  STL.64 [R1+0x140], R172 ;  /* 0x000140ac01007387 */ /* 0x000fe80000100a00 */
[----:B------:R-:W-:Y:S01]  /*12760*/  STL.64 [R1+0x840], R172 ;  /* 0x000840ac01007387 */ /* 0x000fe20000100a00 */
[----:B------:R-:W-:-:S03]  /*12770*/  IMAD.WIDE R90, R239, 0x4, R144 ;  /* 0x00000004ef5a7825 */ /* 0x000fc600078e0290 */
[----:B------:R-:W4:Y:S04]  /*12780*/  LDL.LU.64 R164, [R1+0x80] ;  /* 0x0000800001a47983 */ /* 0x000f280000300a00 */
[----:B------:R-:W4:Y:S04]  /*12790*/  LDL.LU.64 R152, [R1+0x78] ;  /* 0x0000780001987983 */ /* 0x000f280000300a00 */
[----:B------:R-:W4:Y:S01]  /*127a0*/  LDL.LU.64 R148, [R1+0x70] ;  /* 0x0000700001947983 */ /* 0x000f220000300a00 */
[----:B------:R-:W-:-:S04]  /*127b0*/  IMAD.WIDE R146, R239, 0x4, R140 ;  /* 0x00000004ef927825 */ /* 0x000fc800078e028c */
[C---:B---3--:R-:W-:Y:S02]  /*127c0*/  IMAD.WIDE R18, R239.reuse, 0x4, R24 ;  /* 0x00000004ef127825 */ /* 0x048fe400078e0218 */
[----:B------:R-:W3:Y:S04]  /*127d0*/  LDL.LU.64 R24, [R1+0x60] ;  /* 0x0000600001187983 */ /* 0x000ee80000300a00 */
[----:B------:R-:W3:Y:S04]  /*127e0*/  LDL.LU.64 R144, [R1+0x50] ;  /* 0x0000500001907983 */ /* 0x000ee80000300a00 */
[----:B------:R-:W3:Y:S04]  /*127f0*/  LDL.LU.64 R140, [R1+0x48] ;  /* 0x00004800018c7983 */ /* 0x000ee80000300a00 */
[----:B------:R-:W-:Y:S04]  /*12800*/  STL.64 [R1+0x110], R90 ;  /* 0x0001105a01007387 */ /* 0x000fe80000100a00 */
[----:B------:R-:W-:Y:S01]  /*12810*/  STL.64 [R1+0x848], R90 ;  /* 0x0008485a01007387 */ /* 0x000fe20000100a00 */
[----:B------:R-:W-:-:S04]  /*12820*/  IMAD.WIDE R92, R239, 0x4, R136 ;  /* 0x00000004ef5c7825 */ /* 0x000fc800078e0288 */
[C---:B------:R-:W-:Y:S02]  /*12830*/  IMAD.WIDE R156, R239.reuse, 0x4, R12 ;  /* 0x00000004ef9c7825 */ /* 0x040fe400078e020c */
[----:B------:R-:W3:Y:S02]  /*12840*/  LDL.LU.64 R12, [R1+0x40] ;  /* 0x00004000010c7983 */ /* 0x000ee40000300a00 */
[C---:B------:R-:W-:Y:S02]  /*12850*/  IMAD.WIDE R72, R239.reuse, 0x4, R26 ;  /* 0x00000004ef487825 */ /* 0x040fe400078e021a */
[----:B------:R-:W3:Y:S04]  /*12860*/  LDL.LU.64 R136, [R1+0x30] ;  /* 0x0000300001887983 */ /* 0x000ee80000300a00 */
[----:B------:R-:W-:Y:S04]  /*12870*/  STL.64 [R1+0x100], R146 ;  /* 0x0001009201007387 */ /* 0x000fe80000100a00 */
[----:B------:R-:W-:Y:S04]  /*12880*/  STL.64 [R1+0x850], R146 ;  /* 0x0008509201007387 */ /* 0x000fe80000100a00 */
[----:B------:R-:W3:Y:S01]  /*12890*/  LDL.LU.64 R26, [R1+0x20] ;  /* 0x00002000011a7983 */ /* 0x000ee20000300a00 */
[----:B-1----:R-:W-:-:S03]  /*128a0*/  IMAD.WIDE R2, R239, 0x4, R244 ;  /* 0x00000004ef027825 */ /* 0x002fc600078e02f4 */
[----:B------:R-:W-:Y:S04]  /*128b0*/  STL.64 [R1+0xf0], R18 ;  /* 0x0000f01201007387 */ /* 0x000fe80000100a00 */
[----:B------:R1:W-:Y:S04]  /*128c0*/  STL.64 [R1+0x858], R18 ;  /* 0x0008581201007387 */ /* 0x0003e80000100a00 */
[----:B------:R-:W-:Y:S04]  /*128d0*/  STL.64 [R1+0xe0], R92 ;  /* 0x0000e05c01007387 */ /* 0x000fe80000100a00 */
[----:B------:R4:W-:Y:S01]  /*128e0*/  STL.64 [R1+0xb0], R2 ;  /* 0x0000b00201007387 */ /* 0x0009e20000100a00 */
[----:B-1----:R-:W-:-:S03]  /*128f0*/  IMAD.WIDE R18, R239, 0x4, R100 ;  /* 0x00000004ef127825 */ /* 0x002fc600078e0264 */
[----:B------:R-:W-:Y:S04]  /*12900*/  STL.64 [R1+0x860], R92 ;  /* 0x0008605c01007387 */ /* 0x000fe80000100a00 */
[----:B------:R-:W-:Y:S04]  /*12910*/  STL.64 [R1+0xd0], R156 ;  /* 0x0000d09c01007387 */ /* 0x000fe80000100a00 */
[----:B------:R-:W-:Y:S04]  /*12920*/  STL.64 [R1+0x868], R156 ;  /* 0x0008689c01007387 */ /* 0x000fe80000100a00 */
[----:B------:R-:W-:Y:S04]  /*12930*/  STL.64 [R1+0xa8], R18 ;  /* 0x0000a81201007387 */ /* 0x000fe80000100a00 */
[----:B------:R3:W-:Y:S01]  /*12940*/  STL.64 [R1+0x870], R18 ;  /* 0x0008701201007387 */ /* 0x0007e20000100a00 */
[----:B------:R-:W-:Y:S01]  /*12950*/  IMAD.WIDE R100, R239, 0x4, R212 ;  /* 0x00000004ef647825 */ /* 0x000fe200078e02d4 */
[----:B------:R-:W-:-:S03]  /*12960*/  ISETP.NE.U32.AND P0, PT, R238, RZ, PT ;  /* 0x000000ffee00720c */ /* 0x000fc60003f05070 */
[----:B------:R-:W-:-:S04]  /*12970*/  IMAD.WIDE R74, R239, 0x4, R218 ;  /* 0x00000004ef4a7825 */ /* 0x000fc800078e02da */
[----:B------:R-:W-:-:S04]  /*12980*/  IMAD.WIDE R90, R239, 0x4, R220 ;  /* 0x00000004ef5a7825 */ /* 0x000fc800078e02dc */
[----:B------:R-:W-:-:S04]  /*12990*/  IMAD.WIDE R172, R239, 0x4, R236 ;  /* 0x00000004efac7825 */ /* 0x000fc800078e02ec */
[----:B------:R-:W-:-:S04]  /*129a0*/  IMAD.WIDE R94, R239, 0x4, R4 ;  /* 0x00000004ef5e7825 */ /* 0x000fc800078e0204 */
[----:B--2---:R-:W-:-:S04]  /*129b0*/  IMAD.WIDE R112, R239, 0x4, R112 ;  /* 0x00000004ef707825 */ /* 0x004fc800078e0270 */
[----:B----4-:R-:W-:-:S04]  /*129c0*/  IMAD.WIDE R2, R239, 0x4, R152 ;  /* 0x00000004ef027825 */ /* 0x010fc800078e0298 */
[----:B------:R-:W-:-:S04]  /*129d0*/  IMAD.WIDE R152, R239, 0x4, R148 ;  /* 0x00000004ef987825 */ /* 0x000fc800078e0294 */
[----:B------:R-:W-:-:S04]  /*129e0*/  IMAD.WIDE R148, R239, 0x4, R214 ;  /* 0x00000004ef947825 */ /* 0x000fc800078e02d6 */
[----:B------:R-:W-:-:S04]  /*129f0*/  IMAD.WIDE R14, R239, 0x4, R14 ;  /* 0x00000004ef0e7825 */ /* 0x000fc800078e020e */
[----:B------:R-:W-:-:S04]  /*12a00*/  IMAD.WIDE R142, R239, 0x4, R6 ;  /* 0x00000004ef8e7825 */ /* 0x000fc800078e0206 */
[----:B------:R-:W-:-:S04]  /*12a10*/  IMAD.WIDE R170, R239, 0x4, R8 ;  /* 0x00000004efaa7825 */ /* 0x000fc800078e0208 */
[----:B------:R-:W-:Y:S02]  /*12a20*/  IMAD.MOV.U32 R8, RZ, RZ, R112 ;  /* 0x000000ffff087224 */ /* 0x000fe400078e0070 */
[----:B------:R-:W-:Y:S02]  /*12a30*/  IMAD.MOV.U32 R9, RZ, RZ, R113 ;  /* 0x000000ffff097224 */ /* 0x000fe400078e0071 */
[----:B------:R-:W-:-:S04]  /*12a40*/  IMAD.WIDE R112, R239, 0x4, R10 ;  /* 0x00000004ef707825 */ /* 0x000fc800078e020a */
[----:B------:R-:W-:-:S04]  /*12a50*/  IMAD.WIDE R160, R239, 0x4, R116 ;  /* 0x00000004efa07825 */ /* 0x000fc800078e0274 */
[----:B------:R-:W-:Y:S02]  /*12a60*/  IMAD.MOV.U32 R116, RZ, RZ, R102 ;  /* 0x000000ffff747224 */ /* 0x000fe400078e0066 */
[----:B------:R-:W-:Y:S02]  /*12a70*/  IMAD.MOV.U32 R117, RZ, RZ, R103 ;  /* 0x000000ffff757224 */ /* 0x000fe400078e0067 */
[----:B------:R-:W-:-:S04]  /*12a80*/  IMAD.WIDE R102, R239, 0x4, R118 ;  /* 0x00000004ef667825 */ /* 0x000fc800078e0276 */
[----:B---3--:R-:W-:-:S04]  /*12a90*/  IMAD.WIDE R18, R239, 0x4, R144 ;  /* 0x00000004ef127825 */ /* 0x008fc800078e0290 */
[C---:B------:R-:W-:Y:S01]  /*12aa0*/  IMAD.WIDE R146, R239.reuse, 0x4, R140 ;  /* 0x00000004ef927825 */ /* 0x040fe200078e028c */
[----:B------:R-:W-:Y:S04]  /*12ab0*/  STL.64 [R1+0x218], R18 ;  /* 0x0002181201007387 */ /* 0x000fe80000100a00 */
[----:B------:R-:W-:Y:S04]  /*12ac0*/  STL.64 [R1+0x208], R152 ;  /* 0x0002089801007387 */ /* 0x000fe80000100a00 */
[----:B------:R-:W-:Y:S04]  /*12ad0*/  STL.64 [R1+0x878], R152 ;  /* 0x0008789801007387 */ /* 0x000fe80000100a00 */
[----:B------:R-:W-:Y:S01]  /*12ae0*/  STL.64 [R1+0x220], R146 ;  /* 0x0002209201007387 */ /* 0x000fe20000100a00 */
[----:B------:R-:W-:-:S03]  /*12af0*/  IMAD.WIDE R24, R239, 0x4, R24 ;  /* 0x00000004ef187825 */ /* 0x000fc600078e0218 */
[----:B------:R-:W-:Y:S04]  /*12b00*/  STL.64 [R1+0x880], R146 ;  /* 0x0008809201007387 */ /* 0x000fe80000100a00 */
[----:B------:R-:W2:Y:S04]  /*12b10*/  LDL R238, [R1+0x590] ;  /* 0x0005900001ee7983 */ /* 0x000ea80000100800 */
[----:B------:R-:W-:Y:S04]  /*12b20*/  STL.64 [R1+0x240], R100 ;  /* 0x0002406401007387 */ /* 0x000fe80000100a00 */
[----:B------:R-:W-:Y:S01]  /*12b30*/  STL.64 [R1+0x258], R74 ;  /* 0x0002584a01007387 */ /* 0x000fe20000100a00 */
[----:B------:R-:W-:-:S03]  /*12b40*/  IMAD.MOV.U32 R220, RZ, RZ, R24 ;  /* 0x000000ffffdc7224 */ /* 0x000fc600078e0018 */
[----:B------:R-:W-:Y:S01]  /*12b50*/  STL.64 [R1+0x888], R100 ;  /* 0x0008886401007387 */ /* 0x000fe20000100a00 */
[----:B------:R-:W-:-:S03]  /*12b60*/  IMAD.WIDE R132, R239, 0x4, R26 ;  /* 0x00000004ef847825 */ /* 0x000fc600078e021a */
[----:B------:R-:W-:Y:S01]  /*12b70*/  STL.64 [R1+0x248], R148 ;  /* 0x0002489401007387 */ /* 0x000fe20000100a00 */
[----:B------:R-:W-:-:S03]  /*12b80*/  IMAD.WIDE R26, R239, 0x4, R216 ;  /* 0x00000004ef1a7825 */ /* 0x000fc600078e02d8 */
[----:B------:R-:W-:Y:S01]  /*12b90*/  STL.64 [R1+0x890], R148 ;  /* 0x0008909401007387 */ /* 0x000fe20000100a00 */
[----:B------:R-:W-:-:S03]  /*12ba0*/  IMAD.MOV.U32 R221, RZ, RZ, R25 ;  /* 0x000000ffffdd7224 */ /* 0x000fc600078e0019 */
[----:B------:R-:W-:Y:S01]  /*12bb0*/  STL.64 [R1+0x250], R26 ;  /* 0x0002501a01007387 */ /* 0x000fe20000100a00 */
[----:B------:R-:W-:-:S03]  /*12bc0*/  IMAD.WIDE R24, R239, 0x4, R232 ;  /* 0x00000004ef187825 */ /* 0x000fc600078e02e8 */
[----:B------:R1:W-:Y:S04]  /*12bd0*/  STL.64 [R1+0x898], R26 ;  /* 0x0008981a01007387 */ /* 0x0003e80000100a00 */
[----:B------:R-:W-:Y:S01]  /*12be0*/  STL.64 [R1+0x260], R90 ;  /* 0x0002605a01007387 */ /* 0x000fe20000100a00 */
[----:B------:R-:W-:-:S03]  /*12bf0*/  IMAD.WIDE R144, R239, 0x4, R106 ;  /* 0x00000004ef907825 */ /* 0x000fc600078e026a */
[----:B------:R3:W-:Y:S01]  /*12c00*/  STL.64 [R1+0x8a0], R90 ;  /* 0x0008a05a01007387 */ /* 0x0007e20000100a00 */
[----:B-1----:R-:W-:-:S03]  /*12c10*/  IMAD.WIDE R26, R239, 0x4, R234 ;  /* 0x00000004ef1a7825 */ /* 0x002fc600078e02ea */
[----:B------:R-:W-:Y:S04]  /*12c20*/  STL.64 [R1+0x290], R24 ;  /* 0x0002901801007387 */ /* 0x000fe80000100a00 */
[----:B------:R1:W-:Y:S01]  /*12c30*/  STL.64 [R1+0x298], R26 ;  /* 0x0002981a01007387 */ /* 0x0003e20000100a00 */
[----:B------:R-:W-:Y:S02]  /*12c40*/  IMAD.MOV.U32 R234, RZ, RZ, R14 ;  /* 0x000000ffffea7224 */ /* 0x000fe400078e000e */
[----:B------:R-:W-:Y:S01]  /*12c50*/  IMAD.MOV.U32 R235, RZ, RZ, R15 ;  /* 0x000000ffffeb7224 */ /* 0x000fe200078e000f */
[----:B------:R-:W-:Y:S01]  /*12c60*/  STL.64 [R1+0x2a0], R172 ;  /* 0x0002a0ac01007387 */ /* 0x000fe20000100a00 */
[----:B------:R-:W-:-:S03]  /*12c70*/  IMAD.WIDE R148, R239, 0x4, R110 ;  /* 0x00000004ef947825 */ /* 0x000fc600078e026e */
[----:B------:R-:W-:Y:S01]  /*12c80*/  STL.64 [R1+0x2a8], R94 ;  /* 0x0002a85e01007387 */ /* 0x000fe20000100a00 */
[----:B------:R-:W-:-:S03]  /*12c90*/  IMAD.WIDE R14, R239, 0x4, R108 ;  /* 0x00000004ef0e7825 */ /* 0x000fc600078e026c */
[----:B------:R-:W-:Y:S04]  /*12ca0*/  STL.64 [R1+0x2b0], R142 ;  /* 0x0002b08e01007387 */ /* 0x000fe80000100a00 */
[----:B------:R-:W-:Y:S04]  /*12cb0*/  STL.64 [R1+0x2b8], R170 ;  /* 0x0002b8aa01007387 */ /* 0x000fe80000100a00 */
[----:B------:R-:W-:Y:S04]  /*12cc0*/  STL.64 [R1+0x2c0], R112 ;  /* 0x0002c07001007387 */ /* 0x000fe80000100a00 */
[----:B------:R-:W-:Y:S04]  /*12cd0*/  STL.64 [R1+0x2c8], R144 ;  /* 0x0002c89001007387 */ /* 0x000fe80000100a00 */
[----:B------:R4:W-:Y:S04]  /*12ce0*/  STL.64 [R1+0x2d8], R148 ;  /* 0x0002d89401007387 */ /* 0x0009e80000100a00 */
[----:B------:R-:W-:Y:S04]  /*12cf0*/  STL.64 [R1+0x2d0], R14 ;  /* 0x0002d00e01007387 */ /* 0x000fe80000100a00 */
[----:B------:R-:W-:Y:S04]  /*12d00*/  STL.64 [R1+0x2e0], R160 ;  /* 0x0002e0a001007387 */ /* 0x000fe80000100a00 */
[----:B------:R-:W-:Y:S04]  /*12d10*/  STL.64 [R1+0x2e8], R102 ;  /* 0x0002e86601007387 */ /* 0x000fe80000100a00 */
[----:B------:R-:W2:Y:S01]  /*12d20*/  LDL.LU.64 R4, [R1+0x588] ;  /* 0x0005880001047983 */ /* 0x000ea20000300a00 */
[----:B------:R-:W-:-:S04]  /*12d30*/  IMAD.WIDE R138, R239, 0x4, R120 ;  /* 0x00000004ef8a7825 */ /* 0x000fc800078e0278 */
[----:B------:R-:W-:Y:S02]  /*12d40*/  IMAD.MOV.U32 R216, RZ, RZ, R2 ;  /* 0x000000ffffd87224 */ /* 0x000fe400078e0002 */
[----:B------:R-:W-:Y:S02]  /*12d50*/  IMAD.MOV.U32 R217, RZ, RZ, R3 ;  /* 0x000000ffffd97224 */ /* 0x000fe400078e0003 */
[C---:B------:R-:W-:Y:S01]  /*12d60*/  IMAD.WIDE R2, R239.reuse, 0x4, R122 ;  /* 0x00000004ef027825 */ /* 0x040fe200078e027a */
[----:B------:R-:W-:Y:S03]  /*12d70*/  STL.64 [R1+0x2f0], R138 ;  /* 0x0002f08a01007387 */ /* 0x000fe60000100a00 */
[----:B------:R-:W-:-:S04]  /*12d80*/  IMAD.WIDE R12, R239, 0x4, R12 ;  /* 0x00000004ef0c7825 */ /* 0x000fc800078e020c */
[----:B------:R-:W-:Y:S02]  /*12d90*/  IMAD.MOV.U32 R212, RZ, RZ, R124 ;  /* 0x000000ffffd47224 */ /* 0x000fe400078e007c */
[----:B------:R-:W-:Y:S02]  /*12da0*/  IMAD.MOV.U32 R213, RZ, RZ, R125 ;  /* 0x000000ffffd57224 */ /* 0x000fe400078e007d */
[C---:B------:R-:W-:Y:S01]  /*12db0*/  IMAD.WIDE R74, R239.reuse, 0x4, R230 ;  /* 0x00000004ef4a7825 */ /* 0x040fe200078e02e6 */
[----:B------:R-:W-:Y:S03]  /*12dc0*/  STL.64 [R1+0x2f8], R2 ;  /* 0x0002f80201007387 */ /* 0x000fe60000100a00 */
[----:B------:R-:W-:-:S04]  /*12dd0*/  IMAD.WIDE R124, R239, 0x4, R174 ;  /* 0x00000004ef7c7825 */ /* 0x000fc800078e02ae */
[----:B------:R-:W-:-:S04]  /*12de0*/  IMAD.WIDE R140, R239, 0x4, R28 ;  /* 0x00000004ef8c7825 */ /* 0x000fc800078e021c */
[----:B------:R-:W-:-:S04]  /*12df0*/  IMAD.WIDE R54, R239, 0x4, R164 ;  /* 0x00000004ef367825 */ /* 0x000fc800078e02a4 */
[----:B------:R-:W-:Y:S02]  /*12e00*/  IMAD.MOV.U32 R106, RZ, RZ, R12 ;  /* 0x000000ffff6a7224 */ /* 0x000fe400078e000c */
[----:B------:R-:W-:Y:S02]  /*12e10*/  IMAD.MOV.U32 R107, RZ, RZ, R13 ;  /* 0x000000ffff6b7224 */ /* 0x000fe400078e000d */
[C---:B------:R-:W-:Y:S02]  /*12e20*/  IMAD.WIDE R100, R239.reuse, 0x4, R32 ;  /* 0x00000004ef647825 */ /* 0x040fe400078e0220 */
[----:B------:R-:W4:Y:S02]  /*12e30*/  LDL.LU.64 R32, [R1+0x578] ;  /* 0x0005780001207983 */ /* 0x000f240000300a00 */
[----:B------:R-:W-:Y:S02]  /*12e40*/  IMAD.MOV.U32 R120, RZ, RZ, R74 ;  /* 0x000000ffff787224 */ /* 0x000fe400078e004a */
[----:B------:R-:W-:Y:S01]  /*12e50*/  IMAD.MOV.U32 R121, RZ, RZ, R75 ;  /* 0x000000ffff797224 */ /* 0x000fe200078e004b */
[----:B------:R-:W-:Y:S01]  /*12e60*/  STL.64 [R1+0x300], R124 ;  /* 0x0003007c01007387 */ /* 0x000fe20000100a00 */
[----:B------:R-:W-:-:S04]  /*12e70*/  IMAD.WIDE R12, R239, 0x4, R30 ;  /* 0x00000004ef0c7825 */ /* 0x000fc800078e021e */
[----:B------:R-:W-:Y:S02]  /*12e80*/  IMAD.MOV.U32 R214, RZ, RZ, R114 ;  /* 0x000000ffffd67224 */ /* 0x000fe400078e0072 */
[----:B------:R-:W-:Y:S02]  /*12e90*/  IMAD.MOV.U32 R215, RZ, RZ, R115 ;  /* 0x000000ffffd77224 */ /* 0x000fe400078e0073 */
[C---:B------:R-:W-:Y:S02]  /*12ea0*/  IMAD.WIDE R74, R239.reuse, 0x4, R34 ;  /* 0x00000004ef4a7825 */ /* 0x040fe400078e0222 */
[----:B------:R-:W4:Y:S02]  /*12eb0*/  LDL.LU.64 R34, [R1+0x580] ;  /* 0x0005800001227983 */ /* 0x000f240000300a00 */
[C---:B------:R-:W-:Y:S02]  /*12ec0*/  IMAD.WIDE R114, R239.reuse, 0x4, R36 ;  /* 0x00000004ef727825 */ /* 0x040fe400078e0224 */
[----:B------:R-:W-:Y:S02]  /*12ed0*/  STL.64 [R1+0x308], R140 ;  /* 0x0003088c01007387 */ /* 0x000fe40000100a00 */
[----:B------:R-:W-:-:S02]  /*12ee0*/  IMAD.WIDE R218, R239, 0x4, R222 ;  /* 0x00000004efda7825 */ /* 0x000fc400078e02de */
[----:B------:R1:W-:Y:S02]  /*12ef0*/  STL.64 [R1+0x318], R100 ;  /* 0x0003186401007387 */ /* 0x0003e40000100a00 */
[----:B---3--:R-:W-:Y:S02]  /*12f00*/  IMAD.MOV.U32 R90, RZ, RZ, R54 ;  /* 0x000000ffff5a7224 */ /* 0x008fe400078e0036 */
[----:B------:R-:W-:Y:S02]  /*12f10*/  IMAD.MOV.U32 R91, RZ, RZ, R55 ;  /* 0x000000ffff5b7224 */ /* 0x000fe400078e0037 */
[C---:B------:R-:W-:Y:S01]  /*12f20*/  IMAD.WIDE R134, R239.reuse, 0x4, R38 ;  /* 0x00000004ef867825 */ /* 0x040fe200078e0226 */
[----:B------:R-:W-:Y:S03]  /*12f30*/  STL.64 [R1+0x310], R12 ;  /* 0x0003100c01007387 */ /* 0x000fe60000100a00 */
[----:B------:R-:W-:Y:S01]  /*12f40*/  IMAD.WIDE R54, R239, 0x4, R224 ;  /* 0x00000004ef367825 */ /* 0x000fe200078e02e0 */
[----:B------:R-:W-:Y:S03]  /*12f50*/  STL.64 [R1+0x320], R74 ;  /* 0x0003204a01007387 */ /* 0x000fe60000100a00 */
[----:B------:R-:W-:-:S02]  /*12f60*/  IMAD.MOV.U32 R222, RZ, RZ, R128 ;  /* 0x000000ffffde7224 */ /* 0x000fc400078e0080 */
[----:B------:R-:W-:Y:S02]  /*12f70*/  IMAD.MOV.U32 R223, RZ, RZ, R129 ;  /* 0x000000ffffdf7224 */ /* 0x000fe400078e0081 */
[C---:B------:R-:W-:Y:S01]  /*12f80*/  IMAD.WIDE R248, R239.reuse, 0x4, R40 ;  /* 0x00000004eff87825 */ /* 0x040fe200078e0228 */
[----:B------:R-:W-:Y:S03]  /*12f90*/  STL.64 [R1+0x3c8], R114 ;  /* 0x0003c87201007387 */ /* 0x000fe60000100a00 */
[C---:B------:R-:W-:Y:S01]  /*12fa0*/  IMAD.WIDE R18, R239.reuse, 0x4, R136 ;  /* 0x00000004ef127825 */ /* 0x040fe200078e0288 */
[----:B------:R-:W-:Y:S03]  /*12fb0*/  STL.64 [R1+0x3d0], R134 ;  /* 0x0003d08601007387 */ /* 0x000fe60000100a00 */
[C---:B------:R-:W-:Y:S01]  /*12fc0*/  IMAD.WIDE R128, R239.reuse, 0x4, R42 ;  /* 0x00000004ef807825 */ /* 0x040fe200078e022a */
[----:B------:R-:W-:Y:S03]  /*12fd0*/  STL.64 [R1+0x3d8], R248 ;  /* 0x0003d8f801007387 */ /* 0x000fe60000100a00 */
[C---:B------:R-:W-:Y:S01]  /*12fe0*/  IMAD.WIDE R136, R239.reuse, 0x4, R44 ;  /* 0x00000004ef887825 */ /* 0x040fe200078e022c */
[----:B------:R-:W-:Y:S03]  /*12ff0*/  STL.64 [R1+0x3e0], R128 ;  /* 0x0003e08001007387 */ /* 0x000fe60000100a00 */
[----:B------:R-:W-:Y:S01]  /*13000*/  IMAD.WIDE R146, R239, 0x4, R48 ;  /* 0x00000004ef927825 */ /* 0x000fe200078e0230 */
[----:B------:R-:W-:Y:S03]  /*13010*/  STL.64 [R1+0x3e8], R136 ;  /* 0x0003e88801007387 */ /* 0x000fe60000100a00 */
[----:B------:R-:W-:-:S02]  /*13020*/  IMAD.MOV.U32 R122, RZ, RZ, R54 ;  /* 0x000000ffff7a7224 */ /* 0x000fc400078e0036 */
[----:B------:R-:W-:Y:S02]  /*13030*/  IMAD.MOV.U32 R123, RZ, RZ, R55 ;  /* 0x000000ffff7b7224 */ /* 0x000fe400078e0037 */
[C---:B------:R-:W-:Y:S01]  /*13040*/  IMAD.WIDE R46, R239.reuse, 0x4, R46 ;  /* 0x00000004ef2e7825 */ /* 0x040fe200078e022e */
[----:B------:R3:W-:Y:S03]  /*13050*/  STL.64 [R1+0x3f8], R146 ;  /* 0x0003f89201007387 */ /* 0x0007e60000100a00 */
[----:B------:R-:W-:Y:S02]  /*13060*/  IMAD.MOV.U32 R236, RZ, RZ, R126 ;  /* 0x000000ffffec7224 */ /* 0x000fe400078e007e */
[----:B------:R-:W-:Y:S02]  /*13070*/  IMAD.MOV.U32 R237, RZ, RZ, R127 ;  /* 0x000000ffffed7224 */ /* 0x000fe400078e007f */
        /* <DEDUP_REMOVED lines=8> */
[----:B------:R-:W-:-:S04]  /*13100*/  IMAD.WIDE R92, R239, 0x4, R168 ;  /* 0x00000004ef5c7825 */ /* 0x000fc800078e02a8 */
[C---:B------:R-:W-:Y:S01]  /*13110*/  IMAD.WIDE R244, R239.reuse, 0x4, R56 ;  /* 0x00000004eff47825 */ /* 0x040fe200078e0238 */
[----:B------:R-:W-:Y:S03]  /*13120*/  STL.64 [R1+0x410], R132 ;  /* 0x0004108401007387 */ /* 0x000fe60000100a00 */
[----:B------:R-:W-:Y:S02]  /*13130*/  IMAD.MOV.U32 R174, RZ, RZ, R22 ;  /* 0x000000ffffae7224 */ /* 0x000fe400078e0016 */
[----:B------:R-:W-:Y:S02]  /*13140*/  IMAD.MOV.U32 R175, RZ, RZ, R23 ;  /* 0x000000ffffaf7224 */ /* 0x000fe400078e0017 */
[C---:B------:R-:W-:Y:S01]  /*13150*/  IMAD.WIDE R168, R239.reuse, 0x4, R58 ;  /* 0x00000004efa87825 */ /* 0x040fe200078e023a */
[----:B------:R-:W-:Y:S03]  /*13160*/  STL.64 [R1+0x418], R244 ;  /* 0x000418f401007387 */ /* 0x000fe60000100a00 */
[C---:B------:R-:W-:Y:S01]  /*13170*/  IMAD.WIDE R22, R239.reuse, 0x4, R60 ;  /* 0x00000004ef167825 */ /* 0x040fe200078e023c */
[----:B------:R-:W-:Y:S03]  /*13180*/  STL.64 [R1+0x420], R168 ;  /* 0x000420a801007387 */ /* 0x000fe60000100a00 */
[C---:B------:R-:W-:Y:S01]  /*13190*/  IMAD.WIDE R152, R239.reuse, 0x4, R64 ;  /* 0x00000004ef987825 */ /* 0x040fe200078e0240 */
[----:B------:R-:W-:Y:S03]  /*131a0*/  STL.64 [R1+0x428], R22 ;  /* 0x0004281601007387 */ /* 0x000fe60000100a00 */
[----:B------:R-:W-:Y:S01]  /*131b0*/  IMAD.WIDE R42, R239, 0x4, R62 ;  /* 0x00000004ef2a7825 */ /* 0x000fe200078e023e */
[----:B------:R1:W-:Y:S03]  /*131c0*/  STL.64 [R1+0x438], R152 ;  /* 0x0004389801007387 */ /* 0x0003e60000100a00 */
[----:B------:R-:W-:-:S02]  /*131d0*/  IMAD.MOV.U32 R10, RZ, RZ, R130 ;  /* 0x000000ffff0a7224 */ /* 0x000fc400078e0082 */
[----:B------:R-:W-:Y:S02]  /*131e0*/  IMAD.MOV.U32 R11, RZ, RZ, R131 ;  /* 0x000000ffff0b7224 */ /* 0x000fe400078e0083 */
[C---:B------:R-:W-:Y:S01]  /*131f0*/  IMAD.WIDE R150, R239.reuse, 0x4, R66 ;  /* 0x00000004ef967825 */ /* 0x040fe200078e0242 */
[----:B------:R-:W-:Y:S03]  /*13200*/  STL.64 [R1+0x430], R42 ;  /* 0x0004302a01007387 */ /* 0x000fe60000100a00 */
        /* <DEDUP_REMOVED lines=19> */
[----:B------:R1:W-:Y:S03]  /*13340*/  STL.64 [R1+0x478], R18 ;  /* 0x0004781201007387 */ /* 0x0003e60000100a00 */
[----:B------:R-:W-:Y:S01]  /*13350*/  IMAD.WIDE R246, R239, 0x4, R82 ;  /* 0x00000004eff67825 */ /* 0x000fe200078e0252 */
[----:B------:R-:W-:Y:S03]  /*13360*/  STL.64 [R1+0x470], R40 ;  /* 0x0004702801007387 */ /* 0x000fe60000100a00 */
[----:B------:R-:W-:-:S02]  /*13370*/  IMAD.MOV.U32 R224, RZ, RZ, R20 ;  /* 0x000000ffffe07224 */ /* 0x000fc400078e0014 */
[----:B------:R-:W-:Y:S02]  /*13380*/  IMAD.MOV.U32 R225, RZ, RZ, R21 ;  /* 0x000000ffffe17224 */ /* 0x000fe400078e0015 */
        /* <DEDUP_REMOVED lines=15> */
[----:B------:R1:W-:Y:S03]  /*13480*/  STL.64 [R1+0x4b8], R156 ;  /* 0x0004b89c01007387 */ /* 0x0003e60000100a00 */
        /* <DEDUP_REMOVED lines=21> */
[----:B------:R1:W-:Y:S03]  /*135e0*/  STL.64 [R1+0x500], R242 ;  /* 0x000500f201007387 */ /* 0x0003e60000100a00 */
[C---:B------:R-:W-:Y:S01]  /*135f0*/  IMAD.WIDE R86, R239.reuse, 0x4, R200 ;  /* 0x00000004ef567825 */ /* 0x040fe200078e02c8 */
[----:B------:R1:W-:Y:S03]  /*13600*/  STL.64 [R1+0x508], R158 ;  /* 0x0005089e01007387 */ /* 0x0003e60000100a00 */
[----:B------:R-:W-:Y:S01]  /*13610*/  IMAD.WIDE R182, R239, 0x4, R198 ;  /* 0x00000004efb67825 */ /* 0x000fe200078e02c6 */
[----:B------:R1:W-:Y:S04]  /*13620*/  STL.64 [R1+0x510], R86 ;  /* 0x0005105601007387 */ /* 0x0003e80000100a00 */
[----:B------:R-:W-:Y:S01]  /*13630*/  STL.64 [R1+0x518], R182 ;  /* 0x000518b601007387 */ /* 0x000fe20000100a00 */
[----:B--2---:R-:W-:-:S03]  /*13640*/  IMAD.WIDE R52, R250, 0x4, R4 ;  /* 0x00000004fa347825 */ /* 0x004fc600078e0204 */
[----:B------:R-:W2:Y:S04]  /*13650*/  LDL.LU.64 R30, [R1+0x570] ;  /* 0x00057000011e7983 */ /* 0x000ea80000300a00 */
[----:B------:R-:W3:Y:S04]  /*13660*/  LDL.LU.64 R28, [R1+0x548] ;  /* 0x00054800011c7983 */ /* 0x000ee80000300a00 */
[----:B------:R-:W3:Y:S04]  /*13670*/  LDL.LU.64 R4, [R1+0x540] ;  /* 0x0005400001047983 */ /* 0x000ee80000300a00 */
[----:B------:R-:W3:Y:S01]  /*13680*/  LDL.LU.64 R48, [R1+0x538] ;  /* 0x0005380001307983 */ /* 0x000ee20000300a00 */
[----:B------:R-:W-:-:S03]  /*13690*/  IMAD.WIDE R70, R239, 0x4, R196 ;  /* 0x00000004ef467825 */ /* 0x000fc600078e02c4 */
[----:B------:R1:W-:Y:S01]  /*136a0*/  LDGSTS.E [R238+0x46600], [R52.64], P6 ;  /* 0x4660000034ee7fae */ /* 0x0003e2000b12184c */
[----:B------:R-:W-:-:S04]  /*136b0*/  IMAD.WIDE R44, R239, 0x4, R194 ;  /* 0x00000004ef2c7825 */ /* 0x000fc800078e02c2 */
[C---:B------:R-:W-:Y:S01]  /*136c0*/  IMAD.WIDE R104, R239.reuse, 0x4, R104 ;  /* 0x00000004ef687825 */ /* 0x040fe200078e0268 */
[----:B------:R1:W-:Y:S03]  /*136d0*/  STL.64 [R1+0x520], R70 ;  /* 0x0005204601007387 */ /* 0x0003e60000100a00 */
[----:B------:R-:W-:Y:S01]  /*136e0*/  IMAD.WIDE R226, R239, 0x4, R226 ;  /* 0x00000004efe27825 */ /* 0x000fe200078e02e2 */
[----:B------:R-:W-:Y:S03]  /*136f0*/  STL.64 [R1+0x530], R44 ;  /* 0x0005302c01007387 */ /* 0x000fe60000100a00 */
[----:B------:R-:W-:Y:S02]  /*13700*/  IMAD.MOV.U32 R210, RZ, RZ, R116 ;  /* 0x000000ffffd27224 */ /* 0x000fe400078e0074 */
[----:B------:R-:W-:-:S02]  /*13710*/  IMAD.MOV.U32 R211, RZ, RZ, R117 ;  /* 0x000000ffffd37224 */ /* 0x000fc400078e0075 */
[----:B------:R-:W-:Y:S02]  /*13720*/  IMAD.MOV.U32 R190, RZ, RZ, R90 ;  /* 0x000000ffffbe7224 */ /* 0x000fe400078e005a */
[----:B------:R-:W-:Y:S02]  /*13730*/  IMAD.MOV.U32 R191, RZ, RZ, R91 ;  /* 0x000000ffffbf7224 */ /* 0x000fe400078e005b */
[----:B----4-:R-:W-:Y:S01]  /*13740*/  IMAD.WIDE R32, R250, 0x4, R32 ;  /* 0x00000004fa207825 */ /* 0x010fe200078e0220 */
[----:B------:R4:W-:Y:S03]  /*13750*/  STL.64 [R1+0x528], R104 ;  /* 0x0005286801007387 */ /* 0x0009e60000100a00 */
[----:B------:R-:W-:Y:S01]  /*13760*/  IMAD.MOV.U32 R84, RZ, RZ, R122 ;  /* 0x000000ffff547224 */ /* 0x000fe200078e007a */
[----:B------:R-:W4:Y:S01]  /*13770*/  LDL.64 R202, [R1+0xb8] ;  /* 0x0000b80001ca7983 */ /* 0x000f220000100a00 */
[----:B------:R-:W-:-:S02]  /*13780*/  IMAD.MOV.U32 R85, RZ, RZ, R123 ;  /* 0x000000ffff557224 */ /* 0x000fc400078e007b */
[----:B------:R-:W-:Y:S01]  /*13790*/  IMAD.MOV.U32 R90, RZ, RZ, R220 ;  /* 0x000000ffff5a7224 */ /* 0x000fe200078e00dc */
[----:B------:R-:W4:Y:S01]  /*137a0*/  LDL.64 R200, [R1+0x130] ;  /* 0x0001300001c87983 */ /* 0x000f220000100a00 */
[----:B------:R-:W-:Y:S02]  /*137b0*/  IMAD.MOV.U32 R91, RZ, RZ, R221 ;  /* 0x000000ffff5b7224 */ /* 0x000fe400078e00dd */
[----:B------:R-:W-:Y:S01]  /*137c0*/  IMAD.WIDE R34, R250, 0x4, R34 ;  /* 0x00000004fa227825 */ /* 0x000fe200078e0222 */
[----:B------:R-:W4:Y:S03]  /*137d0*/  LDL.64 R194, [R1+0xb0] ;  /* 0x0000b00001c27983 */ /* 0x000f260000100a00 */
[----:B------:R-:W-:Y:S01]  /*137e0*/  IMAD.MOV.U32 R176, RZ, RZ, R174 ;  /* 0x000000ffffb07224 */ /* 0x000fe200078e00ae */
[----:B------:R1:W-:Y:S01]  /*137f0*/  LDGSTS.E [R238+0x46a00], [R34.64], P1 ;  /* 0x46a0000022ee7fae */ /* 0x0003e2000892184c */
[----:B------:R-:W-:-:S02]  /*13800*/  IMAD.MOV.U32 R177, RZ, RZ, R175 ;  /* 0x000000ffffb17224 */ /* 0x000fc400078e00af */
[----:B------:R-:W-:Y:S01]  /*13810*/  IMAD.MOV.U32 R174, RZ, RZ, R226 ;  /* 0x000000ffffae7224 */ /* 0x000fe200078e00e2 */
[----:B------:R1:W-:Y:S01]  /*13820*/  LDGSTS.E [R238+0x46e00], [R32.64], P4 ;  /* 0x46e0000020ee7fae */ /* 0x0003e2000a12184c */
[----:B------:R-:W-:Y:S02]  /*13830*/  IMAD.MOV.U32 R175, RZ, RZ, R227 ;  /* 0x000000ffffaf7224 */ /* 0x000fe400078e00e3 */
[----:B------:R-:W-:Y:S01]  /*13840*/  IMAD.MOV.U32 R206, RZ, RZ, R210 ;  /* 0x000000ffffce7224 */ /* 0x000fe200078e00d2 */
[----:B------:R-:W4:Y:S01]  /*13850*/  LDL.64 R196, [R1+0x218] ;  /* 0x0002180001c47983 */ /* 0x000f220000100a00 */
[----:B------:R-:W-:Y:S02]  /*13860*/  IMAD.MOV.U32 R207, RZ, RZ, R211 ;  /* 0x000000ffffcf7224 */ /* 0x000fe400078e00d3 */
[----:B------:R-:W-:Y:S01]  /*13870*/  IMAD.MOV.U32 R226, RZ, RZ, R218 ;  /* 0x000000ffffe27224 */ /* 0x000fe200078e00da */
[----:B------:R-:W4:Y:S01]  /*13880*/  LDL.64 R198, [R1+0x258] ;  /* 0x0002580001c67983 */ /* 0x000f220000100a00 */
[----:B------:R-:W-:-:S02]  /*13890*/  IMAD.MOV.U32 R227, RZ, RZ, R219 ;  /* 0x000000ffffe37224 */ /* 0x000fc400078e00db */
[----:B------:R-:W-:Y:S01]  /*138a0*/  IMAD.MOV.U32 R210, RZ, RZ, R84 ;  /* 0x000000ffffd27224 */ /* 0x000fe200078e0054 */
[----:B------:R-:W4:Y:S01]  /*138b0*/  LDL.64 R218, [R1+0x138] ;  /* 0x0001380001da7983 */ /* 0x000f220000100a00 */
[----:B------:R-:W-:Y:S02]  /*138c0*/  IMAD.MOV.U32 R211, RZ, RZ, R85 ;  /* 0x000000ffffd37224 */ /* 0x000fe400078e0055 */
[----:B------:R-:W-:Y:S02]  /*138d0*/  IMAD.MOV.U32 R84, RZ, RZ, R90 ;  /* 0x000000ffff547224 */ /* 0x000fe400078e005a */
[----:B------:R-:W-:-:S04]  /*138e0*/  IMAD.WIDE R228, R239, 0x4, R228 ;  /* 0x00000004efe47825 */ /* 0x000fc800078e02e4 */
[----:B--2---:R-:W-:-:S04]  /*138f0*/  IMAD.WIDE R30, R250, 0x4, R30 ;  /* 0x00000004fa1e7825 */ /* 0x004fc800078e021e */
[C---:B---3--:R-:W-:Y:S01]  /*13900*/  IMAD.WIDE R28, R250.reuse, 0x4, R28 ;  /* 0x00000004fa1c7825 */ /* 0x048fe200078e021c */
[----:B------:R1:W-:Y:S03]  /*13910*/  LDGSTS.E [R238+0x47200], [R30.64], P3 ;  /* 0x472000001eee7fae */ /* 0x0003e6000992184c */
[C---:B------:R-:W-:Y:S01]  /*13920*/  IMAD.WIDE R4, R250.reuse, 0x4, R4 ;  /* 0x00000004fa047825 */ /* 0x040fe200078e0204 */
[----:B------:R1:W-:Y:S03]  /*13930*/  LDGSTS.E [R238+0x47600], [R28.64], P5 ;  /* 0x476000001cee7fae */ /* 0x0003e6000a92184c */
[----:B------:R-:W-:Y:S01]  /*13940*/  IMAD.WIDE R250, R250, 0x4, R48 ;  /* 0x00000004fafa7825 */ /* 0x000fe200078e0230 */
[----:B------:R1:W-:Y:S03]  /*13950*/  LDGSTS.E [R238+0x47a00], [R4.64], P2 ;  /* 0x47a0000004ee7fae */ /* 0x0003e6000912184c */
[----:B------:R-:W-:Y:S01]  /*13960*/  IMAD.MOV.U32 R85, RZ, RZ, R91 ;  /* 0x000000ffff557224 */ /* 0x000fe200078e005b */
[----:B------:R1:W-:Y:S04]  /*13970*/  LDGSTS.E [R238+0x47e00], [R250.64], P0 ;  /* 0x47e00000faee7fae */ /* 0x0003e8000812184c */
[----:B------:R-:W2:Y:S01]  /*13980*/  LDL.64 R90, [R1+0x1b8] ;  /* 0x0001b800015a7983 */ /* 0x000ea20000100a00 */
[----:B------:R-:W-:-:S02]  /*13990*/  IMAD.MOV.U32 R178, RZ, RZ, R8 ;  /* 0x000000ffffb27224 */ /* 0x000fc400078e0008 */
[----:B------:R-:W-:Y:S01]  /*139a0*/  IMAD.MOV.U32 R179, RZ, RZ, R9 ;  /* 0x000000ffffb37224 */ /* 0x000fe200078e0009 */
[----:B------:R-:W-:Y:S01]  /*139b0*/  ISETP.NE.U32.AND P6, PT, R252, RZ, PT ;  /* 0x000000fffc00720c */ /* 0x000fe20003fc5070 */
[----:B------:R-:W-:Y:S01]  /*139c0*/  IMAD.MOV.U32 R99, RZ, RZ, R119 ;  /* 0x000000ffff637224 */ /* 0x000fe200078e0077 */
[----:B------:R-:W3:Y:S04]  /*139d0*/  LDL.64 R204, [R1+0xc8] ;  /* 0x0000c80001cc7983 */ /* 0x000ee80000100a00 */
[----:B-1----:R-:W3:Y:S04]  /*139e0*/  LDL.64 R238, [R1+0x1b0] ;  /* 0x0001b00001ee7983 */ /* 0x002ee80000100a00 */
[----:B------:R-:W1:Y:S01]  /*139f0*/  S2R R8, SR_TID.X ;  /* 0x0000000000087919 */ /* 0x000e620000002100 */
[----:B------:R-:W-:-:S02]  /*13a00*/  IMAD.MOV.U32 R9, RZ, RZ, 0x7f ;  /* 0x0000007fff097424 */ /* 0x000fc400078e00ff */
[----:B------:R-:W-:Y:S01]  /*13a10*/  IMAD.MOV.U32 R187, RZ, RZ, R121 ;  /* 0x000000ffffbb7224 */ /* 0x000fe200078e0079 */
[----:B------:R-:W0:Y:S02]  /*13a20*/  LDGDEPBAR ;  /* 0x00000000000079af */ /* 0x000e240000000000 */
[----:B------:R-:W-:Y:S01]  /*13a30*/  IADD3 R9, R9, c[0x0][0x180], RZ ;  /* 0x0000600009097a10 */ /* 0x000fe20007ffe0ff */
[----:B------:R-:W-:Y:S01]  /*13a40*/  IMAD.MOV.U32 R209, RZ, RZ, R99 ;  /* 0x000000ffffd17224 */ /* 0x000fe200078e0063 */
[----:B------:R-:W3:Y:S02]  /*13a50*/  LDL.64 R220, [R1+0x148] ;  /* 0x0001480001dc7983 */ /* 0x000ee40000100a00 */
[----:B------:R-:W-:Y:S01]  /*13a60*/  ISETP.GE.AND P1, PT, R9, 0x80, PT ;  /* 0x000000800900780c */ /* 0x000fe20003f26270 */
[----:B------:R-:W-:Y:S02]  /*13a70*/  IMAD.MOV.U32 R99, RZ, RZ, R187 ;  /* 0x000000ffff637224 */ /* 0x000fe400078e00bb */
[----:B------:R-:W-:-:S02]  /*13a80*/  IMAD.MOV.U32 R187, RZ, RZ, R177 ;  /* 0x000000ffffbb7224 */ /* 0x000fc400078e00b1 */
[----:B------:R-:W-:Y:S01]  /*13a90*/  IMAD.MOV.U32 R177, RZ, RZ, R107 ;  /* 0x000000ffffb17224 */ /* 0x000fe200078e006b */
[----:B-1----:R-:W-:-:S05]  /*13aa0*/  LOP3.LUT R9, R8, 0x7f, RZ, 0xc0, !PT ;  /* 0x0000007f08097812 */ /* 0x002fca00078ec0ff */
[----:B------:R-:W-:-:S05]  /*13ab0*/  IMAD.SHL.U32 R107, R9, 0x4, RZ ;  /* 0x00000004096b7824 */ /* 0x000fca00078e00ff */
[----:B----4-:R1:W-:Y:S04]  /*13ac0*/  LDGSTS.E [R107+0x20000], [R202.64], P6 ;  /* 0x20000000ca6b7fae */ /* 0x0103e8000b12184c */
[----:B------:R1:W-:Y:S04]  /*13ad0*/  LDGSTS.E [R107+0x21000], [R218.64], P6 ;  /* 0x21000000da6b7fae */ /* 0x0003e8000b12184c */
[----:B--2---:R2:W-:Y:S04]  /*13ae0*/  LDGSTS.E [R107+0x22000], [R90.64], P6 ;  /* 0x220000005a6b7fae */ /* 0x0045e8000b12184c */
[----:B---3--:R3:W-:Y:S04]  /*13af0*/  LDGSTS.E [R107+0x23000], [R238.64], P6 ;  /* 0x23000000ee6b7fae */ /* 0x0087e8000b12184c */
[----:B------:R4:W-:Y:S04]  /*13b00*/  LDGSTS.E [R107+0x24000], [R200.64], P6 ;  /* 0x24000000c86b7fae */ /* 0x0009e8000b12184c */
[----:B------:R1:W-:Y:S04]  /*13b10*/  LDGSTS.E [R107+0x25000], [R194.64], P6 ;  /* 0x25000000c26b7fae */ /* 0x0003e8000b12184c */
[----:B------:R1:W-:Y:S04]  /*13b20*/  LDGSTS.E [R107+0x26000], [R196.64], P6 ;  /* 0x26000000c46b7fae */ /* 0x0003e8000b12184c */
[----:B--2---:R-:W2:Y:S01]  /*13b30*/  LDL.LU.64 R90, [R1+0x8a0] ;  /* 0x0008a000015a7983 */ /* 0x004ea20000300a00 */
[----:B----4-:R-:W-:-:S02]  /*13b40*/  IMAD.MOV.U32 R200, RZ, RZ, R206 ;  /* 0x000000ffffc87224 */ /* 0x010fc400078e00ce */
[----:B------:R-:W-:Y:S01]  /*13b50*/  IMAD.MOV.U32 R201, RZ, RZ, R207 ;  /* 0x000000ffffc97224 */ /* 0x000fe200078e00cf */
[----:B------:R4:W-:Y:S04]  /*13b60*/  LDGSTS.E [R107+0x27000], [R198.64], P6 ;  /* 0x27000000c66b7fae */ /* 0x0009e8000b12184c */
[----:B------:R-:W2:Y:S04]  /*13b70*/  LDL.64 R206, [R1+0xd8] ;  /* 0x0000d80001ce7983 */ /* 0x000ea80000100a00 */
[----:B------:R1:W-:Y:S04]  /*13b80*/  LDGSTS.E [R107+0x28000], [R26.64], P6 ;  /* 0x280000001a6b7fae */ /* 0x0003e8000b12184c */
[----:B------:R3:W-:Y:S04]  /*13b90*/  LDGSTS.E [R107+0x29000], [R148.64], P6 ;  /* 0x29000000946b7fae */ /* 0x0007e8000b12184c */
[----:B------:R4:W-:Y:S04]  /*13ba0*/  LDGSTS.E [R107+0x2a000], [R100.64], P6 ;  /* 0x2a000000646b7fae */ /* 0x0009e8000b12184c */
[----:B-1----:R-:W2:Y:S04]  /*13bb0*/  LDL.LU.64 R26, [R1+0x898] ;  /* 0x00089800011a7983 */ /* 0x002ea80000300a00 */
[----:B---3--:R-:W3:Y:S04]  /*13bc0*/  LDL.LU.64 R148, [R1+0x890] ;  /* 0x0008900001947983 */ /* 0x008ee80000300a00 */
[----:B----4-:R-:W4:Y:S04]  /*13bd0*/  LDL.LU.64 R100, [R1+0x888] ;  /* 0x0008880001647983 */ /* 0x010f280000300a00 */
[----:B------:R1:W-:Y:S01]  /*13be0*/  LDGSTS.E [R107+0x2b000], [R146.64], P6 ;  /* 0x2b000000926b7fae */ /* 0x0003e2000b12184c */
[----:B------:R-:W-:-:S03]  /*13bf0*/  IMAD.MOV.U32 R198, RZ, RZ, R200 ;  /* 0x000000ffffc67224 */ /* 0x000fc600078e00c8 */
[----:B------:R1:W-:Y:S01]  /*13c00*/  LDGSTS.E [R107+0x2c000], [R152.64], P6 ;  /* 0x2c000000986b7fae */ /* 0x0003e2000b12184c */
[----:B------:R-:W-:-:S03]  /*13c10*/  IMAD.MOV.U32 R199, RZ, RZ, R201 ;  /* 0x000000ffffc77224 */ /* 0x000fc600078e00c9 */
[----:B------:R1:W-:Y:S04]  /*13c20*/  LDGSTS.E [R107+0x2d000], [R18.64], P6 ;  /* 0x2d000000126b7fae */ /* 0x0003e8000b12184c */
[----:B-1----:R-:W2:Y:S01]  /*13c30*/  LDL.LU.64 R146, [R1+0x880] ;  /* 0x0008800001927983 */ /* 0x002ea20000300a00 */
[----:B------:R-:W-:-:S03]  /*13c40*/  IMAD.MOV.U32 R200, RZ, RZ, R210 ;  /* 0x000000ffffc87224 */ /* 0x000fc600078e00d2 */
[----:B------:R-:W2:Y:S01]  /*13c50*/  LDL.LU.64 R152, [R1+0x878] ;  /* 0x0008780001987983 */ /* 0x000ea20000300a00 */
[----:B------:R-:W-:-:S03]  /*13c60*/  IMAD.MOV.U32 R201, RZ, RZ, R211 ;  /* 0x000000ffffc97224 */ /* 0x000fc600078e00d3 */
[----:B------:R-:W2:Y:S04]  /*13c70*/  LDL.LU.64 R18, [R1+0x870] ;  /* 0x0008700001127983 */ /* 0x000ea80000300a00 */
[----:B------:R-:W2:Y:S04]  /*13c80*/  LDL.64 R194, [R1+0x1c8] ;  /* 0x0001c80001c27983 */ /* 0x000ea80000100a00 */
[----:B------:R-:W3:Y:S04]  /*13c90*/  LDL.64 R196, [R1+0x1a0] ;  /* 0x0001a00001c47983 */ /* 0x000ee80000100a00 */
[----:B------:R-:W4:Y:S04]  /*13ca0*/  LDL.64 R210, [R1+0x120] ;  /* 0x0001200001d27983 */ /* 0x000f280000100a00 */
[----:B------:R-:W1:Y:S01]  /*13cb0*/  S2R R238, SR_TID.X ;  /* 0x0000000000ee7919 */ /* 0x000e620000002100 */
[----:B------:R-:W-:-:S03]  /*13cc0*/  IMAD.MOV.U32 R240, RZ, RZ, R108 ;  /* 0x000000fffff07224 */ /* 0x000fc600078e006c */
[----:B------:R1:W-:Y:S01]  /*13cd0*/  LDGSTS.E [R107+0x2e000], [R156.64], P6 ;  /* 0x2e0000009c6b7fae */ /* 0x0003e2000b12184c */
[----:B------:R-:W-:-:S03]  /*13ce0*/  IMAD.MOV.U32 R241, RZ, RZ, R109 ;  /* 0x000000fffff17224 */ /* 0x000fc600078e006d */
[----:B------:R1:W-:Y:S04]  /*13cf0*/  LDGSTS.E [R107+0x2f000], [R92.64], P6 ;  /* 0x2f0000005c6b7fae */ /* 0x0003e8000b12184c */
[----:B-1----:R-:W4:Y:S04]  /*13d00*/  LDL.LU.64 R156, [R1+0x868] ;  /* 0x00086800019c7983 */ /* 0x002f280000300a00 */
[----:B------:R-:W4:Y:S01]  /*13d10*/  LDL.LU.64 R92, [R1+0x860] ;  /* 0x00086000015c7983 */ /* 0x000f220000300a00 */
[----:B------:R-:W-:-:S05]  /*13d20*/  LOP3.LUT R238, R238, 0x7f, RZ, 0xc0, !PT ;  /* 0x0000007feeee7812 */ /* 0x000fca00078ec0ff */
[----:B------:R-:W-:-:S05]  /*13d30*/  IMAD.SHL.U32 R238, R238, 0x4, RZ ;  /* 0x00000004eeee7824 */ /* 0x000fca00078e00ff */
[----:B------:R-:W-:-:S05]  /*13d40*/  LOP3.LUT R238, R238, 0x10, RZ, 0x3c, !PT ;  /* 0x00000010eeee7812 */ /* 0x000fca00078e3cff */
[----:B------:R1:W-:Y:S04]  /*13d50*/  LDGSTS.E [R238+0x20200], [R204.64], P6 ;  /* 0x20200000ccee7fae */ /* 0x0003e8000b12184c */
[----:B------:R1:W-:Y:S04]  /*13d60*/  LDGSTS.E [R238+0x21200], [R220.64], P6 ;  /* 0x21200000dcee7fae */ /* 0x0003e8000b12184c */
[----:B--2---:R1:W-:Y:S04]  /*13d70*/  LDGSTS.E [R238+0x22200], [R194.64], P6 ;  /* 0x22200000c2ee7fae */ /* 0x0043e8000b12184c */
[----:B---3--:R1:W-:Y:S04]  /*13d80*/  LDGSTS.E [R238+0x23200], [R196.64], P6 ;  /* 0x23200000c4ee7fae */ /* 0x0083e8000b12184c */
[----:B----4-:R2:W-:Y:S04]  /*13d90*/  LDGSTS.E [R238+0x24200], [R210.64], P6 ;  /* 0x24200000d2ee7fae */ /* 0x0105e8000b12184c */
[----:B------:R3:W-:Y:S04]  /*13da0*/  LDGSTS.E [R238+0x25200], [R18.64], P6 ;  /* 0x2520000012ee7fae */ /* 0x0007e8000b12184c */
[----:B------:R4:W-:Y:S01]  /*13db0*/  LDGSTS.E [R238+0x26200], [R146.64], P6 ;  /* 0x2620000092ee7fae */ /* 0x0009e2000b12184c */
[----:B--2---:R-:W-:-:S03]  /*13dc0*/  IMAD.MOV.U32 R210, RZ, RZ, R240 ;  /* 0x000000ffffd27224 */ /* 0x004fc600078e00f0 */
[----:B------:R4:W-:Y:S01]  /*13dd0*/  LDGSTS.E [R238+0x27200], [R90.64], P6 ;  /* 0x272000005aee7fae */ /* 0x0009e2000b12184c */
[----:B------:R-:W-:-:S03]  /*13de0*/  IMAD.MOV.U32 R211, RZ, RZ, R241 ;  /* 0x000000ffffd37224 */ /* 0x000fc600078e00f1 */
[----:B------:R-:W2:Y:S04]  /*13df0*/  LDL.64 R240, [R1+0x1d8] ;  /* 0x0001d80001f07983 */ /* 0x000ea80000100a00 */
[----:B---3--:R-:W3:Y:S04]  /*13e00*/  LDL.LU.64 R18, [R1+0x858] ;  /* 0x0008580001127983 */ /* 0x008ee80000300a00 */
[----:B----4-:R-:W4:Y:S04]  /*13e10*/  LDL.LU.64 R146, [R1+0x850] ;  /* 0x0008500001927983 */ /* 0x010f280000300a00 */
[----:B------:R-:W2:Y:S04]  /*13e20*/  LDL.LU.64 R90, [R1+0x848] ;  /* 0x00084800015a7983 */ /* 0x000ea80000300a00 */
[----:B------:R1:W-:Y:S04]  /*13e30*/  LDGSTS.E [R238+0x28200], [R172.64], P6 ;  /* 0x28200000acee7fae */ /* 0x0003e8000b12184c */
[----:B------:R1:W-:Y:S04]  /*13e40*/  LDGSTS.E [R238+0x29200], [R160.64], P6 ;  /* 0x29200000a0ee7fae */ /* 0x0003e8000b12184c */
[----:B------:R1:W-:Y:S04]  /*13e50*/  LDGSTS.E [R238+0x2a200], [R74.64], P6 ;  /* 0x2a2000004aee7fae */ /* 0x0003e8000b12184c */
[----:B-1----:R-:W2:Y:S04]  /*13e60*/  LDL.LU.64 R172, [R1+0x840] ;  /* 0x0008400001ac7983 */ /* 0x002ea80000300a00 */
[----:B------:R-:W2:Y:S04]  /*13e70*/  LDL.LU.64 R160, [R1+0x838] ;  /* 0x0008380001a07983 */ /* 0x000ea80000300a00 */
[----:B------:R-:W2:Y:S04]  /*13e80*/  LDL.LU.64 R74, [R1+0x830] ;  /* 0x00083000014a7983 */ /* 0x000ea80000300a00 */
[----:B------:R1:W-:Y:S04]  /*13e90*/  LDGSTS.E [R238+0x2b200], [R54.64], P6 ;  /* 0x2b20000036ee7fae */ /* 0x0003e8000b12184c */
[----:B------:R1:W-:Y:S04]  /*13ea0*/  LDGSTS.E [R238+0x2c200], [R150.64], P6 ;  /* 0x2c20000096ee7fae */ /* 0x0003e8000b12184c */
[----:B------:R1:W-:Y:S04]  /*13eb0*/  LDGSTS.E [R238+0x2d200], [R246.64], P6 ;  /* 0x2d200000f6ee7fae */ /* 0x0003e8000b12184c */
[----:B-1----:R-:W2:Y:S04]  /*13ec0*/  LDL.LU.64 R54, [R1+0x828] ;  /* 0x0008280001367983 */ /* 0x002ea80000300a00 */
[----:B------:R-:W2:Y:S04]  /*13ed0*/  LDL.LU.64 R150, [R1+0x820] ;  /* 0x0008200001967983 */ /* 0x000ea80000300a00 */
[----:B------:R-:W2:Y:S01]  /*13ee0*/  LDL.LU.64 R246, [R1+0x818] ;  /* 0x0008180001f67983 */ /* 0x000ea20000300a00 */
[----:B------:R-:W-:-:S02]  /*13ef0*/  IMAD.MOV.U32 R98, RZ, RZ, R118 ;  /* 0x000000ffff627224 */ /* 0x000fc400078e0076 */
[----:B------:R-:W-:Y:S01]  /*13f00*/  IMAD.MOV.U32 R186, RZ, RZ, R120 ;  /* 0x000000ffffba7224 */ /* 0x000fe200078e0078 */
[----:B------:R1:W-:Y:S01]  /*13f10*/  LDGSTS.E [R238+0x2e200], [R154.64], P6 ;  /* 0x2e2000009aee7fae */ /* 0x0003e2000b12184c */
[----:B------:R-:W-:Y:S02]  /*13f20*/  IMAD.MOV.U32 R208, RZ, RZ, R98 ;  /* 0x000000ffffd07224 */ /* 0x000fe400078e0062 */
[----:B------:R-:W-:Y:S01]  /*13f30*/  IMAD.MOV.U32 R98, RZ, RZ, R186 ;  /* 0x000000ffff627224 */ /* 0x000fe200078e00ba */
[----:B------:R1:W-:Y:S01]  /*13f40*/  LDGSTS.E [R238+0x2f200], [R242.64], P6 ;  /* 0x2f200000f2ee7fae */ /* 0x0003e2000b12184c */
[----:B------:R-:W-:Y:S02]  /*13f50*/  IMAD.MOV.U32 R186, RZ, RZ, R176 ;  /* 0x000000ffffba7224 */ /* 0x000fe400078e00b0 */
[----:B------:R-:W-:Y:S02]  /*13f60*/  IMAD.MOV.U32 R176, RZ, RZ, R106 ;  /* 0x000000ffffb07224 */ /* 0x000fe400078e006a */
[----:B------:R-:W1:Y:S01]  /*13f70*/  S2R R106, SR_TID.X ;  /* 0x00000000006a7919 */ /* 0x000e620000002100 */
[----:B------:R-:W-:-:S03]  /*13f80*/  IMAD.MOV.U32 R189, RZ, RZ, R111 ;  /* 0x000000ffffbd7224 */ /* 0x000fc600078e006f */
[----:B-1----:R-:W3:Y:S01]  /*13f90*/  LDL.LU.64 R154, [R1+0x810] ;  /* 0x00081000019a7983 */ /* 0x002ee20000300a00 */
[----:B------:R-:W-:-:S05]  /*13fa0*/  LOP3.LUT R106, R106, 0x7f, RZ, 0xc0, !PT ;  /* 0x0000007f6a6a7812 */ /* 0x000fca00078ec0ff */
[----:B------:R-:W-:-:S05]  /*13fb0*/  IMAD.SHL.U32 R106, R106, 0x4, RZ ;  /* 0x000000046a6a7824 */ /* 0x000fca00078e00ff */
[----:B------:R-:W-:-:S05]  /*13fc0*/  LOP3.LUT R111, R106, 0x20, RZ, 0x3c, !PT ;  /* 0x000000206a6f7812 */ /* 0x000fca00078e3cff */
[----:B------:R1:W-:Y:S01]  /*13fd0*/  LDGSTS.E [R111+0x20400], [R206.64], P6 ;  /* 0x20400000ce6f7fae */ /* 0x0003e2000b12184c */
[----:B------:R-:W-:Y:S02]  /*13fe0*/  IMAD.MOV.U32 R238, RZ, RZ, R210 ;  /* 0x000000ffffee7224 */ /* 0x000fe400078e00d2 */
[----:B------:R-:W-:Y:S01]  /*13ff0*/  IMAD.MOV.U32 R239, RZ, RZ, R211 ;  /* 0x000000ffffef7224 */ /* 0x000fe200078e00d3 */
[----:B--2---:R2:W-:Y:S04]  /*14000*/  LDGSTS.E [R111+0x21400], [R246.64], P6 ;  /* 0x21400000f66f7fae */ /* 0x0045e8000b12184c */
[----:B------:R1:W-:Y:S04]  /*14010*/  LDGSTS.E [R111+0x22400], [R54.64], P6 ;  /* 0x22400000366f7fae */ /* 0x0003e8000b12184c */
[----:B------:R3:W-:Y:S04]  /*14020*/  LDGSTS.E [R111+0x23400], [R74.64], P6 ;  /* 0x234000004a6f7fae */ /* 0x0007e8000b12184c */
[----:B--2---:R2:W5:Y:S04]  /*14030*/  LDL.LU.64 R246, [R1+0x808] ;  /* 0x0008080001f67983 */ /* 0x0045680000300a00 */
[----:B-1----:R2:W5:Y:S04]  /*14040*/  LDL.LU.64 R54, [R1+0x800] ;  /* 0x0008000001367983 */ /* 0x0025680000300a00 */
[----:B---3--:R2:W5:Y:S04]  /*14050*/  LDL.LU.64 R74, [R1+0x7f8] ;  /* 0x0007f800014a7983 */ /* 0x0085680000300a00 */
[----:B------:R-:W3:Y:S04]  /*14060*/  LDL.64 R242, [R1+0x1e0] ;  /* 0x0001e00001f27983 */ /* 0x000ee80000100a00 */
[----:B------:R1:W-:Y:S04]  /*14070*/  LDGSTS.E [R111+0x24400], [R90.64], P6 ;  /* 0x244000005a6f7fae */ /* 0x0003e8000b12184c */
[----:B------:R2:W-:Y:S04]  /*14080*/  LDGSTS.E [R111+0x25400], [R178.64], P6 ;  /* 0x25400000b26f7fae */ /* 0x0005e8000b12184c */
[----:B------:R2:W-:Y:S04]  /*14090*/  LDGSTS.E [R111+0x26400], [R176.64], P6 ;  /* 0x26400000b06f7fae */ /* 0x0005e8000b12184c */
[----:B-1----:R1:W5:Y:S04]  /*140a0*/  LDL.LU.64 R90, [R1+0x7f0] ;  /* 0x0007f000015a7983 */ /* 0x0023680000300a00 */
[----:B------:R-:W3:Y:S04]  /*140b0*/  LDL.64 R210, [R1+0xf8] ;  /* 0x0000f80001d27983 */ /* 0x000ee80000100a00 */
[----:B------:R2:W-:Y:S01]  /*140c0*/  LDGSTS.E [R111+0x27400], [R226.64], P6 ;  /* 0x27400000e26f7fae */ /* 0x0005e2000b12184c */
[----:B------:R-:W-:-:S03]  /*140d0*/  LOP3.LUT R106, R106, 0x30, RZ, 0x3c, !PT ;  /* 0x000000306a6a7812 */ /* 0x000fc600078e3cff */
[----:B------:R1:W-:Y:S04]  /*140e0*/  LDGSTS.E [R111+0x28400], [R94.64], P6 ;  /* 0x284000005e6f7fae */ /* 0x0003e8000b12184c */
[----:B------:R1:W-:Y:S04]  /*140f0*/  LDGSTS.E [R111+0x29400], [R102.64], P6 ;  /* 0x29400000666f7fae */ /* 0x0003e8000b12184c */
[----:B------:R1:W-:Y:S04]  /*14100*/  LDGSTS.E [R111+0x2a400], [R114.64], P6 ;  /* 0x2a400000726f7fae */ /* 0x0003e8000b12184c */
[----:B------:R1:W-:Y:S04]  /*14110*/  LDGSTS.E [R111+0x2b400], [R126.64], P6 ;  /* 0x2b4000007e6f7fae */ /* 0x0003e8000b12184c */
[----:B------:R1:W-:Y:S01]  /*14120*/  LDGSTS.E [R111+0x2c400], [R130.64], P6 ;  /* 0x2c400000826f7fae */ /* 0x0003e2000b12184c */
[----:B------:R-:W-:-:S03]  /*14130*/  IMAD.MOV.U32 R188, RZ, RZ, R110 ;  /* 0x000000ffffbc7224 */ /* 0x000fc600078e006e */
[----:B------:R1:W-:Y:S01]  /*14140*/  LDGSTS.E [R111+0x2d400], [R166.64], P6 ;  /* 0x2d400000a66f7fae */ /* 0x0003e2000b12184c */
[----:B------:R-:W-:-:S03]  /*14150*/  LOP3.LUT R8, R8, 0x7f, RZ, 0xc0, !PT ;  /* 0x0000007f08087812 */ /* 0x000fc600078ec0ff */
[----:B------:R2:W-:Y:S04]  /*14160*/  LDGSTS.E [R111+0x2e400], [R162.64], P6 ;  /* 0x2e400000a26f7fae */ /* 0x0005e8000b12184c */
[----:B------:R2:W-:Y:S04]  /*14170*/  LDGSTS.E [R111+0x2f400], [R158.64], P6 ;  /* 0x2f4000009e6f7fae */ /* 0x0005e8000b12184c */
[----:B-1----:R1:W5:Y:S04]  /*14180*/  LDL.LU.64 R94, [R1+0x7e8] ;  /* 0x0007e800015e7983 */ /* 0x0023680000300a00 */
[----:B------:R1:W-:Y:S04]  /*14190*/  LDGSTS.E [R106+0x20600], [R154.64], P6 ;  /* 0x206000009a6a7fae */ /* 0x0003e8000b12184c */
[----:B------:R1:W5:Y:S04]  /*141a0*/  LDL.LU.64 R102, [R1+0x7e0] ;  /* 0x0007e00001667983 */ /* 0x0003680000300a00 */
[----:B------:R1:W-:Y:S04]  /*141b0*/  LDGSTS.E [R106+0x21600], [R150.64], P6 ;  /* 0x21600000966a7fae */ /* 0x0003e8000b12184c */
[----:B------:R1:W5:Y:S04]  /*141c0*/  LDL.LU.64 R114, [R1+0x7d8] ;  /* 0x0007d80001727983 */ /* 0x0003680000300a00 */
[----:B------:R1:W-:Y:S01]  /*141d0*/  LDGSTS.E [R106+0x22600], [R240.64], P6 ;  /* 0x22600000f06a7fae */ /* 0x0003e2000b12184c */
[----:B------:R-:W-:-:S03]  /*141e0*/  IMAD.SHL.U32 R8, R8, 0x4, RZ ;  /* 0x0000000408087824 */ /* 0x000fc600078e00ff */
[----:B------:R1:W5:Y:S04]  /*141f0*/  LDL.LU.64 R126, [R1+0x7d0] ;  /* 0x0007d000017e7983 */ /* 0x0003680000300a00 */
[----:B------:R1:W-:Y:S04]  /*14200*/  LDGSTS.E [R106+0x23600], [R234.64], P6 ;  /* 0x23600000ea6a7fae */ /* 0x0003e8000b12184c */
[----:B------:R1:W5:Y:S04]  /*14210*/  LDL.LU.64 R130, [R1+0x7c8] ;  /* 0x0007c80001827983 */ /* 0x0003680000300a00 */
[----:B----4-:R4:W-:Y:S04]  /*14220*/  LDGSTS.E [R106+0x24600], [R146.64], P6 ;  /* 0x24600000926a7fae */ /* 0x0109e8000b12184c */
[----:B------:R1:W5:Y:S04]  /*14230*/  LDL.LU.64 R166, [R1+0x7c0] ;  /* 0x0007c00001a67983 */ /* 0x0003680000300a00 */
[----:B------:R1:W-:Y:S04]  /*14240*/  LDGSTS.E [R106+0x25600], [R188.64], P6 ;  /* 0x25600000bc6a7fae */ /* 0x0003e8000b12184c */
[----:B--2---:R2:W5:Y:S04]  /*14250*/  LDL.LU.64 R162, [R1+0x7b8] ;  /* 0x0007b80001a27983 */ /* 0x0045680000300a00 */
[----:B------:R1:W-:Y:S04]  /*14260*/  LDGSTS.E [R106+0x26600], [R6.64], P6 ;  /* 0x26600000066a7fae */ /* 0x0003e8000b12184c */
[----:B------:R2:W5:Y:S04]  /*14270*/  LDL.LU.64 R158, [R1+0x7b0] ;  /* 0x0007b000019e7983 */ /* 0x0005680000300a00 */
[----:B------:R2:W-:Y:S01]  /*14280*/  LDGSTS.E [R106+0x27600], [R200.64], P6 ;  /* 0x27600000c86a7fae */ /* 0x0005e2000b12184c */
[----:B------:R-:W-:-:S03]  /*14290*/  LOP3.LUT R8, R8, 0x40, RZ, 0x3c, !PT ;  /* 0x0000004008087812 */ /* 0x000fc600078e3cff */
[----:B-1----:R1:W5:Y:S04]  /*142a0*/  LDL.LU.64 R154, [R1+0x7a8] ;  /* 0x0007a800019a7983 */ /* 0x0023680000300a00 */
[----:B------:R1:W-:Y:S04]  /*142b0*/  LDGSTS.E [R106+0x28600], [R142.64], P6 ;  /* 0x286000008e6a7fae */ /* 0x0003e8000b12184c */
[----:B------:R1:W5:Y:S04]  /*142c0*/  LDL.LU.64 R150, [R1+0x7a0] ;  /* 0x0007a00001967983 */ /* 0x0003680000300a00 */
[----:B------:R1:W-:Y:S04]  /*142d0*/  LDGSTS.E [R106+0x29600], [R138.64], P6 ;  /* 0x296000008a6a7fae */ /* 0x0003e8000b12184c */
[----:B----4-:R4:W5:Y:S04]  /*142e0*/  LDL.LU.64 R146, [R1+0x798] ;  /* 0x0007980001927983 */ /* 0x0109680000300a00 */
[----:B------:R2:W-:Y:S04]  /*142f0*/  LDGSTS.E [R106+0x2a600], [R134.64], P6 ;  /* 0x2a600000866a7fae */ /* 0x0005e8000b12184c */
[----:B-1----:R4:W5:Y:S04]  /*14300*/  LDL.LU.64 R142, [R1+0x790] ;  /* 0x00079000018e7983 */ /* 0x0029680000300a00 */
[----:B------:R1:W-:Y:S04]  /*14310*/  LDGSTS.E [R106+0x2b600], [R132.64], P6 ;  /* 0x2b600000846a7fae */ /* 0x0003e8000b12184c */
[----:B------:R4:W5:Y:S04]  /*14320*/  LDL.LU.64 R138, [R1+0x788] ;  /* 0x00078800018a7983 */ /* 0x0009680000300a00 */
[----:B------:R1:W-:Y:S04]  /*14330*/  LDGSTS.E [R106+0x2c600], [R16.64], P6 ;  /* 0x2c600000106a7fae */ /* 0x0003e8000b12184c */
[----:B--2---:R4:W5:Y:S04]  /*14340*/  LDL.LU.64 R134, [R1+0x780] ;  /* 0x0007800001867983 */ /* 0x0049680000300a00 */
[----:B------:R2:W-:Y:S04]  /*14350*/  LDGSTS.E [R106+0x2d600], [R20.64], P6 ;  /* 0x2d600000146a7fae */ /* 0x0005e8000b12184c */
[----:B-1----:R4:W5:Y:S04]  /*14360*/  LDL.LU.64 R132, [R1+0x778] ;  /* 0x0007780001847983 */ /* 0x0029680000300a00 */
[----:B------:R1:W-:Y:S04]  /*14370*/  LDGSTS.E [R106+0x2e600], [R192.64], P6 ;  /* 0x2e600000c06a7fae */ /* 0x0003e8000b12184c */
[----:B------:R4:W5:Y:S04]  /*14380*/  LDL.LU.64 R16, [R1+0x770] ;  /* 0x0007700001107983 */ /* 0x0009680000300a00 */
[----:B------:R1:W-:Y:S04]  /*14390*/  LDGSTS.E [R106+0x2f600], [R86.64], P6 ;  /* 0x2f600000566a7fae */ /* 0x0003e8000b12184c */
[----:B--2---:R4:W5:Y:S01]  /*143a0*/  LDL.LU.64 R20, [R1+0x768] ;  /* 0x0007680001147983 */ /* 0x0049620000300a00 */
[----:B-1----:R-:W-:-:S02]  /*143b0*/  IMAD.MOV.U32 R86, RZ, RZ, R230 ;  /* 0x000000ffff567224 */ /* 0x002fc400078e00e6 */
[----:B------:R-:W-:Y:S02]  /*143c0*/  IMAD.MOV.U32 R87, RZ, RZ, R231 ;  /* 0x000000ffff577224 */ /* 0x000fe400078e00e7 */
[----:B------:R-:W2:Y:S01]  /*143d0*/  LDL.64 R230, [R1+0x198] ;  /* 0x0001980001e67983 */ /* 0x000ea20000100a00 */
[----:B------:R-:W-:-:S05]  /*143e0*/  IMAD.SHL.U32 R9, R9, 0x4, RZ ;  /* 0x0000000409097824 */ /* 0x000fca00078e00ff */
[----:B------:R-:W-:Y:S01]  /*143f0*/  LOP3.LUT R111, R9, 0x50, RZ, 0x3c, !PT ;  /* 0x00000050096f7812 */ /* 0x000fe200078e3cff */
[----:B------:R-:W-:Y:S01]  /*14400*/  IMAD.MOV.U32 R9, RZ, RZ, R233 ;  /* 0x000000ffff097224 */ /* 0x000fe200078e00e9 */
        /* <DEDUP_REMOVED lines=10> */
[----:B---3--:R4:W5:Y:S04]  /*144b0*/  LDL.LU.64 R18, [R1+0x760] ;  /* 0x0007600001127983 */ /* 0x0089680000300a00 */
[----:B------:R3:W-:Y:S04]  /*144c0*/  LDGSTS.E [R8+0x2a800], [R248.64], P6 ;  /* 0x2a800000f8087fae */ /* 0x0007e8000b12184c */
[----:B-1----:R4:W5:Y:S04]  /*144d0*/  LDL.LU.64 R170, [R1+0x758] ;  /* 0x0007580001aa7983 */ /* 0x0029680000300a00 */
[----:B------:R1:W-:Y:S04]  /*144e0*/  LDGSTS.E [R8+0x2b800], [R244.64], P6 ;  /* 0x2b800000f4087fae */ /* 0x0003e8000b12184c */
[----:B------:R4:W5:Y:S04]  /*144f0*/  LDL.LU.64 R2, [R1+0x750] ;  /* 0x0007500001027983 */ /* 0x0009680000300a00 */
        /* <DEDUP_REMOVED lines=8> */
[----:B------:R3:W-:Y:S01]  /*14580*/  LDGSTS.E [R111+0x20a00], [R198.64], P6 ;  /* 0x20a00000c66f7fae */ /* 0x0007e2000b12184c */
[----:B-1----:R-:W-:-:S03]  /*14590*/  IMAD.MOV.U32 R8, RZ, RZ, R232 ;  /* 0x000000ffff087224 */ /* 0x002fc600078e00e8 */
[----:B------:R3:W-:Y:S04]  /*145a0*/  LDGSTS.E [R111+0x21a00], [R214.64], P6 ;  /* 0x21a00000d66f7fae */ /* 0x0007e8000b12184c */
[----:B------:R-:W3:Y:S04]  /*145b0*/  LDL.64 R232, [R1+0x1a8] ;  /* 0x0001a80001e87983 */ /* 0x000ee80000100a00 */
        /* <DEDUP_REMOVED lines=13> */
[----:B------:R1:W-:Y:S01]  /*14690*/  LDGSTS.E [R111+0x2ea00], [R180.64], P6 ;  /* 0x2ea00000b46f7fae */ /* 0x0003e2000b12184c */
[----:B------:R-:W-:-:S03]  /*146a0*/  IMAD.MOV.U32 R194, RZ, RZ, R98 ;  /* 0x000000ffffc27224 */ /* 0x000fc600078e0062 */
[----:B------:R2:W-:Y:S01]  /*146b0*/  LDGSTS.E [R111+0x2fa00], [R70.64], P6 ;  /* 0x2fa00000466f7fae */ /* 0x0005e2000b12184c */
[----:B------:R-:W-:-:S03]  /*146c0*/  IMAD.MOV.U32 R195, RZ, RZ, R99 ;  /* 0x000000ffffc37224 */ /* 0x000fc600078e0063 */
[----:B------:R2:W-:Y:S04]  /*146d0*/  LDGSTS.E [R106+0x20c00], [R10.64], P6 ;  /* 0x20c000000a6a7fae */ /* 0x0005e8000b12184c */
[----:B-1----:R4:W5:Y:S01]  /*146e0*/  LDL.LU.64 R92, [R1+0x728] ;  /* 0x00072800015c7983 */ /* 0x0029620000300a00 */
[----:B------:R-:W-:-:S03]  /*146f0*/  LOP3.LUT R107, R107, 0x70, RZ, 0x3c, !PT ;  /* 0x000000706b6b7812 */ /* 0x000fc600078e3cff */
[----:B------:R4:W5:Y:S04]  /*14700*/  LDL.LU.64 R100, [R1+0x720] ;  /* 0x0007200001647983 */ /* 0x0009680000300a00 */
[----:B------:R4:W5:Y:S04]  /*14710*/  LDL.LU.64 R112, [R1+0x718] ;  /* 0x0007180001707983 */ /* 0x0009680000300a00 */
[----:B------:R4:W5:Y:S04]  /*14720*/  LDL.LU.64 R124, [R1+0x710] ;  /* 0x00071000017c7983 */ /* 0x0009680000300a00 */
        /* <DEDUP_REMOVED lines=10> */
[----:B------:R4:W5:Y:S04]  /*147d0*/  LDL.LU.64 R128, [R1+0x708] ;  /* 0x0007080001807983 */ /* 0x0009680000300a00 */
[----:B------:R1:W-:Y:S01]  /*147e0*/  LDGSTS.E [R106+0x2bc00], [R22.64], P6 ;  /* 0x2bc00000166a7fae */ /* 0x0003e2000b12184c */
[----:B------:R-:W-:-:S03]  /*147f0*/  IMAD.MOV.U32 R196, RZ, RZ, R86 ;  /* 0x000000ffffc47224 */ /* 0x000fc600078e0056 */
[----:B------:R4:W5:Y:S01]  /*14800*/  LDL.LU.64 R168, [R1+0x700] ;  /* 0x0007000001a87983 */ /* 0x0009620000300a00 */
[----:B------:R-:W-:-:S03]  /*14810*/  IMAD.MOV.U32 R197, RZ, RZ, R87 ;  /* 0x000000ffffc57224 */ /* 0x000fc600078e0057 */
[----:B------:R1:W-:Y:S01]  /*14820*/  LDGSTS.E [R106+0x2cc00], [R68.64], P6 ;  /* 0x2cc00000446a7fae */ /* 0x0003e2000b12184c */
[----:B------:R-:W-:-:S03]  /*14830*/  IMAD.MOV.U32 R192, RZ, RZ, R84 ;  /* 0x000000ffffc07224 */ /* 0x000fc600078e0054 */
[----:B------:R4:W5:Y:S01]  /*14840*/  LDL.LU.64 R164, [R1+0x6f8] ;  /* 0x0006f80001a47983 */ /* 0x0009620000300a00 */
[----:B------:R-:W-:-:S03]  /*14850*/  IMAD.MOV.U32 R193, RZ, RZ, R85 ;  /* 0x000000ffffc17224 */ /* 0x000fc600078e0055 */
[----:B------:R1:W-:Y:S04]  /*14860*/  LDGSTS.E [R106+0x2dc00], [R58.64], P6 ;  /* 0x2dc000003a6a7fae */ /* 0x0003e8000b12184c */
[----:B--2---:R4:W5:Y:S04]  /*14870*/  LDL.LU.64 R160, [R1+0x6f0] ;  /* 0x0006f00001a07983 */ /* 0x0049680000300a00 */
[----:B------:R2:W-:Y:S04]  /*14880*/  LDGSTS.E [R106+0x2ec00], [R56.64], P6 ;  /* 0x2ec00000386a7fae */ /* 0x0005e8000b12184c */
[----:B-1----:R4:W5:Y:S04]  /*14890*/  LDL.LU.64 R156, [R1+0x6e8] ;  /* 0x0006e800019c7983 */ /* 0x0029680000300a00 */
[----:B------:R1:W-:Y:S04]  /*148a0*/  LDGSTS.E [R106+0x2fc00], [R44.64], P6 ;  /* 0x2fc000002c6a7fae */ /* 0x0003e8000b12184c */
[----:B------:R4:W5:Y:S04]  /*148b0*/  LDL.LU.64 R152, [R1+0x6e0] ;  /* 0x0006e00001987983 */ /* 0x0009680000300a00 */
[----:B------:R1:W-:Y:S04]  /*148c0*/  LDGSTS.E [R107+0x20e00], [R8.64], P6 ;  /* 0x20e00000086b7fae */ /* 0x0003e8000b12184c */
[----:B------:R4:W5:Y:S04]  /*148d0*/  LDL.LU.64 R148, [R1+0x6d8] ;  /* 0x0006d80001947983 */ /* 0x0009680000300a00 */
[----:B------:R4:W5:Y:S04]  /*148e0*/  LDL.LU.64 R144, [R1+0x6d0] ;  /* 0x0006d00001907983 */ /* 0x0009680000300a00 */
[----:B------:R4:W5:Y:S04]  /*148f0*/  LDL.LU.64 R140, [R1+0x6c8] ;  /* 0x0006c800018c7983 */ /* 0x0009680000300a00 */
[----:B------:R4:W5:Y:S04]  /*14900*/  LDL.LU.64 R136, [R1+0x6c0] ;  /* 0x0006c00001887983 */ /* 0x0009680000300a00 */
[----:B------:R4:W5:Y:S04]  /*14910*/  LDL.LU.64 R22, [R1+0x6b8] ;  /* 0x0006b80001167983 */ /* 0x0009680000300a00 */
[----:B---3--:R1:W-:Y:S04]  /*14920*/  LDGSTS.E [R107+0x21e00], [R232.64], P6 ;  /* 0x21e00000e86b7fae */ /* 0x0083e8000b12184c */
[----:B------:R1:W-:Y:S04]  /*14930*/  LDGSTS.E [R107+0x22e00], [R224.64], P6 ;  /* 0x22e00000e06b7fae */ /* 0x0003e8000b12184c */
[----:B------:R3:W-:Y:S04]  /*14940*/  LDGSTS.E [R107+0x23e00], [R172.64], P6 ;  /* 0x23e00000ac6b7fae */ /* 0x0007e8000b12184c */
[----:B------:R1:W-:Y:S04]  /*14950*/  LDGSTS.E [R107+0x24e00], [R196.64], P6 ;  /* 0x24e00000c46b7fae */ /* 0x0003e8000b12184c */
[----:B------:R1:W-:Y:S04]  /*14960*/  LDGSTS.E [R107+0x25e00], [R192.64], P6 ;  /* 0x25e00000c06b7fae */ /* 0x0003e8000b12184c */
[----:B---3--:R4:W5:Y:S04]  /*14970*/  LDL.LU.64 R172, [R1+0x6b0] ;  /* 0x0006b00001ac7983 */ /* 0x0089680000300a00 */
[----:B------:R3:W-:Y:S04]  /*14980*/  LDGSTS.E [R107+0x26e00], [R26.64], P6 ;  /* 0x26e000001a6b7fae */ /* 0x0007e8000b12184c */
[----:B------:R1:W-:Y:S04]  /*14990*/  LDGSTS.E [R107+0x27e00], [R24.64], P6 ;  /* 0x27e00000186b7fae */ /* 0x0003e8000b12184c */
[----:B------:R2:W-:Y:S04]  /*149a0*/  LDGSTS.E [R107+0x28e00], [R14.64], P6 ;  /* 0x28e000000e6b7fae */ /* 0x0005e8000b12184c */
[----:B---3--:R4:W5:Y:S04]  /*149b0*/  LDL.LU.64 R26, [R1+0x6a8] ;  /* 0x0006a800011a7983 */ /* 0x0089680000300a00 */
[----:B-1----:R4:W5:Y:S04]  /*149c0*/  LDL.LU.64 R24, [R1+0x6a0] ;  /* 0x0006a00001187983 */ /* 0x0029680000300a00 */
[----:B--2---:R4:W5:Y:S04]  /*149d0*/  LDL.LU.64 R14, [R1+0x698] ;  /* 0x00069800010e7983 */ /* 0x0049680000300a00 */
[----:B------:R1:W-:Y:S04]  /*149e0*/  LDGSTS.E [R107+0x29e00], [R12.64], P6 ;  /* 0x29e000000c6b7fae */ /* 0x0003e8000b12184c */
[----:B------:R2:W-:Y:S04]  /*149f0*/  LDGSTS.E [R107+0x2ae00], [R46.64], P6 ;  /* 0x2ae000002e6b7fae */ /* 0x0005e8000b12184c */
[----:B------:R2:W-:Y:S04]  /*14a00*/  LDGSTS.E [R107+0x2be00], [R42.64], P6 ;  /* 0x2be000002a6b7fae */ /* 0x0005e8000b12184c */
[----:B-1----:R4:W5:Y:S04]  /*14a10*/  LDL.LU.64 R12, [R1+0x690] ;  /* 0x00069000010c7983 */ /* 0x0029680000300a00 */
[----:B------:R2:W-:Y:S04]  /*14a20*/  LDGSTS.E [R107+0x2ce00], [R40.64], P6 ;  /* 0x2ce00000286b7fae */ /* 0x0005e8000b12184c */
[----:B------:R2:W-:Y:S04]  /*14a30*/  LDGSTS.E [R107+0x2de00], [R38.64], P6 ;  /* 0x2de00000266b7fae */ /* 0x0005e8000b12184c */
[----:B------:R2:W-:Y:S04]  /*14a40*/  LDGSTS.E [R107+0x2ee00], [R36.64], P6 ;  /* 0x2ee00000246b7fae */ /* 0x0005e8000b12184c */
[----:B------:R1:W-:Y:S01]  /*14a50*/  LDGSTS.E [R107+0x2fe00], [R104.64], P6 ;  /* 0x2fe00000686b7fae */ /* 0x0003e2000b12184c */
[----:B------:R-:W-:-:S03]  /*14a60*/  CS2R R76, SRZ ;  /* 0x00000000004c7805 */ /* 0x000fc6000001ff00 */
[----:B------:R-:W0:Y:S01]  /*14a70*/  LDGDEPBAR ;  /* 0x00000000000079af */ /* 0x000e220000000000 */
[----:B------:R-:W-:Y:S01]  /*14a80*/  CS2R R78, SRZ ;  /* 0x00000000004e7805 */ /* 0x000fe2000001ff00 */
        /* <DEDUP_REMOVED lines=18> */
[----:B-1----:R-:W-:Y:S01]  /*14bb0*/  CS2R R104, SRZ ;  /* 0x0000000000687805 */ /* 0x002fe2000001ff00 */
[----:B--2---:R-:W-:Y:S01]  /*14bc0*/  CS2R R106, SRZ ;  /* 0x00000000006a7805 */ /* 0x004fe2000001ff00 */
        /* <DEDUP_REMOVED lines=10> */
[----:B------:R-:W-:Y:S05]  /*14c70*/  @!P1 BRA `(.L_x_0) ;  /* 0x0000d11000009947 */ /* 0x000fea0003800000 */
[----:B----4-:R-:W2:Y:S01]  /*14c80*/  LDL.LU.64 R70, [R1] ;  /* 0x0000000001467983 */ /* 0x010ea20000300a00 */
[----:B------:R-:W-:-:S02]  /*14c90*/  IMAD.MOV.U32 R42, RZ, RZ, R178 ;  /* 0x000000ffff2a7224 */ /* 0x000fc400078e00b2 */
[----:B------:R-:W-:Y:S01]  /*14ca0*/  IMAD.MOV.U32 R43, RZ, RZ, R179 ;  /* 0x000000ffff2b7224 */ /* 0x000fe200078e00b3 */
[----:B-----5:R-:W-:Y:S01]  /*14cb0*/  STL [R1+0x3c0], R94 ;  /* 0x0003c05e01007387 */ /* 0x020fe20000100800 */
[----:B------:R-:W-:Y:S02]  /*14cc0*/  IMAD.MOV.U32 R44, RZ, RZ, R10 ;  /* 0x000000ffff2c7224 */ /* 0x000fe400078e000a */
[----:B------:R-:W-:Y:S01]  /*14cd0*/  IMAD.MOV.U32 R45, RZ, RZ, R11 ;  /* 0x000000ffff2d7224 */ /* 0x000fe200078e000b */
[----:B------:R-:W-:Y:S01]  /*14ce0*/  STL [R1+0x3bc], R92 ;  /* 0x0003bc5c01007387 */ /* 0x000fe20000100800 */
[----:B------:R-:W-:Y:S02]  /*14cf0*/  IMAD.MOV.U32 R46, RZ, RZ, R8 ;  /* 0x000000ffff2e7224 */ /* 0x000fe400078e0008 */
[----:B------:R-:W-:Y:S01]  /*14d00*/  IMAD.MOV.U32 R47, RZ, RZ, R9 ;  /* 0x000000ffff2f7224 */ /* 0x000fe200078e0009 */
[----:B------:R-:W-:Y:S01]  /*14d10*/  STL [R1+0x3b8], R88 ;  /* 0x0003b85801007387 */ /* 0x000fe20000100800 */
[----:B------:R-:W-:-:S02]  /*14d20*/  IMAD.MOV.U32 R40, RZ, RZ, R6 ;  /* 0x000000ffff287224 */ /* 0x000fc400078e0006 */
[----:B------:R-:W-:Y:S01]  /*14d30*/  IMAD.MOV.U32 R41, RZ, RZ, R7 ;  /* 0x000000ffff297224 */ /* 0x000fe200078e0007 */
[----:B------:R-:W3:Y:S01]  /*14d40*/  LDL.LU.64 R56, [R1+0x8] ;  /* 0x0000080001387983 */ /* 0x000ee20000300a00 */
[----:B------:R-:W-:Y:S02]  /*14d50*/  IMAD.MOV.U32 R98, RZ, RZ, R196 ;  /* 0x000000ffff627224 */ /* 0x000fe400078e00c4 */
[----:B------:R-:W-:Y:S01]  /*14d60*/  IMAD.MOV.U32 R99, RZ, RZ, R197 ;  /* 0x000000ffff637224 */ /* 0x000fe200078e00c5 */
[----:B------:R-:W-:Y:S01]  /*14d70*/  STL [R1+0x3b4], R74 ;  /* 0x0003b44a01007387 */ /* 0x000fe20000100800 */
[----:B------:R-:W-:Y:S02]  /*14d80*/  IMAD.MOV.U32 R84, RZ, RZ, R192 ;  /* 0x000000ffff547224 */ /* 0x000fe400078e00c0 */
[----:B------:R-:W-:Y:S01]  /*14d90*/  IMAD.MOV.U32 R38, RZ, RZ, R174 ;  /* 0x000000ffff267224 */ /* 0x000fe200078e00ae */
[----:B------:R-:W4:Y:S01]  /*14da0*/  LDL.LU.64 R196, [R1+0x10] ;  /* 0x0000100001c47983 */ /* 0x000f220000300a00 */
[----:B------:R-:W-:-:S02]  /*14db0*/  IMAD.MOV.U32 R85, RZ, RZ, R193 ;  /* 0x000000ffff557224 */ /* 0x000fc400078e00c1 */
[----:B------:R-:W-:Y:S01]  /*14dc0*/  IMAD.MOV.U32 R39, RZ, RZ, R175 ;  /* 0x000000ffff277224 */ /* 0x000fe200078e00af */
[----:B------:R-:W4:Y:S01]  /*14dd0*/  LDL.LU.64 R192, [R1+0x18] ;  /* 0x0000180001c07983 */ /* 0x000f220000300a00 */
[----:B------:R-:W-:Y:S02]  /*14de0*/  IMAD.MOV.U32 R36, RZ, RZ, R176 ;  /* 0x000000ffff247224 */ /* 0x000fe400078e00b0 */
[----:B------:R-:W-:Y:S01]  /*14df0*/  IMAD.MOV.U32 R37, RZ, RZ, R177 ;  /* 0x000000ffff257224 */ /* 0x000fe200078e00b1 */
[----:B------:R-:W-:Y:S04]  /*14e00*/  STL [R1+0x3b0], R72 ;  /* 0x0003b04801007387 */ /* 0x000fe80000100800 */
[----:B------:R-:W-:Y:S04]  /*14e10*/  STL [R1+0x3ac], R54 ;  /* 0x0003ac3601007387 */ /* 0x000fe80000100800 */
[----:B------:R-:W4:Y:S04]  /*14e20*/  LDL.LU.64 R58, [R1+0x28] ;  /* 0x00002800013a7983 */ /* 0x000f280000300a00 */
[----:B------:R-:W-:Y:S04]  /*14e30*/  STL [R1+0x374], R244 ;  /* 0x000374f401007387 */ /* 0x000fe80000100800 */
[----:B------:R-:W-:Y:S04]  /*14e40*/  STL [R1+0x370], R245 ;  /* 0x000370f501007387 */ /* 0x000fe80000100800 */
[----:B------:R-:W-:Y:S04]  /*14e50*/  STL [R1+0x37c], R246 ;  /* 0x00037cf601007387 */ /* 0x000fe80000100800 */
[----:B------:R-:W-:Y:S04]  /*14e60*/  STL [R1+0x378], R247 ;  /* 0x000378f701007387 */ /* 0x000fe80000100800 */
[----:B------:R-:W-:Y:S04]  /*14e70*/  STL [R1+0x384], R248 ;  /* 0x000384f801007387 */ /* 0x000fe80000100800 */
[----:B------:R-:W4:Y:S04]  /*14e80*/  LDL.LU.64 R106, [R1+0x38] ;  /* 0x00003800016a7983 */ /* 0x000f280000300a00 */
[----:B------:R-:W-:Y:S01]  /*14e90*/  STL [R1+0x380], R249 ;  /* 0x000380f901007387 */ /* 0x000fe20000100800 */
[----:B--2---:R-:W-:-:S03]  /*14ea0*/  IMAD.MOV.U32 R48, RZ, RZ, R71 ;  /* 0x000000ffff307224 */ /* 0x004fc600078e0047 */
[----:B------:R1:W-:Y:S04]  /*14eb0*/  STL [R1+0x38c], R70 ;  /* 0x00038c4601007387 */ /* 0x0003e80000100800 */
[----:B---3--:R-:W-:Y:S04]  /*14ec0*/  STL [R1+0x394], R56 ;  /* 0x0003943801007387 */ /* 0x008fe80000100800 */
[----:B------:R2:W-:Y:S04]  /*14ed0*/  STL [R1+0x388], R48 ;  /* 0x0003883001007387 */ /* 0x0005e80000100800 */
[----:B-1----:R-:W3:Y:S01]  /*14ee0*/  LDL.LU.64 R70, [R1+0x58] ;  /* 0x0000580001467983 */ /* 0x002ee20000300a00 */
[----:B--2---:R-:W-:-:S05]  /*14ef0*/  IMAD.MOV.U32 R48, RZ, RZ, R57 ;  /* 0x000000ffff307224 */ /* 0x004fca00078e0039 */
[----:B------:R1:W-:Y:S04]  /*14f00*/  STL [R1+0x390], R48 ;  /* 0x0003903001007387 */ /* 0x0003e80000100800 */
[----:B----4-:R2:W-:Y:S01]  /*14f10*/  STL [R1+0x39c], R196 ;  /* 0x00039cc401007387 */ /* 0x0105e20000100800 */
[----:B-1----:R-:W-:-:S03]  /*14f20*/  IMAD.MOV.U32 R48, RZ, RZ, R197 ;  /* 0x000000ffff307224 */ /* 0x002fc600078e00c5 */
[----:B------:R-:W-:Y:S04]  /*14f30*/  STL [R1+0x3a4], R192 ;  /* 0x0003a4c001007387 */ /* 0x000fe80000100800 */
[----:B------:R1:W-:Y:S04]  /*14f40*/  STL [R1+0x398], R48 ;  /* 0x0003983001007387 */ /* 0x0003e80000100800 */
[----:B--2---:R-:W2:Y:S01]  /*14f50*/  LDL.LU.64 R196, [R1+0x68] ;  /* 0x0000680001c47983 */ /* 0x004ea20000300a00 */
[----:B-1----:R-:W-:-:S03]  /*14f60*/  IMAD.MOV.U32 R48, RZ, RZ, R193 ;  /* 0x000000ffff307224 */ /* 0x002fc600078e00c1 */
[----:B------:R-:W-:Y:S04]  /*14f70*/  STL [R1+0x3a8], R52 ;  /* 0x0003a83401007387 */ /* 0x000fe80000100800 */
[----:B------:R1:W-:Y:S04]  /*14f80*/  STL [R1+0x3a0], R48 ;  /* 0x0003a03001007387 */ /* 0x0003e80000100800 */
[----:B------:R4:W-:Y:S04]  /*14f90*/  STL [R1+0x368], R58 ;  /* 0x0003683a01007387 */ /* 0x0009e80000100800 */
[----:B------:R-:W2:Y:S01]  /*14fa0*/  LDL.LU.64 R56, [R1+0x88] ;  /* 0x0000880001387983 */ /* 0x000ea20000300a00 */
[----:B-1----:R-:W-:-:S03]  /*14fb0*/  IMAD.MOV.U32 R48, RZ, RZ, R59 ;  /* 0x000000ffff307224 */ /* 0x002fc600078e003b */
[----:B------:R1:W-:Y:S04]  /*14fc0*/  STL [R1+0x36c], R34 ;  /* 0x00036c2201007387 */ /* 0x0003e80000100800 */
[----:B------:R-:W-:Y:S01]  /*14fd0*/  STL [R1+0x364], R48 ;  /* 0x0003643001007387 */ /* 0x000fe20000100800 */
[----:B----4-:R-:W-:Y:S02]  /*14fe0*/  IMAD.MOV.U32 R58, RZ, RZ, R198 ;  /* 0x000000ffff3a7224 */ /* 0x010fe400078e00c6 */
[----:B------:R-:W-:Y:S02]  /*14ff0*/  IMAD.MOV.U32 R59, RZ, RZ, R199 ;  /* 0x000000ffff3b7224 */ /* 0x000fe400078e00c7 */
[----:B------:R-:W4:Y:S01]  /*15000*/  LDL.LU.64 R198, [R1+0xa0] ;  /* 0x0000a00001c67983 */ /* 0x000f220000300a00 */
[----:B-1----:R-:W-:-:S03]  /*15010*/  IMAD.MOV.U32 R34, RZ, RZ, R107 ;  /* 0x000000ffff227224 */ /* 0x002fc600078e006b */
[----:B------:R-:W-:Y:S04]  /*15020*/  STL [R1+0x35c], R106 ;  /* 0x00035c6a01007387 */ /* 0x000fe80000100800 */
[----:B------:R-:W-:Y:S04]  /*15030*/  STL [R1+0x358], R34 ;  /* 0x0003582201007387 */ /* 0x000fe80000100800 */
[----:B------:R3:W-:Y:S02]  /*15040*/  STL [R1+0x360], R32 ;  /* 0x0003602001007387 */ /* 0x0007e40000100800 */
[----:B---3--:R-:W-:-:S02]  /*15050*/  IMAD.MOV.U32 R32, RZ, RZ, R71 ;  /* 0x000000ffff207224 */ /* 0x008fc400078e0047 */
[----:B------:R-:W-:Y:S04]  /*15060*/  STL [R1+0x350], R70 ;  /* 0x0003504601007387 */ /* 0x000fe80000100800 */
[----:B------:R2:W-:Y:S04]  /*15070*/  STL [R1+0x354], R30 ;  /* 0x0003541e01007387 */ /* 0x0005e80000100800 */
[----:B------:R-:W-:Y:S01]  /*15080*/  STL [R1+0x34c], R32 ;  /* 0x00034c2001007387 */ /* 0x000fe20000100800 */
[----:B--2---:R-:W-:-:S03]  /*15090*/  IMAD.MOV.U32 R30, RZ, RZ, R197 ;  /* 0x000000ffff1e7224 */ /* 0x004fc600078e00c5 */
[----:B------:R-:W-:Y:S04]  /*150a0*/  STL [R1+0x344], R196 ;  /* 0x000344c401007387 */ /* 0x000fe80000100800 */
[----:B------:R1:W-:Y:S04]  /*150b0*/  STL [R1+0x348], R28 ;  /* 0x0003481c01007387 */ /* 0x0003e80000100800 */
[----:B------:R-:W-:Y:S04]  /*150c0*/  STL [R1+0x340], R30 ;  /* 0x0003401e01007387 */ /* 0x000fe80000100800 */
[----:B------:R-:W2:Y:S01]  /*150d0*/  LDL.LU.64 R70, [R1+0xe8] ;  /* 0x0000e80001467983 */ /* 0x000ea20000300a00 */
[----:B------:R-:W-:-:S02]  /*150e0*/  IMAD.MOV.U32 R96, RZ, RZ, R42 ;  /* 0x000000ffff607224 */ /* 0x000fc400078e002a */
[----:B------:R-:W-:Y:S02]  /*150f0*/  IMAD.MOV.U32 R97, RZ, RZ, R43 ;  /* 0x000000ffff617224 */ /* 0x000fe400078e002b */
[----:B------:R-:W-:Y:S02]  /*15100*/  IMAD.MOV.U32 R104, RZ, RZ, R44 ;  /* 0x000000ffff687224 */ /* 0x000fe400078e002c */
[----:B------:R-:W-:Y:S02]  /*15110*/  IMAD.MOV.U32 R105, RZ, RZ, R45 ;  /* 0x000000ffff697224 */ /* 0x000fe400078e002d */
[----:B------:R-:W-:Y:S02]  /*15120*/  IMAD.MOV.U32 R86, RZ, RZ, R190 ;  /* 0x000000ffff567224 */ /* 0x000fe400078e00be */
[----:B------:R-:W-:Y:S01]  /*15130*/  IMAD.MOV.U32 R87, RZ, RZ, R191 ;  /* 0x000000ffff577224 */ /* 0x000fe200078e00bf */
[----:B------:R3:W-:Y:S01]  /*15140*/  STL [R1+0x338], R56 ;  /* 0x0003383801007387 */ /* 0x0007e20000100800 */
[----:B------:R-:W-:-:S02]  /*15150*/  IMAD.MOV.U32 R44, RZ, RZ, R188 ;  /* 0x000000ffff2c7224 */ /* 0x000fc400078e00bc */
[----:B------:R-:W-:Y:S02]  /*15160*/  IMAD.MOV.U32 R45, RZ, RZ, R189 ;  /* 0x000000ffff2d7224 */ /* 0x000fe400078e00bd */
[----:B------:R-:W-:Y:S02]  /*15170*/  IMAD.MOV.U32 R106, RZ, RZ, R96 ;  /* 0x000000ffff6a7224 */ /* 0x000fe400078e0060 */
[----:B------:R-:W-:Y:S02]  /*15180*/  IMAD.MOV.U32 R107, RZ, RZ, R97 ;  /* 0x000000ffff6b7224 */ /* 0x000fe400078e0061 */
[----:B------:R-:W-:Y:S02]  /*15190*/  IMAD.MOV.U32 R96, RZ, RZ, R98 ;  /* 0x000000ffff607224 */ /* 0x000fe400078e0062 */
[----:B------:R-:W-:Y:S02]  /*151a0*/  IMAD.MOV.U32 R97, RZ, RZ, R99 ;  /* 0x000000ffff617224 */ /* 0x000fe400078e0063 */
[----:B-1----:R-:W-:-:S02]  /*151b0*/  IMAD.MOV.U32 R28, RZ, RZ, R57 ;  /* 0x000000ffff1c7224 */ /* 0x002fc400078e0039 */
[----:B------:R-:W-:Y:S02]  /*151c0*/  IMAD.MOV.U32 R98, RZ, RZ, R84 ;  /* 0x000000ffff627224 */ /* 0x000fe400078e0054 */
[----:B------:R-:W-:Y:S02]  /*151d0*/  IMAD.MOV.U32 R99, RZ, RZ, R85 ;  /* 0x000000ffff637224 */ /* 0x000fe400078e0055 */
[----:B---3--:R-:W-:Y:S02]  /*151e0*/  IMAD.MOV.U32 R56, RZ, RZ, R58 ;  /* 0x000000ffff387224 */ /* 0x008fe400078e003a */
[----:B------:R-:W-:Y:S02]  /*151f0*/  IMAD.MOV.U32 R57, RZ, RZ, R59 ;  /* 0x000000ffff397224 */ /* 0x000fe400078e003b */
[----:B------:R-:W-:Y:S02]  /*15200*/  IMAD.MOV.U32 R84, RZ, RZ, R86 ;  /* 0x000000ffff547224 */ /* 0x000fe400078e0056 */
[----:B------:R-:W-:-:S02]  /*15210*/  IMAD.MOV.U32 R85, RZ, RZ, R87 ;  /* 0x000000ffff557224 */ /* 0x000fc400078e0057 */
[----:B------:R-:W-:Y:S02]  /*15220*/  IMAD.MOV.U32 R58, RZ, RZ, R104 ;  /* 0x000000ffff3a7224 */ /* 0x000fe400078e0068 */
[----:B------:R-:W-:Y:S02]  /*15230*/  IMAD.MOV.U32 R59, RZ, RZ, R105 ;  /* 0x000000ffff3b7224 */ /* 0x000fe400078e0069 */
[----:B------:R-:W-:Y:S02]  /*15240*/  IMAD.MOV.U32 R86, RZ, RZ, R44 ;  /* 0x000000ffff567224 */ /* 0x000fe400078e002c */
        /* <DEDUP_REMOVED lines=19> */
[----:B----4-:R1:W-:Y:S01]  /*15380*/  STL [R1+0x32c], R198 ;  /* 0x00032cc601007387 */ /* 0x0103e20000100800 */
[----:B------:R-:W-:Y:S02]  /*15390*/  IMAD.MOV.U32 R201, RZ, RZ, R202 ;  /* 0x000000ffffc97224 */ /* 0x000fe400078e00ca */
[----:B------:R-:W-:Y:S01]  /*153a0*/  IMAD.MOV.U32 R200, RZ, RZ, R203 ;  /* 0x000000ffffc87224 */ /* 0x000fe200078e00cb */
[----:B------:R3:W-:Y:S01]  /*153b0*/  STL [R1+0x330], R250 ;  /* 0x000330fa01007387 */ /* 0x0007e20000100800 */
[----:B------:R-:W-:Y:S02]  /*153c0*/  IMAD.MOV.U32 R203, RZ, RZ, R204 ;  /* 0x000000ffffcb7224 */ /* 0x000fe400078e00cc */
[----:B------:R-:W-:Y:S01]  /*153d0*/  IMAD.MOV.U32 R202, RZ, RZ, R205 ;  /* 0x000000ffffca7224 */ /* 0x000fe200078e00cd */
[----:B------:R-:W4:Y:S01]  /*153e0*/  LDL.LU.64 R110, [R1+0x158] ;  /* 0x00015800016e7983 */ /* 0x000f220000300a00 */
[----:B------:R-:W-:-:S02]  /*153f0*/  IMAD.MOV.U32 R205, RZ, RZ, R206 ;  /* 0x000000ffffcd7224 */ /* 0x000fc400078e00ce */
[----:B------:R-:W-:Y:S02]  /*15400*/  IMAD.MOV.U32 R204, RZ, RZ, R207 ;  /* 0x000000ffffcc7224 */ /* 0x000fe400078e00cf */
[----:B--2---:R-:W-:Y:S02]  /*15410*/  IMAD.MOV.U32 R207, RZ, RZ, R70 ;  /* 0x000000ffffcf7224 */ /* 0x004fe400078e0046 */
[----:B------:R-:W-:Y:S02]  /*15420*/  IMAD.MOV.U32 R206, RZ, RZ, R71 ;  /* 0x000000ffffce7224 */ /* 0x000fe400078e0047 */
[----:B------:R-:W2:Y:S01]  /*15430*/  LDL.LU.64 R70, [R1+0x168] ;  /* 0x0001680001467983 */ /* 0x000ea20000300a00 */
[----:B------:R-:W-:Y:S02]  /*15440*/  IMAD.MOV.U32 R68, RZ, RZ, R208 ;  /* 0x000000ffff447224 */ /* 0x000fe400078e00d0 */
[----:B------:R-:W-:Y:S01]  /*15450*/  IMAD.MOV.U32 R69, RZ, RZ, R209 ;  /* 0x000000ffff457224 */ /* 0x000fe200078e00d1 */
[----:B------:R-:W3:Y:S01]  /*15460*/  LDL.LU.64 R116, [R1+0x1b8] ;  /* 0x0001b80001747983 */ /* 0x000ee20000300a00 */
        /* <DEDUP_REMOVED lines=38> */
[----:B----4-:R-:W-:Y:S02]  /*156d0*/  IMAD.MOV.U32 R221, RZ, RZ, R110 ;  /* 0x000000ffffdd7224 */ /* 0x010fe400078e006e */
[----:B------:R-:W-:Y:S02]  /*156e0*/  IMAD.MOV.U32 R220, RZ, RZ, R111 ;  /* 0x000000ffffdc7224 */ /* 0x000fe400078e006f */
[----:B------:R-:W4:Y:S01]  /*156f0*/  LDL.LU.64 R110, [R1+0x1c8] ;  /* 0x0001c800016e7983 */ /* 0x000f220000300a00 */
[----:B--2---:R-:W-:Y:S02]  /*15700*/  IMAD.MOV.U32 R223, RZ, RZ, R70 ;  /* 0x000000ffffdf7224 */ /* 0x004fe400078e0046 */
[----:B------:R-:W-:Y:S02]  /*15710*/  IMAD.MOV.U32 R222, RZ, RZ, R71 ;  /* 0x000000ffffde7224 */ /* 0x000fe400078e0047 */
[----:B------:R-:W2:Y:S01]  /*15720*/  LDL.LU.64 R70, [R1+0x1d0] ;  /* 0x0001d00001467983 */ /* 0x000ea20000300a00 */
        /* <DEDUP_REMOVED lines=40> */
[----:B---3--:R-:W-:Y:S02]  /*159b0*/  IMAD.MOV.U32 R233, RZ, RZ, R116 ;  /* 0x000000ffffe97224 */ /* 0x008fe400078e0074 */
[----:B------:R-:W-:Y:S02]  /*159c0*/  IMAD.MOV.U32 R232, RZ, RZ, R117 ;  /* 0x000000ffffe87224 */ /* 0x000fe400078e0075 */
[----:B------:R-:W-:-:S02]  /*159d0*/  IMAD.MOV.U32 R118, RZ, RZ, R234 ;  /* 0x000000ffff767224 */ /* 0x000fc400078e00ea */
[----:B------:R-:W-:Y:S02]  /*159e0*/  IMAD.MOV.U32 R119, RZ, RZ, R235 ;  /* 0x000000ffff777224 */ /* 0x000fe400078e00eb */
[----:B----4-:R-:W-:Y:S02]  /*159f0*/  IMAD.MOV.U32 R235, RZ, RZ, R110 ;  /* 0x000000ffffeb7224 */ /* 0x010fe400078e006e */
[----:B------:R-:W-:Y:S02]  /*15a00*/  IMAD.MOV.U32 R234, RZ, RZ, R111 ;  /* 0x000000ffffea7224 */ /* 0x000fe400078e006f */
[----:B------:R-:W-:Y:S02]  /*15a10*/  IMAD.MOV.U32 R116, RZ, RZ, R236 ;  /* 0x000000ffff747224 */ /* 0x000fe400078e00ec */
[----:B------:R-:W-:Y:S02]  /*15a20*/  IMAD.MOV.U32 R117, RZ, RZ, R237 ;  /* 0x000000ffff757224 */ /* 0x000fe400078e00ed */
[----:B------:R-:W-:-:S02]  /*15a30*/  IMAD.MOV.U32 R48, RZ, RZ, R108 ;  /* 0x000000ffff307224 */ /* 0x000fc400078e006c */
[----:B------:R-:W-:Y:S02]  /*15a40*/  IMAD.MOV.U32 R49, RZ, RZ, R109 ;  /* 0x000000ffff317224 */ /* 0x000fe400078e006d */
[----:B------:R-:W-:Y:S01]  /*15a50*/  IMAD.MOV.U32 R110, RZ, RZ, R56 ;  /* 0x000000ffff6e7224 */ /* 0x000fe200078e0038 */
[----:B------:R-:W3:Y:S01]  /*15a60*/  LDL.LU.64 R108, [R1+0x1b0] ;  /* 0x0001b000016c7983 */ /* 0x000ee20000300a00 */
        /* <DEDUP_REMOVED lines=9> */
[----:B--2---:R-:W-:-:S02]  /*15b00*/  IMAD.MOV.U32 R237, RZ, RZ, R70 ;  /* 0x000000ffffed7224 */ /* 0x004fc400078e0046 */
[----:B------:R-:W-:Y:S02]  /*15b10*/  IMAD.MOV.U32 R236, RZ, RZ, R71 ;  /* 0x000000ffffec7224 */ /* 0x000fe400078e0047 */
[----:B------:R-:W-:Y:S02]  /*15b20*/  IMAD.MOV.U32 R70, RZ, RZ, R106 ;  /* 0x000000ffff467224 */ /* 0x000fe400078e006a */
[----:B------:R-:W-:Y:S02]  /*15b30*/  IMAD.MOV.U32 R71, RZ, RZ, R107 ;  /* 0x000000ffff477224 */ /* 0x000fe400078e006b */
[----:B------:R-:W2:Y:S04]  /*15b40*/  LDL.LU.64 R106, [R1+0x1a0] ;  /* 0x0001a000016a7983 */ /* 0x000ea80000300a00 */
[----:B------:R-:W4:Y:S01]  /*15b50*/  LDL.LU.64 R38, [R1+0x190] ;  /* 0x0001900001267983 */ /* 0x000f220000300a00 */
        /* <DEDUP_REMOVED lines=10> */
[----:B-1----:R-:W-:Y:S02]  /*15c00*/  IMAD.MOV.U32 R198, RZ, RZ, R199 ;  /* 0x000000ffffc67224 */ /* 0x002fe400078e00c7 */
        /* <DEDUP_REMOVED lines=34> */
[----:B--2---:R-:W-:Y:S02]  /*15e30*/  IMAD.MOV.U32 R251, RZ, RZ, R106 ;  /* 0x000000fffffb7224 */ /* 0x004fe400078e006a */
[----:B------:R-:W-:Y:S02]  /*15e40*/  IMAD.MOV.U32 R250, RZ, RZ, R107 ;  /* 0x000000fffffa7224 */ /* 0x000fe400078e006b */
[----:B------:R-:W-:Y:S02]  /*15e50*/  IMAD.MOV.U32 R106, RZ, RZ, R98 ;  /* 0x000000ffff6a7224 */ /* 0x000fe400078e0062 */
[----:B------:R-:W-:Y:S01]  /*15e60*/  IMAD.MOV.U32 R107, RZ, RZ, R99 ;  /* 0x000000ffff6b7224 */ /* 0x000fe200078e0063 */
[----:B----4-:R1:W-:Y:S01]  /*15e70*/  STL [R1], R38 ;  /* 0x0000002601007387 */ /* 0x0103e20000100800 */
[----:B------:R-:W-:-:S02]  /*15e80*/  IMAD.MOV.U32 R98, RZ, RZ, R86 ;  /* 0x000000ffff627224 */ /* 0x000fc400078e0056 */
[----:B------:R-:W-:Y:S02]  /*15e90*/  IMAD.MOV.U32 R99, RZ, RZ, R87 ;  /* 0x000000ffff637224 */ /* 0x000fe400078e0057 */
[----:B------:R-:W-:Y:S02]  /*15ea0*/  IMAD.MOV.U32 R86, RZ, RZ, R46 ;  /* 0x000000ffff567224 */ /* 0x000fe400078e002e */
[----:B------:R-:W-:Y:S02]  /*15eb0*/  IMAD.MOV.U32 R87, RZ, RZ, R47 ;  /* 0x000000ffff577224 */ /* 0x000fe400078e002f */
[----:B------:R-:W2:Y:S01]  /*15ec0*/  LDL.LU.64 R46, [R1+0x290] ;  /* 0x00029000012e7983 */ /* 0x000ea20000300a00 */
[----:B------:R-:W-:-:S03]  /*15ed0*/  IMAD.MOV.U32 R252, RZ, RZ, R39 ;  /* 0x000000fffffc7224 */ /* 0x000fc600078e0027 */
[----:B------:R-:W3:Y:S04]  /*15ee0*/  LDL.LU.64 R40, [R1+0x208] ;  /* 0x0002080001287983 */ /* 0x000ee80000300a00 */
[----:B-1----:R-:W4:Y:S04]  /*15ef0*/  LDL.LU.64 R38, [R1+0x240] ;  /* 0x0002400001267983 */ /* 0x002f280000300a00 */
[----:B------:R-:W2:Y:S04]  /*15f00*/  LDL.LU.64 R120, [R1+0x150] ;  /* 0x0001500001787983 */ /* 0x000ea80000300a00 */
[----:B------:R1:W-:Y:S04]  /*15f10*/  STL [R1+0x8], R118 ;  /* 0x0000087601007387 */ /* 0x0003e80000100800 */
[----:B------:R-:W3:Y:S04]  /*15f20*/  LDL.LU.64 R116, [R1+0x140] ;  /* 0x0001400001747983 */ /* 0x000ee80000300a00 */
[----:B------:R-:W3:Y:S04]  /*15f30*/  LDL.LU.64 R66, [R1+0x100] ;  /* 0x0001000001427983 */ /* 0x000ee80000300a00 */
[----:B------:R-:W4:Y:S01]  /*15f40*/  LDL.LU.64 R68, [R1+0xd0] ;  /* 0x0000d00001447983 */ /* 0x000f220000300a00 */
[----:B-1----:R-:W-:-:S03]  /*15f50*/  IMAD.MOV.U32 R118, RZ, RZ, R108 ;  /* 0x000000ffff767224 */ /* 0x002fc600078e006c */
[----:B------:R-:W4:Y:S01]  /*15f60*/  LDL.LU.64 R48, [R1+0xf0] ;  /* 0x0000f00001307983 */ /* 0x000f220000300a00 */
[----:B------:R-:W-:-:S03]  /*15f70*/  IMAD.MOV.U32 R119, RZ, RZ, R109 ;  /* 0x000000ffff777224 */ /* 0x000fc600078e006d */
[----:B------:R-:W4:Y:S01]  /*15f80*/  LDL.LU.64 R50, [R1+0xe0] ;  /* 0x0000e00001327983 */ /* 0x000f220000300a00 */
[----:B------:R-:W-:-:S03]  /*15f90*/  IMAD.MOV.U32 R108, RZ, RZ, R70 ;  /* 0x000000ffff6c7224 */ /* 0x000fc600078e0046 */
[----:B------:R-:W4:Y:S01]  /*15fa0*/  LDL.LU.64 R122, [R1+0x130] ;  /* 0x00013000017a7983 */ /* 0x000f220000300a00 */
[----:B------:R-:W-:Y:S02]  /*15fb0*/  IMAD.MOV.U32 R109, RZ, RZ, R71 ;  /* 0x000000ffff6d7224 */ /* 0x000fe400078e0047 */
[----:B------:R-:W-:Y:S01]  /*15fc0*/  IMAD.MOV.U32 R70, RZ, RZ, R56 ;  /* 0x000000ffff467224 */ /* 0x000fe200078e0038 */
[----:B------:R1:W-:Y:S01]  /*15fd0*/  STL [R1+0x4], R4 ;  /* 0x0000040401007387 */ /* 0x0003e20000100800 */
[----:B------:R-:W-:Y:S02]  /*15fe0*/  IMAD.MOV.U32 R71, RZ, RZ, R57 ;  /* 0x000000ffff477224 */ /* 0x000fe400078e0039 */
[----:B------:R-:W-:Y:S01]  /*15ff0*/  IMAD.MOV.U32 R56, RZ, RZ, R42 ;  /* 0x000000ffff387224 */ /* 0x000fe200078e002a */
[----:B------:R-:W-:Y:S01]  /*16000*/  STL [R1+0x10], R82 ;  /* 0x0000105201007387 */ /* 0x000fe20000100800 */
[----:B------:R-:W-:Y:S02]  /*16010*/  IMAD.MOV.U32 R57, RZ, RZ, R43 ;  /* 0x000000ffff397224 */ /* 0x000fe400078e002b */
[----:B------:R-:W-:-:S02]  /*16020*/  IMAD.MOV.U32 R42, RZ, RZ, R36 ;  /* 0x000000ffff2a7224 */ /* 0x000fc400078e0024 */
[----:B------:R-:W-:Y:S02]  /*16030*/  IMAD.MOV.U32 R43, RZ, RZ, R37 ;  /* 0x000000ffff2b7224 */ /* 0x000fe400078e0025 */
[----:B------:R-:W4:Y:S01]  /*16040*/  LDL.LU.64 R36, [R1+0x120] ;  /* 0x0001200001247983 */ /* 0x000f220000300a00 */
[----:B-1----:R-:W-:-:S05]  /*16050*/  IMAD.MOV.U32 R4, RZ, RZ, R83 ;  /* 0x000000ffff047224 */ /* 0x002fca00078e0053 */
[----:B------:R1:W-:Y:S04]  /*16060*/  STL [R1+0xc], R4 ;  /* 0x00000c0401007387 */ /* 0x0003e80000100800 */
[----:B------:R2:W-:Y:S01]  /*16070*/  STL [R1+0x18], R64 ;  /* 0x0000184001007387 */ /* 0x0005e20000100800 */
[----:B-1----:R-:W-:-:S05]  /*16080*/  IMAD.MOV.U32 R4, RZ, RZ, R65 ;  /* 0x000000ffff047224 */ /* 0x002fca00078e0041 */
[----:B------:R1:W-:Y:S04]  /*16090*/  STL [R1+0x14], R4 ;  /* 0x0000140401007387 */ /* 0x0003e80000100800 */
[----:B--2---:R-:W-:Y:S04]  /*160a0*/  STL [R1+0x20], R120 ;  /* 0x0000207801007387 */ /* 0x004fe80000100800 */
[----:B------:R-:W2:Y:S01]  /*160b0*/  LDL.LU.64 R64, [R1+0x110] ;  /* 0x0001100001407983 */ /* 0x000ea20000300a00 */
[----:B-1----:R-:W-:-:S05]  /*160c0*/  IMAD.MOV.U32 R4, RZ, RZ, R121 ;  /* 0x000000ffff047224 */ /* 0x002fca00078e0079 */
[----:B------:R1:W-:Y:S04]  /*160d0*/  STL [R1+0x1c], R4 ;  /* 0x00001c0401007387 */ /* 0x0003e80000100800 */
[----:B---3--:R3:W-:Y:S01]  /*160e0*/  STL [R1+0x28], R116 ;  /* 0x0000287401007387 */ /* 0x0087e20000100800 */
[----:B-1----:R-:W-:-:S05]  /*160f0*/  IMAD.MOV.U32 R4, RZ, RZ, R117 ;  /* 0x000000ffff047224 */ /* 0x002fca00078e0075 */
[----:B------:R1:W-:Y:S01]  /*16100*/  STL [R1+0x24], R4 ;  /* 0x0000240401007387 */ /* 0x0003e20000100800 */
[----:B---3--:R-:W-:Y:S02]  /*16110*/  IMAD.MOV.U32 R116, RZ, RZ, R118 ;  /* 0x000000ffff747224 */ /* 0x008fe400078e0076 */
[----:B------:R-:W-:Y:S02]  /*16120*/  IMAD.MOV.U32 R117, RZ, RZ, R119 ;  /* 0x000000ffff757224 */ /* 0x000fe400078e0077 */
[----:B------:R-:W-:Y:S02]  /*16130*/  IMAD.MOV.U32 R118, RZ, RZ, R108 ;  /* 0x000000ffff767224 */ /* 0x000fe400078e006c */
[----:B------:R-:W-:Y:S01]  /*16140*/  IMAD.MOV.U32 R119, RZ, RZ, R109 ;  /* 0x000000ffff777224 */ /* 0x000fe200078e006d */
[----:B----4-:R-:W-:Y:S01]  /*16150*/  STL [R1+0x30], R122 ;  /* 0x0000307a01007387 */ /* 0x010fe20000100800 */
[----:B------:R-:W-:Y:S02]  /*16160*/  IMAD.MOV.U32 R108, RZ, RZ, R70 ;  /* 0x000000ffff6c7224 */ /* 0x000fe400078e0046 */
[----:B------:R-:W-:-:S02]  /*16170*/  IMAD.MOV.U32 R109, RZ, RZ, R71 ;  /* 0x000000ffff6d7224 */ /* 0x000fc400078e0047 */
[----:B-1----:R-:W-:Y:S02]  /*16180*/  IMAD.MOV.U32 R4, RZ, RZ, R123 ;  /* 0x000000ffff047224 */ /* 0x002fe400078e007b */
[----:B------:R-:W-:Y:S02]  /*16190*/  IMAD.MOV.U32 R70, RZ, RZ, R42 ;  /* 0x000000ffff467224 */ /* 0x000fe400078e002a */
[----:B------:R-:W-:Y:S02]  /*161a0*/  IMAD.MOV.U32 R71, RZ, RZ, R43 ;  /* 0x000000ffff477224 */ /* 0x000fe400078e002b */
[----:B------:R-:W3:Y:S04]  /*161b0*/  LDL.LU.64 R42, [R1+0xb0] ;  /* 0x0000b000012a7983 */ /* 0x000ee80000300a00 */
[----:B------:R1:W-:Y:S04]  /*161c0*/  STL [R1+0x2c], R4 ;  /* 0x00002c0401007387 */ /* 0x0003e80000100800 */
[----:B------:R4:W-:Y:S01]  /*161d0*/  STL [R1+0x38], R36 ;  /* 0x0000382401007387 */ /* 0x0009e20000100800 */
[----:B-1----:R-:W-:-:S02]  /*161e0*/  IMAD.MOV.U32 R4, RZ, RZ, R37 ;  /* 0x000000ffff047224 */ /* 0x002fc400078e0025 */
[----:B----4-:R-:W-:Y:S02]  /*161f0*/  IMAD.MOV.U32 R36, RZ, RZ, R38 ;  /* 0x000000ffff247224 */ /* 0x010fe400078e0026 */
[----:B------:R-:W-:Y:S02]  /*16200*/  IMAD.MOV.U32 R37, RZ, RZ, R39 ;  /* 0x000000ffff257224 */ /* 0x000fe400078e0027 */
[----:B------:R-:W4:Y:S04]  /*16210*/  LDL.LU.64 R38, [R1+0xa8] ;  /* 0x0000a80001267983 */ /* 0x000f280000300a00 */
[----:B------:R2:W-:Y:S01]  /*16220*/  STL [R1+0x34], R4 ;  /* 0x0000340401007387 */ /* 0x0005e20000100800 */
[----:B------:R-:W-:Y:S02]  /*16230*/  IMAD.MOV.U32 R122, RZ, RZ, R108 ;  /* 0x000000ffff7a7224 */ /* 0x000fe400078e006c */
[----:B------:R-:W-:-:S02]  /*16240*/  IMAD.MOV.U32 R123, RZ, RZ, R109 ;  /* 0x000000ffff7b7224 */ /* 0x000fc400078e006d */
[----:B--2---:R-:W-:Y:S01]  /*16250*/  IMAD.MOV.U32 R4, RZ, RZ, R65 ;  /* 0x000000ffff047224 */ /* 0x004fe200078e0041 */
[----:B------:R-:W-:Y:S04]  /*16260*/  STL [R1+0x40], R64 ;  /* 0x0000404001007387 */ /* 0x000fe80000100800 */
[----:B------:R-:W-:Y:S04]  /*16270*/  STL [R1+0x48], R66 ;  /* 0x0000484201007387 */ /* 0x000fe80000100800 */
[----:B------:R1:W-:Y:S04]  /*16280*/  STL [R1+0x3c], R4 ;  /* 0x00003c0401007387 */ /* 0x0003e80000100800 */
[----:B------:R-:W-:Y:S01]  /*16290*/  STL [R1+0x50], R48 ;  /* 0x0000503001007387 */ /* 0x000fe20000100800 */
[----:B-1----:R-:W-:-:S05]  /*162a0*/  IMAD.MOV.U32 R4, RZ, RZ, R67 ;  /* 0x000000ffff047224 */ /* 0x002fca00078e0043 */
[----:B------:R1:W-:Y:S04]  /*162b0*/  STL [R1+0x44], R4 ;  /* 0x0000440401007387 */ /* 0x0003e80000100800 */
[----:B------:R-:W-:Y:S01]  /*162c0*/  STL [R1+0x58], R50 ;  /* 0x0000583201007387 */ /* 0x000fe20000100800 */
[----:B-1----:R-:W-:-:S05]  /*162d0*/  IMAD.MOV.U32 R4, RZ, RZ, R49 ;  /* 0x000000ffff047224 */ /* 0x002fca00078e0031 */
[----:B------:R1:W-:Y:S02]  /*162e0*/  STL [R1+0x4c], R4 ;  /* 0x00004c0401007387 */ /* 0x0003e40000100800 */
[----:B-1----:R-:W-:-:S05]  /*162f0*/  IMAD.MOV.U32 R4, RZ, RZ, R51 ;  /* 0x000000ffff047224 */ /* 0x002fca00078e0033 */
[----:B------:R1:W-:Y:S04]  /*16300*/  STL [R1+0x54], R4 ;  /* 0x0000540401007387 */ /* 0x0003e80000100800 */
[----:B------:R-:W-:Y:S01]  /*16310*/  STL [R1+0x60], R68 ;  /* 0x0000604401007387 */ /* 0x000fe20000100800 */
[----:B-1----:R-:W-:-:S03]  /*16320*/  IMAD.MOV.U32 R4, RZ, RZ, R69 ;  /* 0x000000ffff047224 */ /* 0x002fc600078e0045 */
[----:B------:R-:W-:Y:S04]  /*16330*/  STL [R1+0x68], R58 ;  /* 0x0000683a01007387 */ /* 0x000fe80000100800 */
[----:B------:R1:W-:Y:S02]  /*16340*/  STL [R1+0x5c], R4 ;  /* 0x00005c0401007387 */ /* 0x0003e40000100800 */
[----:B-1----:R-:W-:-:S05]  /*16350*/  IMAD.MOV.U32 R4, RZ, RZ, R59 ;  /* 0x000000ffff047224 */ /* 0x002fca00078e003b */
[----:B------:R1:W-:Y:S01]  /*16360*/  STL [R1+0x64], R4 ;  /* 0x0000640401007387 */ /* 0x0003e20000100800 */
[----:B------:R-:W-:Y:S02]  /*16370*/  IMAD.MOV.U32 R50, RZ, RZ, R116 ;  /* 0x000000ffff327224 */ /* 0x000fe400078e0074 */
[----:B------:R-:W-:Y:S01]  /*16380*/  IMAD.MOV.U32 R51, RZ, RZ, R117 ;  /* 0x000000ffff337224 */ /* 0x000fe200078e0075 */
[----:B---3--:R-:W-:Y:S01]  /*16390*/  STL [R1+0x70], R42 ;  /* 0x0000702a01007387 */ /* 0x008fe20000100800 */
[----:B------:R-:W-:Y:S02]  /*163a0*/  IMAD.MOV.U32 R116, RZ, RZ, R70 ;  /* 0x000000ffff747224 */ /* 0x000fe400078e0046 */
[----:B-1----:R-:W-:Y:S02]  /*163b0*/  IMAD.MOV.U32 R4, RZ, RZ, R43 ;  /* 0x000000ffff047224 */ /* 0x002fe400078e002b */
[----:B------:R-:W-:Y:S02]  /*163c0*/  IMAD.MOV.U32 R117, RZ, RZ, R71 ;  /* 0x000000ffff757224 */ /* 0x000fe400078e0047 */
[----:B------:R-:W-:Y:S01]  /*163d0*/  IMAD.MOV.U32 R70, RZ, RZ, R56 ;  /* 0x000000ffff467224 */ /* 0x000fe200078e0038 */
[----:B------:R1:W-:Y:S01]  /*163e0*/  STL [R1+0x6c], R4 ;  /* 0x00006c0401007387 */ /* 0x0003e20000100800 */
[----:B------:R-:W-:-:S02]  /*163f0*/  IMAD.MOV.U32 R71, RZ, RZ, R57 ;  /* 0x000000ffff477224 */ /* 0x000fc400078e0039 */
[----:B------:R-:W-:Y:S02]  /*16400*/  IMAD.MOV.U32 R56, RZ, RZ, R104 ;  /* 0x000000ffff387224 */ /* 0x000fe400078e0068 */
[----:B------:R-:W-:Y:S01]  /*16410*/  IMAD.MOV.U32 R57, RZ, RZ, R105 ;  /* 0x000000ffff397224 */ /* 0x000fe200078e0069 */
[----:B----4-:R-:W-:Y:S01]  /*16420*/  STL [R1+0x78], R38 ;  /* 0x0000782601007387 */ /* 0x010fe20000100800 */
[----:B------:R-:W-:Y:S02]  /*16430*/  IMAD.MOV.U32 R104, RZ, RZ, R84 ;  /* 0x000000ffff687224 */ /* 0x000fe400078e0054 */
[----:B-1----:R-:W-:Y:S02]  /*16440*/  IMAD.MOV.U32 R4, RZ, RZ, R39 ;  /* 0x000000ffff047224 */ /* 0x002fe400078e0027 */
[----:B------:R-:W-:Y:S02]  /*16450*/  IMAD.MOV.U32 R105, RZ, RZ, R85 ;  /* 0x000000ffff697224 */ /* 0x000fe400078e0055 */
[----:B------:R-:W-:-:S02]  /*16460*/  IMAD.MOV.U32 R84, RZ, RZ, R86 ;  /* 0x000000ffff547224 */ /* 0x000fc400078e0056 */
[----:B------:R-:W-:Y:S02]  /*16470*/  IMAD.MOV.U32 R85, RZ, RZ, R87 ;  /* 0x000000ffff557224 */ /* 0x000fe400078e0057 */
[----:B------:R-:W2:Y:S01]  /*16480*/  LDL.LU.64 R86, [R1+0x2a8] ;  /* 0x0002a80001567983 */ /* 0x000ea20000300a00 */
[----:B------:R-:W-:Y:S02]  /*16490*/  IMAD.MOV.U32 R58, RZ, RZ, R96 ;  /* 0x000000ffff3a7224 */ /* 0x000fe400078e0060 */
[----:B------:R-:W-:Y:S01]  /*164a0*/  IMAD.MOV.U32 R59, RZ, RZ, R97 ;  /* 0x000000ffff3b7224 */ /* 0x000fe200078e0061 */
[----:B------:R1:W-:Y:S01]  /*164b0*/  STL [R1+0x74], R4 ;  /* 0x0000740401007387 */ /* 0x0003e20000100800 */
[----:B------:R-:W-:Y:S02]  /*164c0*/  IMAD.MOV.U32 R66, RZ, RZ, R98 ;  /* 0x000000ffff427224 */ /* 0x000fe400078e0062 */
[----:B------:R-:W-:Y:S01]  /*164d0*/  IMAD.MOV.U32 R67, RZ, RZ, R99 ;  /* 0x000000ffff437224 */ /* 0x000fe200078e0063 */
[----:B------:R-:W3:Y:S01]  /*164e0*/  LDL.LU.64 R42, [R1+0x2b8] ;  /* 0x0002b800012a7983 */ /* 0x000ee20000300a00 */
[----:B------:R-:W-:-:S02]  /*164f0*/  IMAD.MOV.U32 R96, RZ, RZ, R44 ;  /* 0x000000ffff607224 */ /* 0x000fc400078e002c */
[----:B------:R-:W-:Y:S02]  /*16500*/  IMAD.MOV.U32 R97, RZ, RZ, R45 ;  /* 0x000000ffff617224 */ /* 0x000fe400078e002d */
[----:B------:R-:W-:Y:S01]  /*16510*/  IMAD.MOV.U32 R98, RZ, RZ, R46 ;  /* 0x000000ffff627224 */ /* 0x000fe200078e002e */
[----:B------:R-:W4:Y:S01]  /*16520*/  LDL.LU.64 R44, [R1+0x2b0] ;  /* 0x0002b000012c7983 */ /* 0x000f220000300a00 */
[----:B------:R-:W-:Y:S02]  /*16530*/  IMAD.MOV.U32 R99, RZ, RZ, R47 ;  /* 0x000000ffff637224 */ /* 0x000fe400078e002f */
[----:B------:R-:W-:Y:S01]  /*16540*/  IMAD.MOV.U32 R64, RZ, RZ, R118 ;  /* 0x000000ffff407224 */ /* 0x000fe200078e0076 */
[----:B------:R-:W2:Y:S01]  /*16550*/  LDL.LU.64 R46, [R1+0x248] ;  /* 0x00024800012e7983 */ /* 0x000ea20000300a00 */
[----:B------:R-:W-:Y:S02]  /*16560*/  IMAD.MOV.U32 R65, RZ, RZ, R119 ;  /* 0x000000ffff417224 */ /* 0x000fe400078e0077 */
[----:B------:R-:W-:Y:S01]  /*16570*/  IMAD.MOV.U32 R48, RZ, RZ, R40 ;  /* 0x000000ffff307224 */ /* 0x000fe200078e0028 */
[----:B------:R-:W2:Y:S01]  /*16580*/  LDL.LU.64 R108, [R1+0x250] ;  /* 0x00025000016c7983 */ /* 0x000ea20000300a00 */
[----:B------:R-:W-:-:S02]  /*16590*/  IMAD.MOV.U32 R49, RZ, RZ, R41 ;  /* 0x000000ffff317224 */ /* 0x000fc400078e0029 */
[----:B------:R-:W-:Y:S01]  /*165a0*/  IMAD.MOV.U32 R118, RZ, RZ, R36 ;  /* 0x000000ffff767224 */ /* 0x000fe200078e0024 */
[----:B------:R-:W2:Y:S01]  /*165b0*/  LDL.LU.64 R40, [R1+0x2d0] ;  /* 0x0002d00001287983 */ /* 0x000ea20000300a00 */
[----:B------:R-:W-:-:S03]  /*165c0*/  IMAD.MOV.U32 R119, RZ, RZ, R37 ;  /* 0x000000ffff777224 */ /* 0x000fc600078e0025 */
[----:B------:R-:W2:Y:S01]  /*165d0*/  LDL.LU.64 R36, [R1+0x2c8] ;  /* 0x0002c80001247983 */ /* 0x000ea20000300a00 */
[----:B-1----:R-:W-:-:S03]  /*165e0*/  IMAD.MOV.U32 R4, RZ, RZ, R51 ;  /* 0x000000ffff047224 */ /* 0x002fc600078e0033 */
[----:B------:R1:W-:Y:S04]  /*165f0*/  STL [R1+0x80], R50 ;  /* 0x0000803201007387 */ /* 0x0003e80000100800 */
[----:B------:R-:W2:Y:S04]  /*16600*/  LDL.LU.64 R38, [R1+0x310] ;  /* 0x0003100001267983 */ /* 0x000ea80000300a00 */
[----:B------:R-:W2:Y:S04]  /*16610*/  LDL.LU.64 R68, [R1+0x218] ;  /* 0x0002180001447983 */ /* 0x000ea80000300a00 */
[----:B------:R-:W-:Y:S04]  /*16620*/  STL [R1+0x88], R122 ;  /* 0x0000887a01007387 */ /* 0x000fe80000100800 */
[----:B------:R1:W-:Y:S04]  /*16630*/  STL [R1+0x7c], R4 ;  /* 0x00007c0401007387 */ /* 0x0003e80000100800 */
[----:B-1----:R-:W3:Y:S01]  /*16640*/  LDL.LU.64 R50, [R1+0x220] ;  /* 0x0002200001327983 */ /* 0x002ee20000300a00 */
[----:B------:R-:W-:-:S05]  /*16650*/  IMAD.MOV.U32 R4, RZ, RZ, R123 ;  /* 0x000000ffff047224 */ /* 0x000fca00078e007b */
[----:B------:R1:W-:Y:S04]  /*16660*/  STL [R1+0x84], R4 ;  /* 0x0000840401007387 */ /* 0x0003e80000100800 */
[----:B------:R-:W-:Y:S01]  /*16670*/  STL [R1+0x90], R64 ;  /* 0x0000904001007387 */ /* 0x000fe20000100800 */
[----:B-1----:R-:W-:-:S05]  /*16680*/  IMAD.MOV.U32 R4, RZ, RZ, R65 ;  /* 0x000000ffff047224 */ /* 0x002fca00078e0041 */
[----:B------:R1:W-:Y:S04]  /*16690*/  STL [R1+0x8c], R4 ;  /* 0x00008c0401007387 */ /* 0x0003e80000100800 */
[----:B------:R-:W-:Y:S01]  /*166a0*/  STL [R1+0x98], R66 ;  /* 0x0000984201007387 */ /* 0x000fe20000100800 */
[----:B-1----:R-:W-:-:S03]  /*166b0*/  IMAD.MOV.U32 R4, RZ, RZ, R67 ;  /* 0x000000ffff047224 */ /* 0x002fc600078e0043 */
[----:B------:R-:W-:Y:S04]  /*166c0*/  STL [R1+0xa0], R48 ;  /* 0x0000a03001007387 */ /* 0x000fe80000100800 */
[----:B------:R1:W-:Y:S04]  /*166d0*/  STL [R1+0x94], R4 ;  /* 0x0000940401007387 */ /* 0x0003e80000100800 */
[----:B------:R-:W-:Y:S01]  /*166e0*/  STL [R1+0xa8], R110 ;  /* 0x0000a86e01007387 */ /* 0x000fe20000100800 */
[----:B-1----:R-:W-:-:S05]  /*166f0*/  IMAD.MOV.U32 R4, RZ, RZ, R49 ;  /* 0x000000ffff047224 */ /* 0x002fca00078e0031 */
[----:B------:R1:W-:Y:S02]  /*16700*/  STL [R1+0x9c], R4 ;  /* 0x00009c0401007387 */ /* 0x0003e40000100800 */
[----:B-1----:R-:W-:-:S05]  /*16710*/  IMAD.MOV.U32 R4, RZ, RZ, R111 ;  /* 0x000000ffff047224 */ /* 0x002fca00078e006f */
[----:B------:R1:W-:Y:S04]  /*16720*/  STL [R1+0xa4], R4 ;  /* 0x0000a40401007387 */ /* 0x0003e80000100800 */
[----:B--2---:R2:W-:Y:S01]  /*16730*/  STL [R1+0xb0], R68 ;  /* 0x0000b04401007387 */ /* 0x0045e20000100800 */
[----:B-1----:R-:W-:-:S03]  /*16740*/  IMAD.MOV.U32 R4, RZ, RZ, R69 ;  /* 0x000000ffff047224 */ /* 0x002fc600078e0045 */
[----:B------:R-:W4:Y:S04]  /*16750*/  LDL.LU.64 R110, [R1+0x258] ;  /* 0x00025800016e7983 */ /* 0x000f280000300a00 */
[----:B------:R1:W-:Y:S04]  /*16760*/  STL [R1+0xac], R4 ;  /* 0x0000ac0401007387 */ /* 0x0003e80000100800 */
[----:B---3--:R-:W-:Y:S04]  /*16770*/  STL [R1+0xb8], R50 ;  /* 0x0000b83201007387 */ /* 0x008fe80000100800 */
[----:B--2---:R-:W2:Y:S01]  /*16780*/  LDL.LU.64 R68, [R1+0x260] ;  /* 0x0002600001447983 */ /* 0x004ea20000300a00 */
[----:B-1----:R-:W-:-:S05]  /*16790*/  IMAD.MOV.U32 R4, RZ, RZ, R51 ;  /* 0x000000ffff047224 */ /* 0x002fca00078e0033 */
[----:B------:R1:W-:Y:S04]  /*167a0*/  STL [R1+0xb4], R4 ;  /* 0x0000b40401007387 */ /* 0x0003e80000100800 */
[----:B------:R-:W-:Y:S01]  /*167b0*/  STL [R1+0xc0], R116 ;  /* 0x0000c07401007387 */ /* 0x000fe20000100800 */
[----:B-1----:R-:W-:-:S05]  /*167c0*/  IMAD.MOV.U32 R4, RZ, RZ, R117 ;  /* 0x000000ffff047224 */ /* 0x002fca00078e0075 */
[----:B------:R1:W-:Y:S04]  /*167d0*/  STL [R1+0xbc], R4 ;  /* 0x0000bc0401007387 */ /* 0x0003e80000100800 */
[----:B------:R3:W-:Y:S01]  /*167e0*/  STL [R1+0xc8], R106 ;  /* 0x0000c86a01007387 */ /* 0x0007e20000100800 */
[----:B-1----:R-:W-:-:S05]  /*167f0*/  IMAD.MOV.U32 R4, RZ, RZ, R107 ;  /* 0x000000ffff047224 */ /* 0x002fca00078e006b */
[----:B------:R1:W-:Y:S01]  /*16800*/  STL [R1+0xc4], R4 ;  /* 0x0000c40401007387 */ /* 0x0003e20000100800 */
[----:B---3--:R-:W-:Y:S02]  /*16810*/  IMAD.MOV.U32 R106, RZ, RZ, R96 ;  /* 0x000000ffff6a7224 */ /* 0x008fe400078e0060 */
[----:B------:R-:W-:Y:S01]  /*16820*/  IMAD.MOV.U32 R107, RZ, RZ, R97 ;  /* 0x000000ffff6b7224 */ /* 0x000fe200078e0061 */
[----:B------:R3:W-:Y:S01]  /*16830*/  STL [R1+0xd0], R84 ;  /* 0x0000d05401007387 */ /* 0x0007e20000100800 */
[----:B------:R-:W-:Y:S02]  /*16840*/  IMAD.MOV.U32 R96, RZ, RZ, R98 ;  /* 0x000000ffff607224 */ /* 0x000fe400078e0062 */
[----:B------:R-:W-:Y:S02]  /*16850*/  IMAD.MOV.U32 R97, RZ, RZ, R99 ;  /* 0x000000ffff617224 */ /* 0x000fe400078e0063 */
[----:B------:R-:W2:Y:S01]  /*16860*/  LDL.LU.64 R98, [R1+0x298] ;  /* 0x0002980001627983 */ /* 0x000ea20000300a00 */
[----:B-1----:R-:W-:-:S05]  /*16870*/  IMAD.MOV.U32 R4, RZ, RZ, R85 ;  /* 0x000000ffff047224 */ /* 0x002fca00078e0055 */
[----:B------:R1:W-:Y:S04]  /*16880*/  STL [R1+0xcc], R4 ;  /* 0x0000cc0401007387 */ /* 0x0003e80000100800 */
[----:B------:R-:W-:Y:S04]  /*16890*/  STL [R1+0xd8], R118 ;  /* 0x0000d87601007387 */ /* 0x000fe80000100800 */
[----:B---3--:R-:W3:Y:S01]  /*168a0*/  LDL.LU.64 R84, [R1+0x2a0] ;  /* 0x0002a00001547983 */ /* 0x008ee20000300a00 */
[----:B-1----:R-:W-:-:S05]  /*168b0*/  IMAD.MOV.U32 R4, RZ, RZ, R119 ;  /* 0x000000ffff047224 */ /* 0x002fca00078e0077 */
[----:B------:R1:W-:Y:S04]  /*168c0*/  STL [R1+0xd4], R4 ;  /* 0x0000d40401007387 */ /* 0x0003e80000100800 */
[----:B------:R1:W-:Y:S02]  /*168d0*/  STL [R1+0xe0], R46 ;  /* 0x0000e02e01007387 */ /* 0x0003e40000100800 */
[----:B-1----:R-:W-:-:S05]  /*168e0*/  IMAD.MOV.U32 R4, RZ, RZ, R47 ;  /* 0x000000ffff047224 */ /* 0x002fca00078e002f */
[----:B------:R1:W-:Y:S01]  /*168f0*/  STL [R1+0xdc], R4 ;  /* 0x0000dc0401007387 */ /* 0x0003e20000100800 */
[----:B------:R-:W-:Y:S02]  /*16900*/  IMAD.MOV.U32 R46, RZ, RZ, R40 ;  /* 0x000000ffff2e7224 */ /* 0x000fe400078e0028 */
[----:B------:R-:W-:Y:S01]  /*16910*/  IMAD.MOV.U32 R47, RZ, RZ, R41 ;  /* 0x000000ffff2f7224 */ /* 0x000fe200078e0029 */
[----:B------:R-:W-:Y:S01]  /*16920*/  STL [R1+0xe8], R108 ;  /* 0x0000e86c01007387 */ /* 0x000fe20000100800 */
[----:B------:R-:W-:Y:S02]  /*16930*/  IMAD.MOV.U32 R40, RZ, RZ, R36 ;  /* 0x000000ffff287224 */ /* 0x000fe400078e0024 */
[----:B------:R-:W-:Y:S02]  /*16940*/  IMAD.MOV.U32 R41, RZ, RZ, R37 ;  /* 0x000000ffff297224 */ /* 0x000fe400078e0025 */
[----:B------:R-:W-:Y:S02]  /*16950*/  IMAD.MOV.U32 R36, RZ, RZ, R38 ;  /* 0x000000ffff247224 */ /* 0x000fe400078e0026 */
[----:B------:R-:W-:-:S02]  /*16960*/  IMAD.MOV.U32 R37, RZ, RZ, R39 ;  /* 0x000000ffff257224 */ /* 0x000fc400078e0027 */
[----:B------:R-:W3:Y:S01]  /*16970*/  LDL.LU.64 R38, [R1+0x2c0] ;  /* 0x0002c00001267983 */ /* 0x000ee20000300a00 */
[----:B-1----:R-:W-:Y:S02]  /*16980*/  IMAD.MOV.U32 R4, RZ, RZ, R109 ;  /* 0x000000ffff047224 */ /* 0x002fe400078e006d */
[----:B------:R-:W-:Y:S02]  /*16990*/  IMAD.MOV.U32 R60, RZ, RZ, R36 ;  /* 0x000000ffff3c7224 */ /* 0x000fe400078e0024 */
[----:B------:R-:W-:Y:S02]  /*169a0*/  IMAD.MOV.U32 R61, RZ, RZ, R37 ;  /* 0x000000ffff3d7224 */ /* 0x000fe400078e0025 */
[----:B------:R-:W-:Y:S02]  /*169b0*/  IMAD.MOV.U32 R78, RZ, RZ, R40 ;  /* 0x000000ffff4e7224 */ /* 0x000fe400078e0028 */
[----:B------:R-:W-:Y:S02]  /*169c0*/  IMAD.MOV.U32 R79, RZ, RZ, R41 ;  /* 0x000000ffff4f7224 */ /* 0x000fe400078e0029 */
[----:B------:R-:W-:-:S02]  /*169d0*/  IMAD.MOV.U32 R62, RZ, RZ, R46 ;  /* 0x000000ffff3e7224 */ /* 0x000fc400078e002e */
[----:B------:R-:W-:Y:S01]  /*169e0*/  IMAD.MOV.U32 R63, RZ, RZ, R47 ;  /* 0x000000ffff3f7224 */ /* 0x000fe200078e002f */
[----:B----4-:R-:W-:Y:S04]  /*169f0*/  STL [R1+0xf0], R110 ;  /* 0x0000f06e01007387 */ /* 0x010fe80000100800 */
[----:B------:R1:W-:Y:S02]  /*16a00*/  STL [R1+0xe4], R4 ;  /* 0x0000e40401007387 */ /* 0x0003e40000100800 */
[----:B-1----:R-:W-:Y:S02]  /*16a10*/  IMAD.MOV.U32 R4, RZ, RZ, R111 ;  /* 0x000000ffff047224 */ /* 0x002fe400078e006f */
[----:B--2---:R-:W-:Y:S04]  /*16a20*/  STL [R1+0xf8], R68 ;  /* 0x0000f84401007387 */ /* 0x004fe80000100800 */
[----:B------:R1:W-:Y:S04]  /*16a30*/  STL [R1+0xec], R4 ;  /* 0x0000ec0401007387 */ /* 0x0003e80000100800 */
[----:B------:R-:W-:Y:S01]  /*16a40*/  STL [R1+0x100], R70 ;  /* 0x0001004601007387 */ /* 0x000fe20000100800 */
[----:B-1----:R-:W-:-:S05]  /*16a50*/  IMAD.MOV.U32 R4, RZ, RZ, R69 ;  /* 0x000000ffff047224 */ /* 0x002fca00078e0045 */
        /* <DEDUP_REMOVED lines=19> */
[----:B---3--:R-:W-:Y:S01]  /*16b90*/  STL [R1+0x138], R84 ;  /* 0x0001385401007387 */ /* 0x008fe20000100800 */
        /* <DEDUP_REMOVED lines=13> */
[----:B------:R2:W-:Y:S04]  /*16c70*/  STL [R1+0x158], R38 ;  /* 0x0001582601007387 */ /* 0x0005e80000100800 */
[----:B------:R-:W3:Y:S01]  /*16c80*/  LDL.LU.64 R120, [R1+0x308] ;  /* 0x0003080001787983 */ /* 0x000ee20000300a00 */
[----:B-1----:R-:W-:-:S03]  /*16c90*/  IMAD.MOV.U32 R4, RZ, RZ, R39 ;  /* 0x000000ffff047224 */ /* 0x002fc600078e0027 */
[----:B------:R-:W4:Y:S04]  /*16ca0*/  LDL.LU.64 R64, [R1+0x2e8] ;  /* 0x0002e80001407983 */ /* 0x000f280000300a00 */
[----:B------:R-:W3:Y:S04]  /*16cb0*/  LDL.LU.64 R42, [R1+0x530] ;  /* 0x00053000012a7983 */ /* 0x000ee80000300a00 */
[----:B------:R-:W3:Y:S04]  /*16cc0*/  LDL.64 R50, [R1+0x3c8] ;  /* 0x0003c80001327983 */ /* 0x000ee80000100a00 */
[----:B------:R-:W3:Y:S04]  /*16cd0*/  LDL.LU.64 R36, [R1+0x528] ;  /* 0x0005280001247983 */ /* 0x000ee80000300a00 */
[----:B------:R-:W3:Y:S04]  /*16ce0*/  LDL.LU.64 R116, [R1+0x448] ;  /* 0x0004480001747983 */ /* 0x000ee80000300a00 */
[----:B------:R-:W3:Y:S04]  /*16cf0*/  LDL.LU.64 R106, [R1+0x4c8] ;  /* 0x0004c800016a7983 */ /* 0x000ee80000300a00 */
[----:B------:R1:W-:Y:S04]  /*16d00*/  STL [R1+0x154], R4 ;  /* 0x0001540401007387 */ /* 0x0003e80000100800 */
[----:B------:R-:W3:Y:S04]  /*16d10*/  LDL.LU.64 R98, [R1+0x488] ;  /* 0x0004880001627983 */ /* 0x000ee80000300a00 */
[----:B------:R-:W3:Y:S04]  /*16d20*/  LDL.LU.64 R104, [R1+0x4d8] ;  /* 0x0004d80001687983 */ /* 0x000ee80000300a00 */
[----:B------:R-:W3:Y:S04]  /*16d30*/  LDL.LU.64 R110, [R1+0x428] ;  /* 0x00042800016e7983 */ /* 0x000ee80000300a00 */
[----:B------:R-:W3:Y:S04]  /*16d40*/  LDL.LU.64 R122, [R1+0x2f8] ;  /* 0x0002f800017a7983 */ /* 0x000ee80000300a00 */
[----:B------:R-:W3:Y:S04]  /*16d50*/  LDL.LU.64 R40, [R1+0x418] ;  /* 0x0004180001287983 */ /* 0x000ee80000300a00 */
[----:B------:R-:W3:Y:S04]  /*16d60*/  LDL.LU.64 R96, [R1+0x458] ;  /* 0x0004580001607983 */ /* 0x000ee80000300a00 */
[----:B------:R-:W3:Y:S04]  /*16d70*/  LDL.64 R66, [R1+0x3d8] ;  /* 0x0003d80001427983 */ /* 0x000ee80000100a00 */
[----:B------:R-:W3:Y:S04]  /*16d80*/  LDL.LU.64 R86, [R1+0x4e8] ;  /* 0x0004e80001567983 */ /* 0x000ee80000300a00 */
        /* <DEDUP_REMOVED lines=9> */
[----:B--2---:R-:W2:Y:S04]  /*16e20*/  LDL.LU.64 R38, [R1+0x510] ;  /* 0x0005100001267983 */ /* 0x004ea80000300a00 */
[----:B------:R-:W2:Y:S04]  /*16e30*/  LDL.LU.64 R56, [R1+0x4a8] ;  /* 0x0004a80001387983 */ /* 0x000ea80000300a00 */
[----:B------:R-:W-:Y:S04]  /*16e40*/  STL [R1+0x160], R78 ;  /* 0x0001604e01007387 */ /* 0x000fe80000100800 */
[----:B------:R-:W2:Y:S04]  /*16e50*/  LDL.LU.64 R80, [R1+0x2d8] ;  /* 0x0002d80001507983 */ /* 0x000ea80000300a00 */
[----:B------:R-:W3:Y:S01]  /*16e60*/  LDL.LU.64 R82, [R1+0x2e0] ;  /* 0x0002e00001527983 */ /* 0x000ee20000300a00 */
[----:B-1----:R-:W-:-:S05]  /*16e70*/  IMAD.MOV.U32 R4, RZ, RZ, R79 ;  /* 0x000000ffff047224 */ /* 0x002fca00078e004f */
[----:B------:R1:W-:Y:S04]  /*16e80*/  STL [R1+0x15c], R4 ;  /* 0x00015c0401007387 */ /* 0x0003e80000100800 */
[----:B------:R1:W-:Y:S02]  /*16e90*/  STL [R1+0x168], R62 ;  /* 0x0001683e01007387 */ /* 0x0003e40000100800 */
[----:B-1----:R-:W-:-:S05]  /*16ea0*/  IMAD.MOV.U32 R4, RZ, RZ, R63 ;  /* 0x000000ffff047224 */ /* 0x002fca00078e003f */
[----:B------:R2:W-:Y:S04]  /*16eb0*/  STL [R1+0x164], R4 ;  /* 0x0001640401007387 */ /* 0x0005e80000100800 */
[----:B------:R-:W4:Y:S01]  /*16ec0*/  LDL.LU.64 R62, [R1+0x2f0] ;  /* 0x0002f000013e7983 */ /* 0x000f220000300a00 */
[----:B--2---:R-:W-:-:S03]  /*16ed0*/  IMAD.MOV.U32 R4, RZ, RZ, R81 ;  /* 0x000000ffff047224 */ /* 0x004fc600078e0051 */
[----:B------:R-:W-:Y:S04]  /*16ee0*/  STL [R1+0x170], R80 ;  /* 0x0001705001007387 */ /* 0x000fe80000100800 */
[----:B---3--:R-:W-:Y:S04]  /*16ef0*/  STL [R1+0x178], R82 ;  /* 0x0001785201007387 */ /* 0x008fe80000100800 */
[----:B------:R1:W-:Y:S02]  /*16f00*/  STL [R1+0x16c], R4 ;  /* 0x00016c0401007387 */ /* 0x0003e40000100800 */
[----:B-1----:R-:W-:-:S05]  /*16f10*/  IMAD.MOV.U32 R4, RZ, RZ, R83 ;  /* 0x000000ffff047224 */ /* 0x002fca00078e0053 */
[----:B------:R1:W-:Y:S01]  /*16f20*/  STL [R1+0x174], R4 ;  /* 0x0001740401007387 */ /* 0x0003e20000100800 */
[----:B------:R-:W-:Y:S02]  /*16f30*/  IMAD.MOV.U32 R80, RZ, RZ, R122 ;  /* 0x000000ffff507224 */ /* 0x000fe400078e007a */
[----:B------:R-:W-:Y:S01]  /*16f40*/  IMAD.MOV.U32 R81, RZ, RZ, R123 ;  /* 0x000000ffff517224 */ /* 0x000fe200078e007b */
[----:B----4-:R2:W-:Y:S01]  /*16f50*/  STL [R1+0x180], R64 ;  /* 0x0001804001007387 */ /* 0x0105e20000100800 */
[----:B------:R-:W-:Y:S02]  /*16f60*/  IMAD.MOV.U32 R122, RZ, RZ, R68 ;  /* 0x000000ffff7a7224 */ /* 0x000fe400078e0044 */
[----:B-1----:R-:W-:Y:S02]  /*16f70*/  IMAD.MOV.U32 R4, RZ, RZ, R65 ;  /* 0x000000ffff047224 */ /* 0x002fe400078e0041 */
[----:B------:R-:W-:Y:S02]  /*16f80*/  IMAD.MOV.U32 R123, RZ, RZ, R69 ;  /* 0x000000ffff7b7224 */ /* 0x000fe400078e0045 */
[----:B------:R-:W-:Y:S01]  /*16f90*/  IMAD.MOV.U32 R68, RZ, RZ, R56 ;  /* 0x000000ffff447224 */ /* 0x000fe200078e0038 */
[----:B------:R1:W-:Y:S01]  /*16fa0*/  STL [R1+0x17c], R4 ;  /* 0x00017c0401007387 */ /* 0x0003e20000100800 */
[----:B--2---:R-:W-:-:S02]  /*16fb0*/  IMAD.MOV.U32 R64, RZ, RZ, R66 ;  /* 0x000000ffff407224 */ /* 0x004fc400078e0042 */
[----:B------:R-:W-:Y:S02]  /*16fc0*/  IMAD.MOV.U32 R65, RZ, RZ, R67 ;  /* 0x000000ffff417224 */ /* 0x000fe400078e0043 */
[----:B------:R-:W-:Y:S02]  /*16fd0*/  IMAD.MOV.U32 R66, RZ, RZ, R70 ;  /* 0x000000ffff427224 */ /* 0x000fe400078e0046 */
[----:B------:R-:W-:Y:S02]  /*16fe0*/  IMAD.MOV.U32 R67, RZ, RZ, R71 ;  /* 0x000000ffff437224 */ /* 0x000fe400078e0047 */
[----:B------:R-:W-:Y:S01]  /*16ff0*/  IMAD.MOV.U32 R69, RZ, RZ, R57 ;  /* 0x000000ffff457224 */ /* 0x000fe200078e0039 */
[----:B------:R-:W2:Y:S01]  /*17000*/  LDL.LU.64 R70, [R1+0x4b8] ;  /* 0x0004b80001467983 */ /* 0x000ea20000300a00 */
[----:B------:R-:W-:Y:S02]  /*17010*/  IMAD.MOV.U32 R56, RZ, RZ, R40 ;  /* 0x000000ffff387224 */ /* 0x000fe400078e0028 */
[----:B------:R-:W-:-:S02]  /*17020*/  IMAD.MOV.U32 R57, RZ, RZ, R41 ;  /* 0x000000ffff397224 */ /* 0x000fc400078e0029 */
[----:B------:R-:W3:Y:S04]  /*17030*/  LDL.LU.64 R40, [R1+0x520] ;  /* 0x0005200001287983 */ /* 0x000ee80000300a00 */
[----:B------:R-:W4:Y:S01]  /*17040*/  LDL.LU.64 R82, [R1+0x300] ;  /* 0x0003000001527983 */ /* 0x000f220000300a00 */
[----:B-1----:R-:W-:-:S03]  /*17050*/  IMAD.MOV.U32 R4, RZ, RZ, R63 ;  /* 0x000000ffff047224 */ /* 0x002fc600078e003f */
[----:B------:R-:W-:Y:S04]  /*17060*/  STL [R1+0x188], R62 ;  /* 0x0001883e01007387 */ /* 0x000fe80000100800 */
[----:B------:R1:W-:Y:S04]  /*17070*/  STL [R1+0x184], R4 ;  /* 0x0001840401007387 */ /* 0x0003e80000100800 */
[----:B------:R-:W-:Y:S01]  /*17080*/  STL [R1+0x190], R80 ;  /* 0x0001905001007387 */ /* 0x000fe20000100800 */
[----:B-1----:R-:W-:-:S05]  /*17090*/  IMAD.MOV.U32 R4, RZ, RZ, R81 ;  /* 0x000000ffff047224 */ /* 0x002fca00078e0051 */
[----:B------:R4:W-:Y:S02]  /*170a0*/  STL [R1+0x18c], R4 ;  /* 0x00018c0401007387 */ /* 0x0009e40000100800 */
[----:B----4-:R-:W-:Y:S02]  /*170b0*/  IMAD.MOV.U32 R4, RZ, RZ, R83 ;  /* 0x000000ffff047224 */ /* 0x010fe400078e0053 */
[----:B------:R-:W-:Y:S04]  /*170c0*/  STL [R1+0x198], R82 ;  /* 0x0001985201007387 */ /* 0x000fe80000100800 */
[----:B------:R-:W4:Y:S04]  /*170d0*/  LDL.LU.64 R62, [R1+0x318] ;  /* 0x00031800013e7983 */ /* 0x000f280000300a00 */
[----:B------:R1:W-:Y:S04]  /*170e0*/  STL [R1+0x194], R4 ;  /* 0x0001940401007387 */ /* 0x0003e80000100800 */
[----:B------:R2:W-:Y:S01]  /*170f0*/  STL [R1+0x1a0], R120 ;  /* 0x0001a07801007387 */ /* 0x0005e20000100800 */
[----:B-1----:R-:W-:-:S05]  /*17100*/  IMAD.MOV.U32 R4, RZ, RZ, R121 ;  /* 0x000000ffff047224 */ /* 0x002fca00078e0079 */
[----:B------:R1:W-:Y:S04]  /*17110*/  STL [R1+0x19c], R4 ;  /* 0x00019c0401007387 */ /* 0x0003e80000100800 */
[----:B------:R-:W3:Y:S01]  /*17120*/  LDL.LU.64 R80, [R1+0x320] ;  /* 0x0003200001507983 */ /* 0x000ee20000300a00 */
[----:B--2---:R-:W-:Y:S02]  /*17130*/  IMAD.MOV.U32 R120, RZ, RZ, R122 ;  /* 0x000000ffff787224 */ /* 0x004fe400078e007a */
[----:B------:R-:W-:Y:S01]  /*17140*/  IMAD.MOV.U32 R121, RZ, RZ, R123 ;  /* 0x000000ffff797224 */ /* 0x000fe200078e007b */
[----:B------:R-:W-:Y:S01]  /*17150*/  STL [R1+0x1a8], R60 ;  /* 0x0001a83c01007387 */ /* 0x000fe20000100800 */
[----:B------:R-:W-:Y:S02]  /*17160*/  IMAD.MOV.U32 R122, RZ, RZ, R66 ;  /* 0x000000ffff7a7224 */ /* 0x000fe400078e0042 */
[----:B------:R-:W-:Y:S01]  /*17170*/  IMAD.MOV.U32 R123, RZ, RZ, R67 ;  /* 0x000000ffff7b7224 */ /* 0x000fe200078e0043 */
[----:B------:R-:W2:Y:S04]  /*17180*/  LDL.64 R82, [R1+0x3e0] ;  /* 0x0003e00001527983 */ /* 0x000ea80000100a00 */
[----:B------:R-:W2:Y:S01]  /*17190*/  LDL.64 R66, [R1+0x3d0] ;  /* 0x0003d00001427983 */ /* 0x000ea20000100a00 */
[----:B-1----:R-:W-:-:S05]  /*171a0*/  IMAD.MOV.U32 R4, RZ, RZ, R61 ;  /* 0x000000ffff047224 */ /* 0x002fca00078e003d */
[----:B------:R4:W-:Y:S02]  /*171b0*/  STL [R1+0x1a4], R4 ;  /* 0x0001a40401007387 */ /* 0x0009e40000100800 */
[----:B----4-:R-:W-:Y:S02]  /*171c0*/  IMAD.MOV.U32 R4, RZ, RZ, R63 ;  /* 0x000000ffff047224 */ /* 0x010fe400078e003f */
[----:B------:R-:W-:Y:S04]  /*171d0*/  STL [R1+0x1b0], R62 ;  /* 0x0001b03e01007387 */ /* 0x000fe80000100800 */
[----:B------:R3:W-:Y:S02]  /*171e0*/  STL [R1+0x1ac], R4 ;  /* 0x0001ac0401007387 */ /* 0x0007e40000100800 */
[----:B---3--:R-:W-:-:S02]  /*171f0*/  IMAD.MOV.U32 R4, RZ, RZ, R81 ;  /* 0x000000ffff047224 */ /* 0x008fc400078e0051 */
[----:B------:R-:W-:Y:S04]  /*17200*/  STL [R1+0x1b8], R80 ;  /* 0x0001b85001007387 */ /* 0x000fe80000100800 */
[----:B------:R1:W-:Y:S04]  /*17210*/  STL [R1+0x1b4], R4 ;  /* 0x0001b40401007387 */ /* 0x0003e80000100800 */
[----:B------:R3:W-:Y:S01]  /*17220*/  STL [R1+0x1c0], R50 ;  /* 0x0001c03201007387 */ /* 0x0007e20000100800 */
[----:B-1----:R-:W-:-:S05]  /*17230*/  IMAD.MOV.U32 R4, RZ, RZ, R51 ;  /* 0x000000ffff047224 */ /* 0x002fca00078e0033 */
[----:B------:R2:W-:Y:S04]  /*17240*/  STL [R1+0x1bc], R4 ;  /* 0x0001bc0401007387 */ /* 0x0005e80000100800 */
[----:B---3--:R-:W3:Y:S01]  /*17250*/  LDL.LU.64 R50, [R1+0x3f0] ;  /* 0x0003f00001327983 */ /* 0x008ee20000300a00 */
[----:B--2---:R-:W-:-:S03]  /*17260*/  IMAD.MOV.U32 R4, RZ, RZ, R67 ;  /* 0x000000ffff047224 */ /* 0x004fc600078e0043 */
[----:B------:R1:W-:Y:S04]  /*17270*/  STL [R1+0x1c8], R66 ;  /* 0x0001c84201007387 */ /* 0x0003e80000100800 */
[----:B------:R2:W-:Y:S04]  /*17280*/  STL [R1+0x1c4], R4 ;  /* 0x0001c40401007387 */ /* 0x0005e80000100800 */
[----:B------:R4:W-:Y:S01]  /*17290*/  STL [R1+0x1d0], R64 ;  /* 0x0001d04001007387 */ /* 0x0009e20000100800 */
[----:B-1----:R-:W-:Y:S02]  /*172a0*/  IMAD.MOV.U32 R66, RZ, RZ, R110 ;  /* 0x000000ffff427224 */ /* 0x002fe400078e006e */
[----:B------:R-:W-:-:S02]  /*172b0*/  IMAD.MOV.U32 R67, RZ, RZ, R111 ;  /* 0x000000ffff437224 */ /* 0x000fc400078e006f */
[----:B------:R-:W3:Y:S01]  /*172c0*/  LDL.LU.64 R110, [R1+0x400] ;  /* 0x00040000016e7983 */ /* 0x000ee20000300a00 */
[----:B--2---:R-:W-:-:S05]  /*172d0*/  IMAD.MOV.U32 R4, RZ, RZ, R65 ;  /* 0x000000ffff047224 */ /* 0x004fca00078e0041 */
[----:B------:R1:W-:Y:S04]  /*172e0*/  STL [R1+0x1cc], R4 ;  /* 0x0001cc0401007387 */ /* 0x0003e80000100800 */
[----:B------:R-:W-:Y:S04]  /*172f0*/  STL [R1+0x1d8], R82 ;  /* 0x0001d85201007387 */ /* 0x000fe80000100800 */
[----:B----4-:R-:W2:Y:S01]  /*17300*/  LDL.LU.64 R64, [R1+0x410] ;  /* 0x0004100001407983 */ /* 0x010ea20000300a00 */
[----:B-1----:R-:W-:-:S05]  /*17310*/  IMAD.MOV.U32 R4, RZ, RZ, R83 ;  /* 0x000000ffff047224 */ /* 0x002fca00078e0053 */
[----:B------:R1:W-:Y:S04]  /*17320*/  STL [R1+0x1d4], R4 ;  /* 0x0001d40401007387 */ /* 0x0003e80000100800 */
[----:B------:R-:W-:Y:S01]  /*17330*/  STL [R1+0x1e0], R120 ;  /* 0x0001e07801007387 */ /* 0x000fe20000100800 */
[----:B-1----:R-:W-:-:S05]  /*17340*/  IMAD.MOV.U32 R4, RZ, RZ, R121 ;  /* 0x000000ffff047224 */ /* 0x002fca00078e0079 */
[----:B------:R3:W-:Y:S02]  /*17350*/  STL [R1+0x1dc], R4 ;  /* 0x0001dc0401007387 */ /* 0x0007e40000100800 */
[----:B---3--:R-:W-:Y:S02]  /*17360*/  IMAD.MOV.U32 R4, RZ, RZ, R51 ;  /* 0x000000ffff047224 */ /* 0x008fe400078e0033 */
[----:B------:R1:W-:Y:S04]  /*17370*/  STL [R1+0x1e8], R50 ;  /* 0x0001e83201007387 */ /* 0x0003e80000100800 */
[----:B------:R3:W-:Y:S04]  /*17380*/  STL [R1+0x1e4], R4 ;  /* 0x0001e40401007387 */ /* 0x0007e80000100800 */
[----:B------:R-:W-:Y:S01]  /*17390*/  STL [R1+0x1f0], R122 ;  /* 0x0001f07a01007387 */ /* 0x000fe20000100800 */
[----:B-1----:R-:W-:-:S02]  /*173a0*/  IMAD.MOV.U32 R50, RZ, RZ, R116 ;  /* 0x000000ffff327224 */ /* 0x002fc400078e0074 */
[----:B------:R-:W-:Y:S02]  /*173b0*/  IMAD.MOV.U32 R51, RZ, RZ, R117 ;  /* 0x000000ffff337224 */ /* 0x000fe400078e0075 */
[----:B------:R-:W4:Y:S01]  /*173c0*/  LDL.LU.64 R116, [R1+0x420] ;  /* 0x0004200001747983 */ /* 0x000f220000300a00 */
[----:B---3--:R-:W-:-:S05]  /*173d0*/  IMAD.MOV.U32 R4, RZ, RZ, R123 ;  /* 0x000000ffff047224 */ /* 0x008fca00078e007b */
[----:B------:R1:W-:Y:S04]  /*173e0*/  STL [R1+0x1ec], R4 ;  /* 0x0001ec0401007387 */ /* 0x0003e80000100800 */
[----:B------:R3:W-:Y:S01]  /*173f0*/  STL [R1+0x1f8], R110 ;  /* 0x0001f86e01007387 */ /* 0x0007e20000100800 */
[----:B-1----:R-:W-:-:S03]  /*17400*/  IMAD.MOV.U32 R4, RZ, RZ, R111 ;  /* 0x000000ffff047224 */ /* 0x002fc600078e006f */
[----:B---3--:R-:W3:Y:S04]  /*17410*/  LDL.LU.64 R110, [R1+0x430] ;  /* 0x00043000016e7983 */ /* 0x008ee80000300a00 */
[----:B------:R1:W-:Y:S04]  /*17420*/  STL [R1+0x1f4], R4 ;  /* 0x0001f40401007387 */ /* 0x0003e80000100800 */
[----:B------:R2:W-:Y:S01]  /*17430*/  STL [R1+0x200], R118 ;  /* 0x0002007601007387 */ /* 0x0005e20000100800 */
[----:B-1----:R-:W-:-:S05]  /*17440*/  IMAD.MOV.U32 R4, RZ, RZ, R119 ;  /* 0x000000ffff047224 */ /* 0x002fca00078e0077 */
[----:B------:R1:W-:Y:S01]  /*17450*/  STL [R1+0x1fc], R4 ;  /* 0x0001fc0401007387 */ /* 0x0003e20000100800 */
[----:B--2---:R-:W-:Y:S02]  /*17460*/  IMAD.MOV.U32 R118, RZ, RZ, R58 ;  /* 0x000000ffff767224 */ /* 0x004fe400078e003a */
[----:B------:R-:W-:Y:S01]  /*17470*/  IMAD.MOV.U32 R119, RZ, RZ, R59 ;  /* 0x000000ffff777224 */ /* 0x000fe200078e003b */
[----:B------:R-:W-:Y:S04]  /*17480*/  STL [R1+0x208], R64 ;  /* 0x0002084001007387 */ /* 0x000fe80000100800 */
[----:B------:R-:W3:Y:S01]  /*17490*/  LDL.LU.64 R58, [R1+0x440] ;  /* 0x00044000013a7983 */ /* 0x000ee20000300a00 */
[----:B-1----:R-:W-:-:S05]  /*174a0*/  IMAD.MOV.U32 R4, RZ, RZ, R65 ;  /* 0x000000ffff047224 */ /* 0x002fca00078e0041 */
[----:B------:R1:W-:Y:S04]  /*174b0*/  STL [R1+0x204], R4 ;  /* 0x0002040401007387 */ /* 0x0003e80000100800 */
[----:B------:R1:W-:Y:S02]  /*174c0*/  STL [R1+0x210], R56 ;  /* 0x0002103801007387 */ /* 0x0003e40000100800 */
[----:B-1----:R-:W-:-:S05]  /*174d0*/  IMAD.MOV.U32 R4, RZ, RZ, R57 ;  /* 0x000000ffff047224 */ /* 0x002fca00078e0039 */
[----:B------:R4:W-:Y:S01]  /*174e0*/  STL [R1+0x20c], R4 ;  /* 0x00020c0401007387 */ /* 0x0009e20000100800 */
[----:B------:R-:W-:Y:S02]  /*174f0*/  IMAD.MOV.U32 R56, RZ, RZ, R106 ;  /* 0x000000ffff387224 */ /* 0x000fe400078e006a */
[----:B------:R-:W-:Y:S02]  /*17500*/  IMAD.MOV.U32 R57, RZ, RZ, R107 ;  /* 0x000000ffff397224 */ /* 0x000fe400078e006b */
[----:B------:R-:W-:Y:S02]  /*17510*/  IMAD.MOV.U32 R106, RZ, RZ, R98 ;  /* 0x000000ffff6a7224 */ /* 0x000fe400078e0062 */
[----:B------:R-:W-:Y:S02]  /*17520*/  IMAD.MOV.U32 R107, RZ, RZ, R99 ;  /* 0x000000ffff6b7224 */ /* 0x000fe400078e0063 */
[----:B------:R-:W3:Y:S01]  /*17530*/  LDL.LU.64 R98, [R1+0x450] ;  /* 0x0004500001627983 */ /* 0x000ee20000300a00 */
[----:B----4-:R-:W-:-:S03]  /*17540*/  IMAD.MOV.U32 R4, RZ, RZ, R117 ;  /* 0x000000ffff047224 */ /* 0x010fc600078e0075 */
[----:B------:R1:W-:Y:S04]  /*17550*/  STL [R1+0x218], R116 ;  /* 0x0002187401007387 */ /* 0x0003e80000100800 */
[----:B------:R4:W-:Y:S04]  /*17560*/  STL [R1+0x214], R4 ;  /* 0x0002140401007387 */ /* 0x0009e80000100800 */
[----:B------:R-:W-:Y:S01]  /*17570*/  STL [R1+0x220], R66 ;  /* 0x0002204201007387 */ /* 0x000fe20000100800 */
[----:B-1----:R-:W-:Y:S02]  /*17580*/  IMAD.MOV.U32 R116, RZ, RZ, R96 ;  /* 0x000000ffff747224 */ /* 0x002fe400078e0060 */
[----:B------:R-:W-:-:S02]  /*17590*/  IMAD.MOV.U32 R117, RZ, RZ, R97 ;  /* 0x000000ffff757224 */ /* 0x000fc400078e0061 */
[----:B------:R-:W-:Y:S02]  /*175a0*/  IMAD.MOV.U32 R96, RZ, RZ, R86 ;  /* 0x000000ffff607224 */ /* 0x000fe400078e0056 */
[----:B------:R-:W-:Y:S02]  /*175b0*/  IMAD.MOV.U32 R97, RZ, RZ, R87 ;  /* 0x000000ffff617224 */ /* 0x000fe400078e0057 */
[----:B------:R-:W-:Y:S02]  /*175c0*/  IMAD.MOV.U32 R86, RZ, RZ, R46 ;  /* 0x000000ffff567224 */ /* 0x000fe400078e002e */
[----:B------:R-:W-:Y:S02]  /*175d0*/  IMAD.MOV.U32 R87, RZ, RZ, R47 ;  /* 0x000000ffff577224 */ /* 0x000fe400078e002f */
[----:B------:R-:W2:Y:S01]  /*175e0*/  LDL.LU.64 R46, [R1+0x460] ;  /* 0x00046000012e7983 */ /* 0x000ea20000300a00 */
[----:B----4-:R-:W-:-:S05]  /*175f0*/  IMAD.MOV.U32 R4, RZ, RZ, R67 ;  /* 0x000000ffff047224 */ /* 0x010fca00078e0043 */
[----:B------:R1:W-:Y:S04]  /*17600*/  STL [R1+0x21c], R4 ;  /* 0x00021c0401007387 */ /* 0x0003e80000100800 */
[----:B---3--:R3:W-:Y:S01]  /*17610*/  STL [R1+0x228], R110 ;  /* 0x0002286e01007387 */ /* 0x0087e20000100800 */
[----:B-1----:R-:W-:-:S05]  /*17620*/  IMAD.MOV.U32 R4, RZ, RZ, R111 ;  /* 0x000000ffff047224 */ /* 0x002fca00078e006f */
[----:B------:R1:W-:Y:S01]  /*17630*/  STL [R1+0x224], R4 ;  /* 0x0002240401007387 */ /* 0x0003e20000100800 */
[----:B---3--:R-:W-:Y:S02]  /*17640*/  IMAD.MOV.U32 R110, RZ, RZ, R68 ;  /* 0x000000ffff6e7224 */ /* 0x008fe400078e0044 */
[----:B------:R-:W-:Y:S01]  /*17650*/  IMAD.MOV.U32 R111, RZ, RZ, R69 ;  /* 0x000000ffff6f7224 */ /* 0x000fe200078e0045 */
[----:B------:R-:W-:Y:S04]  /*17660*/  STL [R1+0x230], R48 ;  /* 0x0002303001007387 */ /* 0x000fe80000100800 */
[----:B------:R-:W3:Y:S01]  /*17670*/  LDL.LU.64 R68, [R1+0x470] ;  /* 0x0004700001447983 */ /* 0x000ee20000300a00 */
[----:B-1----:R-:W-:-:S05]  /*17680*/  IMAD.MOV.U32 R4, RZ, RZ, R49 ;  /* 0x000000ffff047224 */ /* 0x002fca00078e0031 */
[----:B------:R1:W-:Y:S04]  /*17690*/  STL [R1+0x22c], R4 ;  /* 0x00022c0401007387 */ /* 0x0003e80000100800 */
[----:B------:R4:W-:Y:S01]  /*176a0*/  STL [R1+0x238], R58 ;  /* 0x0002383a01007387 */ /* 0x0009e20000100800 */
[----:B-1----:R-:W-:-:S03]  /*176b0*/  IMAD.MOV.U32 R4, RZ, RZ, R59 ;  /* 0x000000ffff047224 */ /* 0x002fc600078e003b */
[----:B----4-:R-:W4:Y:S04]  /*176c0*/  LDL.LU.64 R58, [R1+0x480] ;  /* 0x00048000013a7983 */ /* 0x010f280000300a00 */
[----:B------:R1:W-:Y:S04]  /*176d0*/  STL [R1+0x234], R4 ;  /* 0x0002340401007387 */ /* 0x0003e80000100800 */
[----:B------:R-:W-:Y:S01]  /*176e0*/  STL [R1+0x240], R50 ;  /* 0x0002403201007387 */ /* 0x000fe20000100800 */
[----:B-1----:R-:W-:-:S05]  /*176f0*/  IMAD.MOV.U32 R4, RZ, RZ, R51 ;  /* 0x000000ffff047224 */ /* 0x002fca00078e0033 */
[----:B------:R1:W-:Y:S04]  /*17700*/  STL [R1+0x23c], R4 ;  /* 0x00023c0401007387 */ /* 0x0003e80000100800 */
[----:B------:R1:W-:Y:S02]  /*17710*/  STL [R1+0x248], R98 ;  /* 0x0002486201007387 */ /* 0x0003e40000100800 */
[----:B-1----:R-:W-:Y:S02]  /*17720*/  IMAD.MOV.U32 R4, RZ, RZ, R99 ;  /* 0x000000ffff047224 */ /* 0x002fe400078e0063 */
[----:B------:R-:W4:Y:S04]  /*17730*/  LDL.LU.64 R98, [R1+0x490] ;  /* 0x0004900001627983 */ /* 0x000f280000300a00 */
[----:B------:R1:W-:Y:S04]  /*17740*/  STL [R1+0x244], R4 ;  /* 0x0002440401007387 */ /* 0x0003e80000100800 */
[----:B------:R-:W-:Y:S01]  /*17750*/  STL [R1+0x250], R116 ;  /* 0x0002507401007387 */ /* 0x000fe20000100800 */
[----:B-1----:R-:W-:-:S05]  /*17760*/  IMAD.MOV.U32 R4, RZ, RZ, R117 ;  /* 0x000000ffff047224 */ /* 0x002fca00078e0075 */
[----:B------:R1:W-:Y:S04]  /*17770*/  STL [R1+0x24c], R4 ;  /* 0x00024c0401007387 */ /* 0x0003e80000100800 */
[----:B--2---:R2:W-:Y:S01]  /*17780*/  STL [R1+0x258], R46 ;  /* 0x0002582e01007387 */ /* 0x0045e20000100800 */
[----:B-1----:R-:W-:-:S03]  /*17790*/  IMAD.MOV.U32 R4, RZ, RZ, R47 ;  /* 0x000000ffff047224 */ /* 0x002fc600078e002f */
[----:B--2---:R-:W2:Y:S04]  /*177a0*/  LDL.LU.64 R46, [R1+0x4a0] ;  /* 0x0004a000012e7983 */ /* 0x004ea80000300a00 */
[----:B------:R1:W-:Y:S04]  /*177b0*/  STL [R1+0x254], R4 ;  /* 0x0002540401007387 */ /* 0x0003e80000100800 */
[----:B------:R3:W-:Y:S01]  /*177c0*/  STL [R1+0x260], R108 ;  /* 0x0002606c01007387 */ /* 0x0007e20000100800 */
[----:B-1----:R-:W-:-:S05]  /*177d0*/  IMAD.MOV.U32 R4, RZ, RZ, R109 ;  /* 0x000000ffff047224 */ /* 0x002fca00078e006d */
[----:B------:R1:W-:Y:S01]  /*177e0*/  STL [R1+0x25c], R4 ;  /* 0x00025c0401007387 */ /* 0x0003e20000100800 */
[----:B---3--:R-:W-:Y:S02]  /*177f0*/  IMAD.MOV.U32 R108, RZ, RZ, R110 ;  /* 0x000000ffff6c7224 */ /* 0x008fe400078e006e */
[----:B------:R-:W-:Y:S01]  /*17800*/  IMAD.MOV.U32 R109, RZ, RZ, R111 ;  /* 0x000000ffff6d7224 */ /* 0x000fe200078e006f */
[----:B------:R3:W-:Y:S04]  /*17810*/  STL [R1+0x268], R68 ;  /* 0x0002684401007387 */ /* 0x0007e80000100800 */
[----:B------:R-:W2:Y:S01]  /*17820*/  LDL.LU.64 R110, [R1+0x4b0] ;  /* 0x0004b000016e7983 */ /* 0x000ea20000300a00 */
        /* <DEDUP_REMOVED lines=8> */
[----:B----4-:R4:W-:Y:S01]  /*178b0*/  STL [R1+0x278], R58 ;  /* 0x0002783a01007387 */ /* 0x0109e20000100800 */
[----:B-1----:R-:W-:-:S03]  /*178c0*/  IMAD.MOV.U32 R4, RZ, RZ, R59 ;  /* 0x000000ffff047224 */ /* 0x002fc600078e003b */
[----:B----4-:R-:W3:Y:S04]  /*178d0*/  LDL.LU.64 R58, [R1+0x4d0] ;  /* 0x0004d000013a7983 */ /* 0x010ee80000300a00 */
[----:B------:R1:W-:Y:S04]  /*178e0*/  STL [R1+0x274], R4 ;  /* 0x0002740401007387 */ /* 0x0003e80000100800 */
[----:B------:R1:W-:Y:S02]  /*178f0*/  STL [R1+0x280], R106 ;  /* 0x0002806a01007387 */ /* 0x0003e40000100800 */
[----:B-1----:R-:W-:-:S02]  /*17900*/  IMAD.MOV.U32 R4, RZ, RZ, R107 ;  /* 0x000000ffff047224 */ /* 0x002fc400078e006b */
[----:B------:R-:W3:Y:S04]  /*17910*/  LDL.LU.64 R106, [R1+0x4e0] ;  /* 0x0004e000016a7983 */ /* 0x000ee80000300a00 */
        /* <DEDUP_REMOVED lines=8> */
[----:B------:R2:W-:Y:S02]  /*179a0*/  STL [R1+0x28c], R4 ;  /* 0x00028c0401007387 */ /* 0x0005e40000100800 */
[----:B--2---:R-:W-:Y:S02]  /*179b0*/  IMAD.MOV.U32 R4, RZ, RZ, R47 ;  /* 0x000000ffff047224 */ /* 0x004fe400078e002f */
[----:B------:R1:W-:Y:S04]  /*179c0*/  STL [R1+0x298], R46 ;  /* 0x0002982e01007387 */ /* 0x0003e80000100800 */
[----:B------:R2:W-:Y:S04]  /*179d0*/  STL [R1+0x294], R4 ;  /* 0x0002940401007387 */ /* 0x0005e80000100800 */
[----:B------:R-:W-:Y:S01]  /*179e0*/  STL [R1+0x2a0], R108 ;  /* 0x0002a06c01007387 */ /* 0x000fe20000100800 */
[----:B-1----:R-:W-:-:S02]  /*179f0*/  IMAD.MOV.U32 R46, RZ, RZ, R38 ;  /* 0x000000ffff2e7224 */ /* 0x002fc400078e0026 */
[----:B------:R-:W-:Y:S02]  /*17a00*/  IMAD.MOV.U32 R47, RZ, RZ, R39 ;  /* 0x000000ffff2f7224 */ /* 0x000fe400078e0027 */
[----:B------:R-:W4:Y:S01]  /*17a10*/  LDL.LU.64 R38, [R1+0x518] ;  /* 0x0005180001267983 */ /* 0x000f220000300a00 */
[----:B--2---:R-:W-:-:S05]  /*17a20*/  IMAD.MOV.U32 R4, RZ, RZ, R109 ;  /* 0x000000ffff047224 */ /* 0x004fca00078e006d */
[----:B------:R1:W-:Y:S04]  /*17a30*/  STL [R1+0x29c], R4 ;  /* 0x00029c0401007387 */ /* 0x0003e80000100800 */
[----:B------:R-:W-:Y:S01]  /*17a40*/  STL [R1+0x2a8], R110 ;  /* 0x0002a86e01007387 */ /* 0x000fe20000100800 */
[----:B-1----:R-:W-:-:S03]  /*17a50*/  IMAD.MOV.U32 R4, RZ, RZ, R111 ;  /* 0x000000ffff047224 */ /* 0x002fc600078e006f */
[----:B------:R-:W-:Y:S04]  /*17a60*/  STL [R1+0x2b0], R68 ;  /* 0x0002b04401007387 */ /* 0x000fe80000100800 */
        /* <DEDUP_REMOVED lines=34> */
[----:B-1----:R-:W-:Y:S02]  /*17c90*/  IMAD.MOV.U32 R4, RZ, RZ, R47 ;  /* 0x000000ffff047224 */ /* 0x002fe400078e002f */
        /* <DEDUP_REMOVED lines=22> */
[----:B------:R-:W-:Y:S01]  /*17e00*/  IMAD.MOV.U32 R138, RZ, RZ, R141 ;  /* 0x000000ffff8a7224 */ /* 0x000fe200078e008d */
[----:B----4-:R-:W-:Y:S04]  /*17e10*/  STL [R1+0x310], R38 ;  /* 0x0003102601007387 */ /* 0x010fe80000100800 */
[----:B------:R1:W-:Y:S04]  /*17e20*/  STL [R1+0x304], R4 ;  /* 0x0003040401007387 */ /* 0x0003e80000100800 */
[----:B------:R-:W-:Y:S01]  /*17e30*/  STL [R1+0x318], R40 ;  /* 0x0003182801007387 */ /* 0x000fe20000100800 */
[----:B-1----:R-:W-:-:S03]  /*17e40*/  IMAD.MOV.U32 R4, RZ, RZ, R39 ;  /* 0x000000ffff047224 */ /* 0x002fc600078e0027 */
[----:B------:R-:W1:Y:S04]  /*17e50*/  S2R R39, SR_TID.X ;  /* 0x0000000000277919 */ /* 0x000e680000002100 */
[----:B------:R2:W-:Y:S04]  /*17e60*/  STL [R1+0x30c], R4 ;  /* 0x00030c0401007387 */ /* 0x0005e80000100800 */
[----:B------:R-:W-:Y:S01]  /*17e70*/  STL [R1+0x320], R42 ;  /* 0x0003202a01007387 */ /* 0x000fe20000100800 */
[----:B--2---:R-:W-:-:S05]  /*17e80*/  IMAD.MOV.U32 R4, RZ, RZ, R41 ;  /* 0x000000ffff047224 */ /* 0x004fca00078e0029 */
[----:B------:R2:W-:Y:S02]  /*17e90*/  STL [R1+0x314], R4 ;  /* 0x0003140401007387 */ /* 0x0005e40000100800 */
[----:B--2---:R-:W-:-:S05]  /*17ea0*/  IMAD.MOV.U32 R4, RZ, RZ, R43 ;  /* 0x000000ffff047224 */ /* 0x004fca00078e002b */
[----:B------:R2:W-:Y:S01]  /*17eb0*/  STL [R1+0x31c], R4 ;  /* 0x00031c0401007387 */ /* 0x0005e20000100800 */
[----:B-1----:R-:W-:-:S03]  /*17ec0*/  LOP3.LUT R5, R39, 0x7, RZ, 0xc0, !PT ;  /* 0x0000000727057812 */ /* 0x002fc600078ec0ff */
[----:B------:R-:W-:Y:S01]  /*17ed0*/  STL [R1+0x328], R36 ;  /* 0x0003282401007387 */ /* 0x000fe20000100800 */
[----:B--2---:R-:W-:-:S05]  /*17ee0*/  IMAD.MOV.U32 R4, RZ, RZ, R37 ;  /* 0x000000ffff047224 */ /* 0x004fca00078e0025 */
[----:B------:R1:W-:Y:S01]  /*17ef0*/  STL [R1+0x324], R4 ;  /* 0x0003240401007387 */ /* 0x0003e20000100800 */
[----:B------:R-:W-:Y:S02]  /*17f00*/  IMAD.SHL.U32 R30, R39, 0x2, RZ ;  /* 0x00000002271e7824 */ /* 0x000fe400078e00ff */
[----:B------:R-:W-:Y:S02]  /*17f10*/  IMAD.SHL.U32 R29, R5, 0x10, RZ ;  /* 0x00000010051d7824 */ /* 0x000fe400078e00ff */
[----:B-1----:R-:W-:-:S05]  /*17f20*/  IMAD.SHL.U32 R4, R39, 0x80, RZ ;  /* 0x0000008027047824 */ /* 0x002fca00078e00ff */
[----:B------:R-:W-:Y:S02]  /*17f30*/  LOP3.LUT R4, R4, 0x3000, RZ, 0xc0, !PT ;  /* 0x0000300004047812 */ /* 0x000fe400078ec0ff */
[C---:B------:R-:W-:Y:S02]  /*17f40*/  LOP3.LUT R32, R39.reuse, 0x3, RZ, 0xc0, !PT ;  /* 0x0000000327207812 */ /* 0x040fe400078ec0ff */
[----:B------:R-:W-:Y:S01]  /*17f50*/  LOP3.LUT R31, R39, 0x1c, RZ, 0xc0, !PT ;  /* 0x0000001c271f7812 */ /* 0x000fe200078ec0ff */
[----:B------:R-:W-:Y:S01]  /*17f60*/  IMAD R5, R5, 0x200, R4 ;  /* 0x0000020005057824 */ /* 0x000fe200078e0204 */
[----:B------:R-:W-:-:S03]  /*17f70*/  LOP3.LUT R4, R29, 0x30, R30, 0x78, !PT ;  /* 0x000000301d047812 */ /* 0x000fc600078e781e */
[----:B------:R-:W-:Y:S02]  /*17f80*/  IMAD R32, R32, 0x120, R31 ;  /* 0x0000012020207824 */ /* 0x000fe400078e021f */
[----:B------:R-:W-:-:S03]  /*17f90*/  IMAD.IADD R33, R5, 0x1, R4 ;  /* 0x0000000105217824 */ /* 0x000fc600078e0204 */
[----:B------:R-:W-:Y:S02]  /*17fa0*/  LOP3.LUT R4, R32, 0x40, RZ, 0x3c, !PT ;  /* 0x0000004020047812 */ /* 0x000fe400078e3cff */
[----:B------:R-:W-:Y:S01]  /*17fb0*/  LOP3.LUT R4, R33, 0x40, RZ, 0x3c, !PT ;  /* 0x0000004021047812 */ /* 0x000fe200078e3cff */
[----:B------:R-:W-:Y:S01]  /*17fc0*/  IMAD.MOV.U32 R38, RZ, RZ, 0x7f ;  /* 0x0000007fff267424 */ /* 0x000fe200078e00ff */
[----:B------:R1:W-:Y:S04]  /*17fd0*/  STL [R1+0x3cc], R33 ;  /* 0x0003cc2101007387 */ /* 0x0003e80000100800 */
[----:B------:R1:W-:Y:S01]  /*17fe0*/  STL [R1+0x3d4], R4 ;  /* 0x0003d40401007387 */ /* 0x0003e20000100800 */
[----:B------:R-:W-:Y:S01]  /*17ff0*/  IADD3 R38, R38, c[0x0][0x180], RZ ;  /* 0x0000600026267a10 */ /* 0x000fe20007ffe0ff */
[----:B------:R-:W-:-:S02]  /*18000*/  IMAD.MOV.U32 R141, RZ, RZ, R142 ;  /* 0x000000ffff8d7224 */ /* 0x000fc400078e008e */
[----:B------:R-:W-:Y:S01]  /*18010*/  IMAD.MOV.U32 R140, RZ, RZ, R143 ;  /* 0x000000ffff8c7224 */ /* 0x000fe200078e008f */
[----:B------:R-:W-:Y:S01]  /*18020*/  SHF.R.S32.HI R28, RZ, 0x1f, R38 ;  /* 0x0000001fff1c7819 */ /* 0x000fe20000011426 */
[----:B------:R-:W-:Y:S02]  /*18030*/  IMAD.MOV.U32 R143, RZ, RZ, R144 ;  /* 0x000000ffff8f7224 */ /* 0x000fe400078e0090 */
[----:B------:R-:W-:Y:S02]  /*18040*/  IMAD.MOV.U32 R142, RZ, RZ, R145 ;  /* 0x000000ffff8e7224 */ /* 0x000fe400078e0091 */
[----:B------:R-:W-:Y:S02]  /*18050*/  IMAD.MOV.U32 R145, RZ, RZ, R146 ;  /* 0x000000ffff917224 */ /* 0x000fe400078e0092 */
[----:B------:R-:W-:Y:S02]  /*18060*/  IMAD.MOV.U32 R144, RZ, RZ, R147 ;  /* 0x000000ffff907224 */ /* 0x000fe400078e0093 */
[----:B------:R-:W-:-:S02]  /*18070*/  IMAD.MOV.U32 R147, RZ, RZ, R148 ;  /* 0x000000ffff937224 */ /* 0x000fc400078e0094 */
[----:B------:R-:W-:Y:S02]  /*18080*/  IMAD.MOV.U32 R146, RZ, RZ, R149 ;  /* 0x000000ffff927224 */ /* 0x000fe400078e0095 */
[----:B------:R-:W-:Y:S02]  /*18090*/  IMAD.MOV.U32 R149, RZ, RZ, R150 ;  /* 0x000000ffff957224 */ /* 0x000fe400078e0096 */
[----:B------:R-:W-:Y:S01]  /*180a0*/  IMAD.MOV.U32 R148, RZ, RZ, R151 ;  /* 0x000000ffff947224 */ /* 0x000fe200078e0097 */
[----:B------:R-:W-:Y:S01]  /*180b0*/  LEA.HI R28, R28, R38, RZ, 0x7 ;  /* 0x000000261c1c7211 */ /* 0x000fe200078f38ff */
[----:B------:R-:W-:Y:S02]  /*180c0*/  IMAD.MOV.U32 R151, RZ, RZ, R152 ;  /* 0x000000ffff977224 */ /* 0x000fe400078e0098 */
[----:B------:R-:W-:Y:S02]  /*180d0*/  IMAD.MOV.U32 R150, RZ, RZ, R153 ;  /* 0x000000ffff967224 */ /* 0x000fe400078e0099 */
[----:B------:R-:W-:-:S02]  /*180e0*/  IMAD.MOV.U32 R153, RZ, RZ, R154 ;  /* 0x000000ffff997224 */ /* 0x000fc400078e009a */
[----:B------:R-:W-:Y:S02]  /*180f0*/  IMAD.MOV.U32 R152, RZ, RZ, R155 ;  /* 0x000000ffff987224 */ /* 0x000fe400078e009b */
[----:B------:R-:W-:Y:S02]  /*18100*/  IMAD.MOV.U32 R155, RZ, RZ, R156 ;  /* 0x000000ffff9b7224 */ /* 0x000fe400078e009c */
[----:B------:R-:W-:Y:S02]  /*18110*/  IMAD.MOV.U32 R154, RZ, RZ, R157 ;  /* 0x000000ffff9a7224 */ /* 0x000fe400078e009d */
[----:B------:R-:W-:Y:S02]  /*18120*/  IMAD.MOV.U32 R157, RZ, RZ, R158 ;  /* 0x000000ffff9d7224 */ /* 0x000fe400078e009e */
[----:B------:R-:W-:Y:S01]  /*18130*/  IMAD.MOV.U32 R156, RZ, RZ, R159 ;  /* 0x000000ffff9c7224 */ /* 0x000fe200078e009f */
[----:B------:R-:W-:Y:S01]  /*18140*/  SHF.R.S32.HI R28, RZ, 0x7, R28 ;  /* 0x00000007ff1c7819 */ /* 0x000fe2000001141c */
[----:B------:R-:W-:-:S02]  /*18150*/  IMAD.MOV.U32 R159, RZ, RZ, R160 ;  /* 0x000000ffff9f7224 */ /* 0x000fc400078e00a0 */
[----:B------:R-:W-:Y:S02]  /*18160*/  IMAD.MOV.U32 R158, RZ, RZ, R161 ;  /* 0x000000ffff9e7224 */ /* 0x000fe400078e00a1 */
[----:B------:R-:W-:Y:S02]  /*18170*/  IMAD.MOV.U32 R161, RZ, RZ, R162 ;  /* 0x000000ffffa17224 */ /* 0x000fe400078e00a2 */
[----:B------:R-:W-:Y:S01]  /*18180*/  IMAD.MOV.U32 R160, RZ, RZ, R163 ;  /* 0x000000ffffa07224 */ /* 0x000fe200078e00a3 */
[----:B------:R-:W-:Y:S01]  /*18190*/  USHF.R.S32.HI UR9, URZ, 0x1f, UR5 ;  /* 0x0000001f3f097899 */ /* 0x000fe20008011405 */
[----:B------:R-:W-:Y:S02]  /*181a0*/  IMAD.MOV.U32 R163, RZ, RZ, R164 ;  /* 0x000000ffffa37224 */ /* 0x000fe400078e00a4 */
[----:B------:R-:W-:Y:S01]  /*181b0*/  IMAD.MOV.U32 R162, RZ, RZ, R165 ;  /* 0x000000ffffa27224 */ /* 0x000fe200078e00a5 */
[----:B------:R-:W-:Y:S01]  /*181c0*/  USHF.R.S32.HI UR10, URZ, 0x1f, UR6 ;  /* 0x0000001f3f0a7899 */ /* 0x000fe20008011406 */
[----:B------:R-:W-:Y:S01]  /*181d0*/  IMAD.MOV.U32 R165, RZ, RZ, R166 ;  /* 0x000000ffffa57224 */ /* 0x000fe200078e00a6 */
[C---:B------:R-:W-:Y:S01]  /*181e0*/  LOP3.LUT R5, R32.reuse, 0x20, RZ, 0x3c, !PT ;  /* 0x0000002020057812 */ /* 0x040fe200078e3cff */
[----:B------:R-:W-:Y:S01]  /*181f0*/  IMAD.MOV.U32 R164, RZ, RZ, R167 ;  /* 0x000000ffffa47224 */ /* 0x000fe200078e00a7 */
[----:B------:R-:W-:Y:S01]  /*18200*/  CS2R R76, SRZ ;  /* 0x00000000004c7805 */ /* 0x000fe2000001ff00 */
        /* <DEDUP_REMOVED lines=63> */
[----:B------:R-:W-:-:S02]  /*18600*/  LOP3.LUT R29, R32, 0x60, RZ, 0x3c, !PT ;  /* 0x00000060201d7812 */ /* 0x000fc400078e3cff */
[----:B------:R-:W-:Y:S01]  /*18610*/  IADD3 R5, R28, -0x3, RZ ;  /* 0xfffffffd1c057810 */ /* 0x000fe20007ffe0ff */
[----:B------:R-:W-:Y:S02]  /*18620*/  UIADD3 UR7, UR4, -0x180, URZ ;  /* 0xfffffe8004077890 */ /* 0x000fe4000fffe03f */
[----:B------:R-:W-:Y:S02]  /*18630*/  USHF.L.U32 UR14, UR5, 0x2, URZ ;  /* 0x00000002050e7899 */ /* 0x000fe4000800063f */
[----:B------:R-:W-:Y:S02]  /*18640*/  USHF.L.U64.HI UR9, UR5, 0x2, UR9 ;  /* 0x0000000205097899 */ /* 0x000fe40008010209 */
[----:B------:R-:W-:Y:S02]  /*18650*/  USHF.L.U32 UR11, UR6, 0x2, URZ ;  /* 0x00000002060b7899 */ /* 0x000fe4000800063f */
[----:B------:R-:W-:Y:S02]  /*18660*/  UMOV UR4, URZ ;  /* 0x0000003f00047c82 */ /* 0x000fe40008000000 */
[----:B------:R-:W-:-:S02]  /*18670*/  UMOV UR8, 0x2 ;  /* 0x0000000200087882 */ /* 0x000fc40000000000 */
[----:B------:R-:W-:Y:S02]  /*18680*/  USHF.L.U64.HI UR10, UR6, 0x2, UR10 ;  /* 0x00000002060a7899 */ /* 0x000fe4000801020a */
[----:B-1----:R-:W-:Y:S02]  /*18690*/  UMOV UR5, 0xffffffff ;  /* 0xffffffff00057882 */ /* 0x002fe40000000000 */
.L_x_1:
[----:B------:R-:W2:Y:S01]  /*186a0*/  LDL R5, [R1+0x3cc] ;  /* 0x0003cc0001057983 */ /* 0x000ea20000100800 */
[----:B------:R-:W-:Y:S01]  /*186b0*/  UIADD3 UR5, UR5, 0x1, URZ ;  /* 0x0000000105057890 */ /* 0x000fe2000fffe03f */
[----:B------:R-:W-:-:S04]  /*186c0*/  DEPBAR.LE SB0, 0x4 ;  /* 0x000081000000791a */ /* 0x000fc80000000000 */
[----:B------:R-:W1:Y:S01]  /*186d0*/  S2R R4, SR_TID.X ;  /* 0x0000000000047919 */ /* 0x000e620000002100 */
[----:B------:R-:W-:-:S04]  /*186e0*/  UISETP.GT.AND UP0, UPT, UR5, 0x2, UPT ;  /* 0x000000020500788c */ /* 0x000fc8000bf04270 */
[----:B------:R-:W-:-:S06]  /*186f0*/  USEL UR5, UR5, URZ, !UP0 ;  /* 0x0000003f05057287 */ /* 0x000fcc000c000000 */
[----:B------:R-:W-:Y:S02]  /*18700*/  IMAD.U32 R30, RZ, RZ, UR5 ;  /* 0x00000005ff1e7e24 */ /* 0x000fe4000f8e00ff */
[----:B------:R-:W-:Y:S01]  /*18710*/  IMAD.U32 R31, RZ, RZ, UR5 ;  /* 0x00000005ff1f7e24 */ /* 0x000fe2000f8e00ff */
[C---:B-1----:R-:W-:Y:S02]  /*18720*/  LOP3.LUT R33, R4.reuse, 0x1c, RZ, 0xc0, !PT ;  /* 0x0000001c04217812 */ /* 0x042fe400078ec0ff */
[C---:B------:R-:W-:Y:S02]  /*18730*/  LOP3.LUT R32, R4.reuse, 0x3, RZ, 0xc0, !PT ;  /* 0x0000000304207812 */ /* 0x040fe400078ec0ff */
[C---:B------:R-:W-:Y:S02]  /*18740*/  LOP3.LUT R29, R4.reuse, 0x1c, RZ, 0xc0, !PT ;  /* 0x0000001c041d7812 */ /* 0x040fe400078ec0ff */
[----:B------:R-:W-:Y:S01]  /*18750*/  LOP3.LUT R28, R4, 0x3, RZ, 0xc0, !PT ;  /* 0x00000003041c7812 */ /* 0x000fe200078ec0ff */
[----:B------:R-:W-:Y:S01]  /*18760*/  IMAD R32, R32, 0x120, R33 ;  /* 0x0000012020207824 */ /* 0x000fe200078e0221 */
[----:B------:R-:W-:-:S02]  /*18770*/  LOP3.LUT R35, R4, 0x1c, RZ, 0xc0, !PT ;  /* 0x0000001c04237812 */ /* 0x000fc400078ec0ff */
[----:B------:R-:W-:Y:S01]  /*18780*/  LOP3.LUT R34, R4, 0x3, RZ, 0xc0, !PT ;  /* 0x0000000304227812 */ /* 0x000fe200078ec0ff */
[----:B------:R-:W-:Y:S01]  /*18790*/  IMAD R30, R30, 0x8000, R32 ;  /* 0x000080001e1e7824 */ /* 0x000fe200078e0220 */
[----:B------:R-:W-:Y:S01]  /*187a0*/  BAR.SYNC.DEFER_BLOCKING 0x0 ;  /* 0x0000000000007b1d */ /* 0x000fe20000010000 */
[----:B------:R-:W-:Y:S01]  /*187b0*/  IMAD R28, R28, 0x120, R29 ;  /* 0x000001201c1c7824 */ /* 0x000fe200078e021d */
[----:B------:R-:W-:Y:S01]  /*187c0*/  LOP3.LUT R32, R4, 0x3, RZ, 0xc0, !PT ;  /* 0x0000000304207812 */ /* 0x000fe200078ec0ff */
[----:B------:R-:W-:Y:S02]  /*187d0*/  IMAD R34, R34, 0x120, R35 ;  /* 0x0000012022227824 */ /* 0x000fe400078e0223 */
[----:B------:R-:W-:Y:S01]  /*187e0*/  IMAD.U32 R29, RZ, RZ, UR5 ;  /* 0x00000005ff1d7e24 */ /* 0x000fe2000f8e00ff */
[----:B------:R-:W-:Y:S01]  /*187f0*/  LOP3.LUT R28, R28, 0x20, RZ, 0x3c, !PT ;  /* 0x000000201c1c7812 */ /* 0x000fe200078e3cff */
[----:B------:R-:W-:Y:S01]  /*18800*/  IMAD R32, R32, 0x120, R33 ;  /* 0x0000012020207824 */ /* 0x000fe200078e0221 */
[----:B------:R-:W-:Y:S01]  /*18810*/  LOP3.LUT R34, R34, 0x40, RZ, 0x3c, !PT ;  /* 0x0000004022227812 */ /* 0x000fe200078e3cff */
[----:B------:R-:W-:-:S02]  /*18820*/  IMAD.U32 R4, RZ, RZ, UR5 ;  /* 0x00000005ff047e24 */ /* 0x000fc4000f8e00ff */
[----:B------:R-:W-:Y:S01]  /*18830*/  IMAD R31, R31, 0x8000, R28 ;  /* 0x000080001f1f7824 */ /* 0x000fe200078e021c */
[----:B------:R-:W-:Y:S01]  /*18840*/  LOP3.LUT R32, R32, 0x60, RZ, 0x3c, !PT ;  /* 0x0000006020207812 */ /* 0x000fe200078e3cff */
[----:B------:R-:W-:-:S04]  /*18850*/  IMAD.U32 R28, RZ, RZ, UR5 ;  /* 0x00000005ff1c7e24 */ /* 0x000fc8000f8e00ff */
[----:B------:R-:W-:Y:S02]  /*18860*/  IMAD R28, R28, 0x8000, R34 ;  /* 0x000080001c1c7824 */ /* 0x000fe400078e0222 */
[----:B------:R-:W-:-:S03]  /*18870*/  IMAD R29, R29, 0x8000, R32 ;  /* 0x000080001d1d7824 */ /* 0x000fc600078e0220 */
[----:B------:R-:W-:Y:S04]  /*18880*/  LDS R112, [R28+0x30080] ;  /* 0x030080001c707984 */ /* 0x000fe80000000800 */
        /* <DEDUP_REMOVED lines=18> */
[----:B------:R-:W-:Y:S01]  /*189b0*/  LDS R131, [R31+0x30c00] ;  /* 0x030c00001f837984 */ /* 0x000fe20000000800 */
[----:B--2---:R-:W-:-:S05]  /*189c0*/  IMAD R4, R4, 0x10000, R5 ;  /* 0x0001000004047824 */ /* 0x004fca00078e0205 */
[----:B------:R-:W1:Y:S04]  /*189d0*/  LDSM.16.M88.4 R72, [R4] ;  /* 0x000000000448783b */ /* 0x000e680000000200 */
[----:B------:R-:W2:Y:S04]  /*189e0*/  LDSM.16.M88.4 R52, [R4+0x4000] ;  /* 0x004000000434783b */ /* 0x000ea80000000200 */
[----:B------:R-:W3:Y:S01]  /*189f0*/  LDSM.16.M88.4 R92, [R4+0x8000] ;  /* 0x00800000045c783b */ /* 0x000ee20000000200 */
[C---:B-1----:R-:W-:Y:S03]  /*18a00*/  HMMA.1688.F32.TF32 R88, R112.reuse, R72, R84 ;  /* 0x000000487058723c */ /* 0x042fe60000081054 */
[----:B------:R-:W1:Y:S05]  /*18a10*/  LDSM.16.M88.4 R84, [R4+0xc000] ;  /* 0x00c000000454783b */ /* 0x000e6a0000000200 */
[C---:B--2---:R-:W-:Y:S08]  /*18a20*/  HMMA.1688.F32.TF32 R44, R112.reuse, R52, R44 ;  /* 0x00000034702c723c */ /* 0x044ff0000008102c */
[----:B---3--:R-:W-:Y:S08]  /*18a30*/  HMMA.1688.F32.TF32 R40, R112, R92, R40 ;  /* 0x0000005c7028723c */ /* 0x008ff00000081028 */
[-C--:B------:R-:W-:Y:S08]  /*18a40*/  HMMA.1688.F32.TF32 R76, R124, R72.reuse, R76 ;  /* 0x000000487c4c723c */ /* 0x080ff0000008104c */
[----:B------:R-:W-:Y:S08]  /*18a50*/  HMMA.1688.F32.TF32 R64, R100, R72, R64 ;  /* 0x000000486440723c */ /* 0x000ff00000081040 */
[----:B------:R-:W-:Y:S08]  /*18a60*/  HMMA.1688.F32.TF32 R60, R124, R52, R60 ;  /* 0x000000347c3c723c */ /* 0x000ff0000008103c */
[----:B-1----:R-:W-:Y:S01]  /*18a70*/  HMMA.1688.F32.TF32 R36, R112, R84, R36 ;  /* 0x000000547024723c */ /* 0x002fe20000081024 */
[----:B------:R-:W2:Y:S01]  /*18a80*/  LDL R115, [R1+0x3d4] ;  /* 0x0003d40001737983 */ /* 0x000ea20000100800 */
[----:B------:R-:W-:-:S03]  /*18a90*/  IMAD.U32 R5, RZ, RZ, UR5 ;  /* 0x00000005ff057e24 */ /* 0x000fc6000f8e00ff */
[----:B------:R-:W-:Y:S03]  /*18aa0*/  LDS R112, [R28+0x31000] ;  /* 0x031000001c707984 */ /* 0x000fe60000000800 */
[C---:B------:R-:W-:Y:S01]  /*18ab0*/  HMMA.1688.F32.TF32 R80, R124.reuse, R92, R80 ;  /* 0x0000005c7c50723c */ /* 0x040fe20000081050 */
[----:B------:R-:W-:Y:S04]  /*18ac0*/  LDS R114, [R28+0x31400] ;  /* 0x031400001c727984 */ /* 0x000fe80000000800 */
[----:B------:R-:W-:Y:S03]  /*18ad0*/  LDS R113, [R29+0x31000] ;  /* 0x031000001d717984 */ /* 0x000fe60000000800 */
[----:B------:R-:W-:Y:S01]  /*18ae0*/  HMMA.1688.F32.TF32 R120, R124, R84, R120 ;  /* 0x000000547c78723c */ /* 0x000fe20000081078 */
[----:B------:R-:W-:Y:S04]  /*18af0*/  LDS R124, [R28+0x30800] ;  /* 0x030800001c7c7984 */ /* 0x000fe80000000800 */
[----:B------:R-:W-:Y:S03]  /*18b00*/  LDS R126, [R28+0x30c00] ;  /* 0x030c00001c7e7984 */ /* 0x000fe60000000800 */
[C---:B------:R-:W-:Y:S01]  /*18b10*/  HMMA.1688.F32.TF32 R48, R100.reuse, R52, R48 ;  /* 0x000000346430723c */ /* 0x040fe20000081030 */
[----:B------:R-:W-:Y:S04]  /*18b20*/  LDS R125, [R29+0x30800] ;  /* 0x030800001d7d7984 */ /* 0x000fe80000000800 */
[----:B------:R-:W1:Y:S03]  /*18b30*/  LDS R127, [R29+0x30c00] ;  /* 0x030c00001d7f7984 */ /* 0x000e660000000800 */
[C---:B------:R-:W-:Y:S08]  /*18b40*/  HMMA.1688.F32.TF32 R116, R100.reuse, R92, R116 ;  /* 0x0000005c6474723c */ /* 0x040ff00000081074 */
[----:B------:R-:W-:Y:S01]  /*18b50*/  HMMA.1688.F32.TF32 R108, R100, R84, R108 ;  /* 0x00000054646c723c */ /* 0x000fe2000008106c */
[----:B------:R-:W-:Y:S04]  /*18b60*/  LDS R100, [R30+0x30880] ;  /* 0x030880001e647984 */ /* 0x000fe80000000800 */
[----:B------:R-:W-:Y:S03]  /*18b70*/  LDS R102, [R30+0x30c80] ;  /* 0x030c80001e667984 */ /* 0x000fe60000000800 */
[C---:B------:R-:W-:Y:S01]  /*18b80*/  HMMA.1688.F32.TF32 R68, R32.reuse, R72, R68 ;  /* 0x000000482044723c */ /* 0x040fe20000081044 */
[----:B------:R-:W-:Y:S04]  /*18b90*/  LDS R101, [R31+0x30880] ;  /* 0x030880001f657984 */ /* 0x000fe80000000800 */
[----:B------:R-:W3:Y:S03]  /*18ba0*/  LDS R103, [R31+0x30c80] ;  /* 0x030c80001f677984 */ /* 0x000ee60000000800 */
[C---:B------:R-:W-:Y:S08]  /*18bb0*/  HMMA.1688.F32.TF32 R56, R32.reuse, R52, R56 ;  /* 0x000000342038723c */ /* 0x040ff00000081038 */
[C---:B------:R-:W-:Y:S08]  /*18bc0*/  HMMA.1688.F32.TF32 R104, R32.reuse, R92, R104 ;  /* 0x0000005c2068723c */ /* 0x040ff00000081068 */
[----:B------:R-:W-:Y:S01]  /*18bd0*/  HMMA.1688.F32.TF32 R96, R32, R84, R96 ;  /* 0x000000542060723c */ /* 0x000fe20000081060 */
[----:B------:R-:W-:Y:S04]  /*18be0*/  LDS R32, [R28+0x30880] ;  /* 0x030880001c207984 */ /* 0x000fe80000000800 */
[----:B------:R-:W-:Y:S04]  /*18bf0*/  LDS R34, [R28+0x30c80] ;  /* 0x030c80001c227984 */ /* 0x000fe80000000800 */
[----:B------:R-:W-:Y:S04]  /*18c00*/  LDS R33, [R29+0x30880] ;  /* 0x030880001d217984 */ /* 0x000fe80000000800 */
[----:B------:R-:W4:Y:S01]  /*18c10*/  LDS R35, [R29+0x30c80] ;  /* 0x030c80001d237984 */ /* 0x000f220000000800 */
[C---:B------:R-:W-:Y:S08]  /*18c20*/  HMMA.1688.F32.TF32 R76, R128.reuse, R74, R76 ;  /* 0x0000004a804c723c */ /* 0x040ff0000008104c */
[C---:B------:R-:W-:Y:S08]  /*18c30*/  HMMA.1688.F32.TF32 R60, R128.reuse, R54, R60 ;  /* 0x00000036803c723c */ /* 0x040ff0000008103c */
[C---:B------:R-:W-:Y:S08]  /*18c40*/  HMMA.1688.F32.TF32 R80, R128.reuse, R94, R80 ;  /* 0x0000005e8050723c */ /* 0x040ff00000081050 */
[----:B------:R-:W-:Y:S01]  /*18c50*/  HMMA.1688.F32.TF32 R120, R128, R86, R120 ;  /* 0x000000568078723c */ /* 0x000fe20000081078 */
[----:B------:R-:W-:Y:S04]  /*18c60*/  LDS R128, [R30+0x36000] ;  /* 0x036000001e807984 */ /* 0x000fe80000000800 */
[----:B------:R-:W-:Y:S03]  /*18c70*/  LDS R130, [R30+0x36400] ;  /* 0x036400001e827984 */ /* 0x000fe60000000800 */
[C---:B-1----:R-:W-:Y:S01]  /*18c80*/  HMMA.1688.F32.TF32 R64, R124.reuse, R74, R64 ;  /* 0x0000004a7c40723c */ /* 0x042fe20000081040 */
[----:B------:R-:W-:Y:S04]  /*18c90*/  LDS R129, [R31+0x36000] ;  /* 0x036000001f817984 */ /* 0x000fe80000000800 */
[----:B------:R-:W-:Y:S03]  /*18ca0*/  LDS R131, [R31+0x36400] ;  /* 0x036400001f837984 */ /* 0x000fe60000000800 */
[C---:B------:R-:W-:Y:S08]  /*18cb0*/  HMMA.1688.F32.TF32 R48, R124.reuse, R54, R48 ;  /* 0x000000367c30723c */ /* 0x040ff00000081030 */
[C---:B------:R-:W-:Y:S08]  /*18cc0*/  HMMA.1688.F32.TF32 R116, R124.reuse, R94, R116 ;  /* 0x0000005e7c74723c */ /* 0x040ff00000081074 */
[----:B------:R-:W-:Y:S01]  /*18cd0*/  HMMA.1688.F32.TF32 R108, R124, R86, R108 ;  /* 0x000000567c6c723c */ /* 0x000fe2000008106c */
[----:B------:R-:W-:Y:S04]  /*18ce0*/  LDS R124, [R30+0x31000] ;  /* 0x031000001e7c7984 */ /* 0x000fe80000000800 */
[----:B------:R-:W-:Y:S03]  /*18cf0*/  LDS R126, [R30+0x31400] ;  /* 0x031400001e7e7984 */ /* 0x000fe60000000800 */
[C---:B---3--:R-:W-:Y:S01]  /*18d00*/  HMMA.1688.F32.TF32 R68, R100.reuse, R74, R68 ;  /* 0x0000004a6444723c */ /* 0x048fe20000081044 */
[----:B------:R-:W-:Y:S04]  /*18d10*/  LDS R125, [R31+0x31000] ;  /* 0x031000001f7d7984 */ /* 0x000fe80000000800 */
[----:B------:R-:W-:Y:S03]  /*18d20*/  LDS R127, [R31+0x31400] ;  /* 0x031400001f7f7984 */ /* 0x000fe60000000800 */
[C---:B------:R-:W-:Y:S08]  /*18d30*/  HMMA.1688.F32.TF32 R56, R100.reuse, R54, R56 ;  /* 0x000000366438723c */ /* 0x040ff00000081038 */
[C---:B------:R-:W-:Y:S08]  /*18d40*/  HMMA.1688.F32.TF32 R104, R100.reuse, R94, R104 ;  /* 0x0000005e6468723c */ /* 0x040ff00000081068 */
[----:B------:R-:W-:Y:S01]  /*18d50*/  HMMA.1688.F32.TF32 R96, R100, R86, R96 ;  /* 0x000000566460723c */ /* 0x000fe20000081060 */
[----:B------:R-:W-:Y:S04]  /*18d60*/  LDS R100, [R30+0x31080] ;  /* 0x031080001e647984 */ /* 0x000fe80000000800 */
[----:B------:R-:W-:Y:S03]  /*18d70*/  LDS R102, [R30+0x31480] ;  /* 0x031480001e667984 */ /* 0x000fe60000000800 */
[C---:B----4-:R-:W-:Y:S01]  /*18d80*/  HMMA.1688.F32.TF32 R72, R32.reuse, R74, R88 ;  /* 0x0000004a2048723c */ /* 0x050fe20000081058 */
[----:B------:R-:W-:Y:S04]  /*18d90*/  LDS R88, [R28+0x31080] ;  /* 0x031080001c587984 */ /* 0x000fe80000000800 */
[----:B------:R-:W-:Y:S03]  /*18da0*/  LDS R90, [R28+0x31480] ;  /* 0x031480001c5a7984 */ /* 0x000fe60000000800 */
[C---:B------:R-:W-:Y:S01]  /*18db0*/  HMMA.1688.F32.TF32 R52, R32.reuse, R54, R44 ;  /* 0x000000362034723c */ /* 0x040fe2000008102c */
[----:B------:R-:W-:Y:S04]  /*18dc0*/  LDS R89, [R29+0x31080] ;  /* 0x031080001d597984 */ /* 0x000fe80000000800 */
[----:B------:R-:W-:Y:S03]  /*18dd0*/  LDS R91, [R29+0x31480] ;  /* 0x031480001d5b7984 */ /* 0x000fe60000000800 */
[C---:B------:R-:W-:Y:S01]  /*18de0*/  HMMA.1688.F32.TF32 R92, R32.reuse, R94, R40 ;  /* 0x0000005e205c723c */ /* 0x040fe20000081028 */
[----:B------:R-:W-:Y:S04]  /*18df0*/  LDS R101, [R31+0x31080] ;  /* 0x031080001f657984 */ /* 0x000fe80000000800 */
[----:B------:R-:W-:Y:S03]  /*18e00*/  LDS R103, [R31+0x31480] ;  /* 0x031480001f677984 */ /* 0x000fe60000000800 */
[----:B------:R-:W-:Y:S01]  /*18e10*/  HMMA.1688.F32.TF32 R84, R32, R86, R36 ;  /* 0x000000562054723c */ /* 0x000fe20000081024 */
[----:B--2---:R-:W-:-:S02]  /*18e20*/  IMAD R5, R5, 0x10000, R115 ;  /* 0x0001000005057824 */ /* 0x004fc400078e0273 */
[----:B------:R-:W-:Y:S04]  /*18e30*/  LDS R115, [R29+0x31400] ;  /* 0x031400001d737984 */ /* 0x000fe80000000800 */
[----:B------:R-:W1:Y:S04]  /*18e40*/  LDSM.16.M88.4 R44, [R5] ;  /* 0x00000000052c783b */ /* 0x000e680000000200 */
[----:B------:R-:W2:Y:S04]  /*18e50*/  LDSM.16.M88.4 R40, [R5+0x4000] ;  /* 0x004000000528783b */ /* 0x000ea80000000200 */
[----:B------:R-:W3:Y:S04]  /*18e60*/  LDSM.16.M88.4 R36, [R5+0x8000] ;  /* 0x008000000524783b */ /* 0x000ee80000000200 */
[----:B------:R-:W4:Y:S01]  /*18e70*/  LDSM.16.M88.4 R32, [R5+0xc000] ;  /* 0x00c000000520783b */ /* 0x000f220000000200 */
[C---:B-1----:R-:W-:Y:S08]  /*18e80*/  HMMA.1688.F32.TF32 R72, R88.reuse, R44, R72 ;  /* 0x0000002c5848723c */ /* 0x042ff00000081048 */
[C---:B--2---:R-:W-:Y:S08]  /*18e90*/  HMMA.1688.F32.TF32 R52, R88.reuse, R40, R52 ;  /* 0x000000285834723c */ /* 0x044ff00000081034 */
[----:B---3--:R-:W-:Y:S08]  /*18ea0*/  HMMA.1688.F32.TF32 R92, R88, R36, R92 ;  /* 0x00000024585c723c */ /* 0x008ff0000008105c */
[-C--:B------:R-:W-:Y:S08]  /*18eb0*/  HMMA.1688.F32.TF32 R76, R124, R44.reuse, R76 ;  /* 0x0000002c7c4c723c */ /* 0x080ff0000008104c */
[-C--:B------:R-:W-:Y:S08]  /*18ec0*/  HMMA.1688.F32.TF32 R64, R112, R44.reuse, R64 ;  /* 0x0000002c7040723c */ /* 0x080ff00000081040 */
[----:B------:R-:W-:Y:S08]  /*18ed0*/  HMMA.1688.F32.TF32 R68, R100, R44, R68 ;  /* 0x0000002c6444723c */ /* 0x000ff00000081044 */
[-C--:B------:R-:W-:Y:S08]  /*18ee0*/  HMMA.1688.F32.TF32 R60, R124, R40.reuse, R60 ;  /* 0x000000287c3c723c */ /* 0x080ff0000008103c */
[-C--:B------:R-:W-:Y:S08]  /*18ef0*/  HMMA.1688.F32.TF32 R48, R112, R40.reuse, R48 ;  /* 0x000000287030723c */ /* 0x080ff00000081030 */
[----:B------:R-:W-:Y:S08]  /*18f00*/  HMMA.1688.F32.TF32 R56, R100, R40, R56 ;  /* 0x000000286438723c */ /* 0x000ff00000081038 */
[C---:B------:R-:W-:Y:S08]  /*18f10*/  HMMA.1688.F32.TF32 R80, R124.reuse, R36, R80 ;  /* 0x000000247c50723c */ /* 0x040ff00000081050 */
[----:B----4-:R-:W-:Y:S01]  /*18f20*/  HMMA.1688.F32.TF32 R120, R124, R32, R120 ;  /* 0x000000207c78723c */ /* 0x010fe20000081078 */
[----:B------:R-:W-:Y:S04]  /*18f30*/  LDS R124, [R30+0x31800] ;  /* 0x031800001e7c7984 */ /* 0x000fe80000000800 */
[----:B------:R-:W-:Y:S03]  /*18f40*/  LDS R126, [R30+0x31c00] ;  /* 0x031c00001e7e7984 */ /* 0x000fe60000000800 */
[C---:B------:R-:W-:Y:S01]  /*18f50*/  HMMA.1688.F32.TF32 R116, R112.reuse, R36, R116 ;  /* 0x000000247074723c */ /* 0x040fe20000081074 */
[----:B------:R-:W-:Y:S04]  /*18f60*/  LDS R125, [R31+0x31800] ;  /* 0x031800001f7d7984 */ /* 0x000fe80000000800 */
[----:B------:R-:W1:Y:S03]  /*18f70*/  LDS R127, [R31+0x31c00] ;  /* 0x031c00001f7f7984 */ /* 0x000e660000000800 */
[----:B------:R-:W-:Y:S01]  /*18f80*/  HMMA.1688.F32.TF32 R108, R112, R32, R108 ;  /* 0x00000020706c723c */ /* 0x000fe2000008106c */
[----:B------:R-:W-:Y:S04]  /*18f90*/  LDS R112, [R28+0x31800] ;  /* 0x031800001c707984 */ /* 0x000fe80000000800 */
[----:B------:R-:W-:Y:S03]  /*18fa0*/  LDS R114, [R28+0x31c00] ;  /* 0x031c00001c727984 */ /* 0x000fe60000000800 */
[C---:B------:R-:W-:Y:S01]  /*18fb0*/  HMMA.1688.F32.TF32 R104, R100.reuse, R36, R104 ;  /* 0x000000246468723c */ /* 0x040fe20000081068 */
[----:B------:R-:W-:Y:S04]  /*18fc0*/  LDS R113, [R29+0x31800] ;  /* 0x031800001d717984 */ /* 0x000fe80000000800 */
[----:B------:R-:W2:Y:S03]  /*18fd0*/  LDS R115, [R29+0x31c00] ;  /* 0x031c00001d737984 */ /* 0x000ea60000000800 */
[-C--:B------:R-:W-:Y:S01]  /*18fe0*/  HMMA.1688.F32.TF32 R96, R100, R32.reuse, R96 ;  /* 0x000000206460723c */ /* 0x080fe20000081060 */
[----:B------:R-:W-:Y:S04]  /*18ff0*/  LDS R100, [R30+0x31880] ;  /* 0x031880001e647984 */ /* 0x000fe80000000800 */
[----:B------:R-:W-:Y:S03]  /*19000*/  LDS R102, [R30+0x31c80] ;  /* 0x031c80001e667984 */ /* 0x000fe60000000800 */
[----:B------:R-:W-:Y:S01]  /*19010*/  HMMA.1688.F32.TF32 R88, R88, R32, R84 ;  /* 0x000000205858723c */ /* 0x000fe20000081054 */
[----:B------:R-:W-:Y:S04]  /*19020*/  LDS R101, [R31+0x31880] ;  /* 0x031880001f657984 */ /* 0x000fe80000000800 */
[----:B------:R-:W3:Y:S04]  /*19030*/  LDS R103, [R31+0x31c80] ;  /* 0x031c80001f677984 */ /* 0x000ee80000000800 */
[----:B------:R-:W-:Y:S04]  /*19040*/  LDS R84, [R28+0x31880] ;  /* 0x031880001c547984 */ /* 0x000fe80000000800 */
[----:B------:R-:W-:Y:S04]  /*19050*/  LDS R86, [R28+0x31c80] ;  /* 0x031c80001c567984 */ /* 0x000fe80000000800 */
[----:B------:R-:W-:Y:S04]  /*19060*/  LDS R85, [R29+0x31880] ;  /* 0x031880001d557984 */ /* 0x000fe80000000800 */
[----:B------:R-:W4:Y:S01]  /*19070*/  LDS R87, [R29+0x31c80] ;  /* 0x031c80001d577984 */ /* 0x000f220000000800 */
[C---:B-1----:R-:W-:Y:S03]  /*19080*/  HMMA.1688.F32.TF32 R76, R124.reuse, R46, R76 ;  /* 0x0000002e7c4c723c */ /* 0x042fe6000008104c */
[----:B------:R-:W-:Y:S04]  /*19090*/  LDS R36, [R30+0x32080] ;  /* 0x032080001e247984 */ /* 0x000fe80000000800 */
[----:B------:R-:W-:Y:S01]  /*190a0*/  LDS R37, [R31+0x32080] ;  /* 0x032080001f257984 */ /* 0x000fe20000000800 */
[C---:B------:R-:W-:Y:S03]  /*190b0*/  HMMA.1688.F32.TF32 R60, R124.reuse, R42, R60 ;  /* 0x0000002a7c3c723c */ /* 0x040fe6000008103c */
[----:B------:R-:W-:Y:S04]  /*190c0*/  LDS R32, [R28+0x32080] ;  /* 0x032080001c207984 */ /* 0x000fe80000000800 */
[----:B------:R-:W-:Y:S01]  /*190d0*/  LDS R33, [R29+0x32080] ;  /* 0x032080001d217984 */ /* 0x000fe20000000800 */
[C---:B------:R-:W-:Y:S08]  /*190e0*/  HMMA.1688.F32.TF32 R80, R124.reuse, R38, R80 ;  /* 0x000000267c50723c */ /* 0x040ff00000081050 */
[----:B------:R-:W-:Y:S01]  /*190f0*/  HMMA.1688.F32.TF32 R120, R124, R34, R120 ;  /* 0x000000227c78723c */ /* 0x000fe20000081078 */
[----:B------:R-:W-:Y:S04]  /*19100*/  LDS R124, [R30+0x32000] ;  /* 0x032000001e7c7984 */ /* 0x000fe80000000800 */
[----:B------:R-:W-:Y:S03]  /*19110*/  LDS R126, [R30+0x32400] ;  /* 0x032400001e7e7984 */ /* 0x000fe60000000800 */
[C---:B--2---:R-:W-:Y:S01]  /*19120*/  HMMA.1688.F32.TF32 R64, R112.reuse, R46, R64 ;  /* 0x0000002e7040723c */ /* 0x044fe20000081040 */
[----:B------:R-:W-:Y:S04]  /*19130*/  LDS R125, [R31+0x32000] ;  /* 0x032000001f7d7984 */ /* 0x000fe80000000800 */
[----:B------:R-:W-:Y:S03]  /*19140*/  LDS R127, [R31+0x32400] ;  /* 0x032400001f7f7984 */ /* 0x000fe60000000800 */
[C---:B------:R-:W-:Y:S08]  /*19150*/  HMMA.1688.F32.TF32 R48, R112.reuse, R42, R48 ;  /* 0x0000002a7030723c */ /* 0x040ff00000081030 */
[C---:B------:R-:W-:Y:S08]  /*19160*/  HMMA.1688.F32.TF32 R116, R112.reuse, R38, R116 ;  /* 0x000000267074723c */ /* 0x040ff00000081074 */
[----:B------:R-:W-:Y:S01]  /*19170*/  HMMA.1688.F32.TF32 R108, R112, R34, R108 ;  /* 0x00000022706c723c */ /* 0x000fe2000008106c */
[----:B------:R-:W1:Y:S07]  /*19180*/  LDSM.16.M88.4 R112, [R4+0x80] ;  /* 0x000080000470783b */ /* 0x000e6e0000000200 */
[C---:B---3--:R-:W-:Y:S08]  /*19190*/  HMMA.1688.F32.TF32 R68, R100.reuse, R46, R68 ;  /* 0x0000002e6444723c */ /* 0x048ff00000081044 */
[C---:B------:R-:W-:Y:S08]  /*191a0*/  HMMA.1688.F32.TF32 R56, R100.reuse, R42, R56 ;  /* 0x0000002a6438723c */ /* 0x040ff00000081038 */
[C---:B------:R-:W-:Y:S08]  /*191b0*/  HMMA.1688.F32.TF32 R104, R100.reuse, R38, R104 ;  /* 0x000000266468723c */ /* 0x040ff00000081068 */
[----:B------:R-:W-:Y:S01]  /*191c0*/  HMMA.1688.F32.TF32 R96, R100, R34, R96 ;  /* 0x000000226460723c */ /* 0x000fe20000081060 */
[----:B------:R-:W2:Y:S07]  /*191d0*/  LDSM.16.M88.4 R100, [R4+0x4080] ;  /* 0x004080000464783b */ /* 0x000eae0000000200 */
[C---:B----4-:R-:W-:Y:S01]  /*191e0*/  HMMA.1688.F32.TF32 R72, R84.reuse, R46, R72 ;  /* 0x0000002e5448723c */ /* 0x050fe20000081048 */
[----:B------:R-:W3:Y:S07]  /*191f0*/  LDSM.16.M88.4 R44, [R4+0x8080] ;  /* 0x00808000042c783b */ /* 0x000eee0000000200 */
[C---:B------:R-:W-:Y:S01]  /*19200*/  HMMA.1688.F32.TF32 R52, R84.reuse, R42, R52 ;  /* 0x0000002a5434723c */ /* 0x040fe20000081034 */
[----:B------:R-:W4:Y:S07]  /*19210*/  LDSM.16.M88.4 R40, [R4+0xc080] ;  /* 0x00c080000428783b */ /* 0x000f2e0000000200 */
[C---:B------:R-:W-:Y:S01]  /*19220*/  HMMA.1688.F32.TF32 R92, R84.reuse, R38, R92 ;  /* 0x00000026545c723c */ /* 0x040fe2000008105c */
[----:B------:R-:W-:Y:S04]  /*19230*/  LDS R38, [R30+0x32480] ;  /* 0x032480001e267984 */ /* 0x000fe80000000800 */
[----:B------:R-:W-:Y:S03]  /*19240*/  LDS R39, [R31+0x32480] ;  /* 0x032480001f277984 */ /* 0x000fe60000000800 */
[----:B------:R-:W-:Y:S01]  /*19250*/  HMMA.1688.F32.TF32 R88, R84, R34, R88 ;  /* 0x000000225458723c */ /* 0x000fe20000081058 */
[----:B------:R-:W-:Y:S04]  /*19260*/  LDS R84, [R28+0x32000] ;  /* 0x032000001c547984 */ /* 0x000fe80000000800 */
[----:B------:R-:W-:Y:S04]  /*19270*/  LDS R86, [R28+0x32400] ;  /* 0x032400001c567984 */ /* 0x000fe80000000800 */
[----:B------:R-:W-:Y:S04]  /*19280*/  LDS R85, [R29+0x32000] ;  /* 0x032000001d557984 */ /* 0x000fe80000000800 */
[----:B------:R-:W5:Y:S04]  /*19290*/  LDS R87, [R29+0x32400] ;  /* 0x032400001d577984 */ /* 0x000f680000000800 */
[----:B------:R-:W-:Y:S04]  /*192a0*/  LDS R34, [R28+0x32480] ;  /* 0x032480001c227984 */ /* 0x000fe80000000800 */
[----:B------:R-:W5:Y:S01]  /*192b0*/  LDS R35, [R29+0x32480] ;  /* 0x032480001d237984 */ /* 0x000f620000000800 */
[C---:B-1----:R-:W-:Y:S08]  /*192c0*/  HMMA.1688.F32.TF32 R76, R124.reuse, R112, R76 ;  /* 0x000000707c4c723c */ /* 0x042ff0000008104c */
[C---:B--2---:R-:W-:Y:S08]  /*192d0*/  HMMA.1688.F32.TF32 R60, R124.reuse, R100, R60 ;  /* 0x000000647c3c723c */ /* 0x044ff0000008103c */
[C---:B---3--:R-:W-:Y:S08]  /*192e0*/  HMMA.1688.F32.TF32 R80, R124.reuse, R44, R80 ;  /* 0x0000002c7c50723c */ /* 0x048ff00000081050 */
[----:B----4-:R-:W-:Y:S01]  /*192f0*/  HMMA.1688.F32.TF32 R120, R124, R40, R120 ;  /* 0x000000287c78723c */ /* 0x010fe20000081078 */
[----:B------:R-:W-:Y:S04]  /*19300*/  LDS R124, [R30+0x32800] ;  /* 0x032800001e7c7984 */ /* 0x000fe80000000800 */
[----:B------:R-:W-:Y:S03]  /*19310*/  LDS R126, [R30+0x32c00] ;  /* 0x032c00001e7e7984 */ /* 0x000fe60000000800 */
[C---:B-----5:R-:W-:Y:S01]  /*19320*/  HMMA.1688.F32.TF32 R64, R84.reuse, R112, R64 ;  /* 0x000000705440723c */ /* 0x060fe20000081040 */
[----:B------:R-:W-:Y:S04]  /*19330*/  LDS R125, [R31+0x32800] ;  /* 0x032800001f7d7984 */ /* 0x000fe80000000800 */
[----:B------:R-:W1:Y:S03]  /*19340*/  LDS R127, [R31+0x32c00] ;  /* 0x032c00001f7f7984 */ /* 0x000e660000000800 */
[C---:B------:R-:W-:Y:S08]  /*19350*/  HMMA.1688.F32.TF32 R48, R84.reuse, R100, R48 ;  /* 0x000000645430723c */ /* 0x040ff00000081030 */
[C---:B------:R-:W-:Y:S08]  /*19360*/  HMMA.1688.F32.TF32 R116, R84.reuse, R44, R116 ;  /* 0x0000002c5474723c */ /* 0x040ff00000081074 */
[----:B------:R-:W-:Y:S01]  /*19370*/  HMMA.1688.F32.TF32 R108, R84, R40, R108 ;  /* 0x00000028546c723c */ /* 0x000fe2000008106c */
[----:B------:R-:W-:Y:S04]  /*19380*/  LDS R84, [R28+0x32800] ;  /* 0x032800001c547984 */ /* 0x000fe80000000800 */
[----:B------:R-:W-:Y:S03]  /*19390*/  LDS R86, [R28+0x32c00] ;  /* 0x032c00001c567984 */ /* 0x000fe60000000800 */
[C---:B------:R-:W-:Y:S01]  /*193a0*/  HMMA.1688.F32.TF32 R68, R36.reuse, R112, R68 ;  /* 0x000000702444723c */ /* 0x040fe20000081044 */
[----:B------:R-:W-:Y:S04]  /*193b0*/  LDS R85, [R29+0x32800] ;  /* 0x032800001d557984 */ /* 0x000fe80000000800 */
[----:B------:R-:W2:Y:S03]  /*193c0*/  LDS R87, [R29+0x32c00] ;  /* 0x032c00001d577984 */ /* 0x000ea60000000800 */
[C---:B------:R-:W-:Y:S08]  /*193d0*/  HMMA.1688.F32.TF32 R56, R36.reuse, R100, R56 ;  /* 0x000000642438723c */ /* 0x040ff00000081038 */
        /* <DEDUP_REMOVED lines=8> */
[C---:B------:R-:W-:Y:S01]  /*19460*/  HMMA.1688.F32.TF32 R92, R32.reuse, R44, R92 ;  /* 0x0000002c205c723c */ /* 0x040fe2000008105c */
[----:B------:R-:W-:Y:S04]  /*19470*/  LDS R44, [R28+0x33000] ;  /* 0x033000001c2c7984 */ /* 0x000fe80000000800 */
[----:B------:R-:W-:Y:S03]  /*19480*/  LDS R45, [R29+0x33000] ;  /* 0x033000001d2d7984 */ /* 0x000fe60000000800 */
[----:B------:R-:W-:Y:S01]  /*19490*/  HMMA.1688.F32.TF32 R88, R32, R40, R88 ;  /* 0x000000282058723c */ /* 0x000fe20000081058 */
[----:B------:R-:W-:Y:S04]  /*194a0*/  LDS R32, [R28+0x32880] ;  /* 0x032880001c207984 */ /* 0x000fe80000000800 */
[----:B------:R-:W-:Y:S04]  /*194b0*/  LDS R34, [R28+0x32c80] ;  /* 0x032c80001c227984 */ /* 0x000fe80000000800 */
[----:B------:R-:W-:Y:S04]  /*194c0*/  LDS R33, [R29+0x32880] ;  /* 0x032880001d217984 */ /* 0x000fe80000000800 */
[----:B------:R-:W4:Y:S01]  /*194d0*/  LDS R35, [R29+0x32c80] ;  /* 0x032c80001d237984 */ /* 0x000f220000000800 */
[C---:B-1----:R-:W-:Y:S03]  /*194e0*/  HMMA.1688.F32.TF32 R76, R124.reuse, R114, R76 ;  /* 0x000000727c4c723c */ /* 0x042fe6000008104c */
[----:B------:R-:W-:Y:S04]  /*194f0*/  LDS R40, [R30+0x33080] ;  /* 0x033080001e287984 */ /* 0x000fe80000000800 */
[----:B------:R-:W-:Y:S01]  /*19500*/  LDS R41, [R31+0x33080] ;  /* 0x033080001f297984 */ /* 0x000fe20000000800 */
[C---:B------:R-:W-:Y:S08]  /*19510*/  HMMA.1688.F32.TF32 R60, R124.reuse, R102, R60 ;  /* 0x000000667c3c723c */ /* 0x040ff0000008103c */
        /* <DEDUP_REMOVED lines=10> */
[----:B------:R-:W-:Y:S07]  /*195c0*/  LDSM.16.M88.4 R84, [R5+0x8080] ;  /* 0x008080000554783b */ /* 0x000fee0000000200 */
[C---:B---3--:R-:W-:Y:S08]  /*195d0*/  HMMA.1688.F32.TF32 R68, R36.reuse, R114, R68 ;  /* 0x000000722444723c */ /* 0x048ff00000081044 */
[C---:B------:R-:W-:Y:S08]  /*195e0*/  HMMA.1688.F32.TF32 R56, R36.reuse, R102, R56 ;  /* 0x000000662438723c */ /* 0x040ff00000081038 */
[C---:B------:R-:W-:Y:S08]  /*195f0*/  HMMA.1688.F32.TF32 R104, R36.reuse, R46, R104 ;  /* 0x0000002e2468723c */ /* 0x040ff00000081068 */
[----:B------:R-:W-:Y:S01]  /*19600*/  HMMA.1688.F32.TF32 R96, R36, R42, R96 ;  /* 0x0000002a2460723c */ /* 0x000fe20000081060 */
[----:B------:R-:W-:Y:S07]  /*19610*/  LDSM.16.M88.4 R36, [R5+0xc080] ;  /* 0x00c080000524783b */ /* 0x000fee0000000200 */
[C---:B----4-:R-:W-:Y:S01]  /*19620*/  HMMA.1688.F32.TF32 R72, R32.reuse, R114, R72 ;  /* 0x000000722048723c */ /* 0x050fe20000081048 */
[----:B------:R-:W1:Y:S07]  /*19630*/  LDSM.16.M88.4 R112, [R5+0x80] ;  /* 0x000080000570783b */ /* 0x000e6e0000000200 */
[C---:B------:R-:W-:Y:S01]  /*19640*/  HMMA.1688.F32.TF32 R52, R32.reuse, R102, R52 ;  /* 0x000000662034723c */ /* 0x040fe20000081034 */
[----:B------:R-:W2:Y:S07]  /*19650*/  LDSM.16.M88.4 R100, [R5+0x4080] ;  /* 0x004080000564783b */ /* 0x000eae0000000200 */
[C---:B------:R-:W-:Y:S01]  /*19660*/  HMMA.1688.F32.TF32 R92, R32.reuse, R46, R92 ;  /* 0x0000002e205c723c */ /* 0x040fe2000008105c */
[----:B------:R-:W-:Y:S04]  /*19670*/  LDS R46, [R28+0x33400] ;  /* 0x033400001c2e7984 */ /* 0x000fe80000000800 */
[----:B------:R-:W3:Y:S03]  /*19680*/  LDS R47, [R29+0x33400] ;  /* 0x033400001d2f7984 */ /* 0x000ee60000000800 */
[----:B------:R-:W-:Y:S01]  /*19690*/  HMMA.1688.F32.TF32 R88, R32, R42, R88 ;  /* 0x0000002a2058723c */ /* 0x000fe20000081058 */
[----:B------:R-:W-:Y:S04]  /*196a0*/  LDS R42, [R30+0x33480] ;  /* 0x033480001e2a7984 */ /* 0x000fe80000000800 */
[----:B------:R-:W4:Y:S04]  /*196b0*/  LDS R43, [R31+0x33480] ;  /* 0x033480001f2b7984 */ /* 0x000f280000000800 */
[----:B------:R-:W-:Y:S04]  /*196c0*/  LDS R32, [R28+0x33080] ;  /* 0x033080001c207984 */ /* 0x000fe80000000800 */
[----:B------:R-:W-:Y:S04]  /*196d0*/  LDS R34, [R28+0x33480] ;  /* 0x033480001c227984 */ /* 0x000fe80000000800 */
[----:B------:R-:W-:Y:S04]  /*196e0*/  LDS R33, [R29+0x33080] ;  /* 0x033080001d217984 */ /* 0x000fe80000000800 */
[----:B------:R-:W5:Y:S01]  /*196f0*/  LDS R35, [R29+0x33480] ;  /* 0x033480001d237984 */ /* 0x000f620000000800 */
[C---:B-1----:R-:W-:Y:S08]  /*19700*/  HMMA.1688.F32.TF32 R76, R124.reuse, R112, R76 ;  /* 0x000000707c4c723c */ /* 0x042ff0000008104c */
[C---:B--2---:R-:W-:Y:S08]  /*19710*/  HMMA.1688.F32.TF32 R60, R124.reuse, R100, R60 ;  /* 0x000000647c3c723c */ /* 0x044ff0000008103c */
[C---:B------:R-:W-:Y:S08]  /*19720*/  HMMA.1688.F32.TF32 R80, R124.reuse, R84, R80 ;  /* 0x000000547c50723c */ /* 0x040ff00000081050 */
[----:B------:R-:W-:Y:S01]  /*19730*/  HMMA.1688.F32.TF32 R120, R124, R36, R120 ;  /* 0x000000247c78723c */ /* 0x000fe20000081078 */
[----:B------:R-:W-:Y:S04]  /*19740*/  LDS R124, [R30+0x33800] ;  /* 0x033800001e7c7984 */ /* 0x000fe80000000800 */
[----:B------:R-:W-:Y:S03]  /*19750*/  LDS R126, [R30+0x33c00] ;  /* 0x033c00001e7e7984 */ /* 0x000fe60000000800 */
[C---:B---3--:R-:W-:Y:S01]  /*19760*/  HMMA.1688.F32.TF32 R64, R44.reuse, R112, R64 ;  /* 0x000000702c40723c */ /* 0x048fe20000081040 */
[----:B------:R-:W-:Y:S04]  /*19770*/  LDS R125, [R31+0x33800] ;  /* 0x033800001f7d7984 */ /* 0x000fe80000000800 */
[----:B------:R-:W1:Y:S03]  /*19780*/  LDS R127, [R31+0x33c00] ;  /* 0x033c00001f7f7984 */ /* 0x000e660000000800 */
[C---:B------:R-:W-:Y:S08]  /*19790*/  HMMA.1688.F32.TF32 R48, R44.reuse, R100, R48 ;  /* 0x000000642c30723c */ /* 0x040ff00000081030 */
[C---:B------:R-:W-:Y:S08]  /*197a0*/  HMMA.1688.F32.TF32 R116, R44.reuse, R84, R116 ;  /* 0x000000542c74723c */ /* 0x040ff00000081074 */
[----:B------:R-:W-:Y:S01]  /*197b0*/  HMMA.1688.F32.TF32 R108, R44, R36, R108 ;  /* 0x000000242c6c723c */ /* 0x000fe2000008106c */
[----:B------:R-:W-:Y:S04]  /*197c0*/  LDS R44, [R28+0x33800] ;  /* 0x033800001c2c7984 */ /* 0x000fe80000000800 */
[----:B------:R-:W-:Y:S03]  /*197d0*/  LDS R46, [R28+0x33c00] ;  /* 0x033c00001c2e7984 */ /* 0x000fe60000000800 */
[C---:B----4-:R-:W-:Y:S01]  /*197e0*/  HMMA.1688.F32.TF32 R68, R40.reuse, R112, R68 ;  /* 0x000000702844723c */ /* 0x050fe20000081044 */
[----:B------:R-:W-:Y:S04]  /*197f0*/  LDS R45, [R29+0x33800] ;  /* 0x033800001d2d7984 */ /* 0x000fe80000000800 */
[----:B------:R-:W2:Y:S03]  /*19800*/  LDS R47, [R29+0x33c00] ;  /* 0x033c00001d2f7984 */ /* 0x000ea60000000800 */
[C---:B------:R-:W-:Y:S08]  /*19810*/  HMMA.1688.F32.TF32 R56, R40.reuse, R100, R56 ;  /* 0x000000642838723c */ /* 0x040ff00000081038 */
[C---:B------:R-:W-:Y:S08]  /*19820*/  HMMA.1688.F32.TF32 R104, R40.reuse, R84, R104 ;  /* 0x000000542868723c */ /* 0x040ff00000081068 */
[----:B------:R-:W-:Y:S01]  /*19830*/  HMMA.1688.F32.TF32 R96, R40, R36, R96 ;  /* 0x000000242860723c */ /* 0x000fe20000081060 */
[----:B------:R-:W-:Y:S04]  /*19840*/  LDS R40, [R30+0x33880] ;  /* 0x033880001e287984 */ /* 0x000fe80000000800 */
[----:B------:R-:W-:Y:S03]  /*19850*/  LDS R42, [R30+0x33c80] ;  /* 0x033c80001e2a7984 */ /* 0x000fe60000000800 */
[C---:B-----5:R-:W-:Y:S01]  /*19860*/  HMMA.1688.F32.TF32 R72, R32.reuse, R112, R72 ;  /* 0x000000702048723c */ /* 0x060fe20000081048 */
        /* <DEDUP_REMOVED lines=138> */
[C---:B------:R-:W-:Y:S01]  /*1a110*/  HMMA.1688.F32.TF32 R52, R32.reuse, R100, R52 ;  /* 0x000000642034723c */ /* 0x040fe20000081034 */
[----:B------:R-:W-:Y:S04]  /*1a120*/  LDS R100, [R28+0x36800] ;  /* 0x036800001c647984 */ /* 0x000fe80000000800 */
[----:B------:R-:W-:Y:S03]  /*1a130*/  LDS R101, [R29+0x36800] ;  /* 0x036800001d657984 */ /* 0x000fe60000000800 */
        /* <DEDUP_REMOVED lines=14> */
[----:B------:R-:W-:Y:S07]  /*1a220*/  LDSM.16.M88.4 R124, [R4+0xc180] ;  /* 0x00c18000047c783b */ /* 0x000fee0000000200 */
[C---:B--2---:R-:W-:Y:S08]  /*1a230*/  HMMA.1688.F32.TF32 R64, R44.reuse, R114, R64 ;  /* 0x000000722c40723c */ /* 0x044ff00000081040 */
        /* <DEDUP_REMOVED lines=8> */
[----:B------:R-:W-:Y:S07]  /*1a2c0*/  LDSM.16.M88.4 R40, [R4+0x8180] ;  /* 0x008180000428783b */ /* 0x000fee0000000200 */
[C---:B----4-:R-:W-:Y:S01]  /*1a2d0*/  HMMA.1688.F32.TF32 R72, R32.reuse, R114, R72 ;  /* 0x000000722048723c */ /* 0x050fe20000081048 */
[----:B------:R-:W2:Y:S07]  /*1a2e0*/  LDSM.16.M88.4 R112, [R4+0x180] ;  /* 0x000180000470783b */ /* 0x000eae0000000200 */
[C---:B------:R-:W-:Y:S01]  /*1a2f0*/  HMMA.1688.F32.TF32 R92, R32.reuse, R86, R92 ;  /* 0x00000056205c723c */ /* 0x040fe2000008105c */
[----:B------:R-:W-:Y:S04]  /*1a300*/  LDS R86, [R28+0x36400] ;  /* 0x036400001c567984 */ /* 0x000fe80000000800 */
[----:B------:R-:W3:Y:S03]  /*1a310*/  LDS R87, [R29+0x36400] ;  /* 0x036400001d577984 */ /* 0x000ee60000000800 */
[C---:B------:R-:W-:Y:S01]  /*1a320*/  HMMA.1688.F32.TF32 R88, R32.reuse, R38, R88 ;  /* 0x000000262058723c */ /* 0x040fe20000081058 */
[----:B------:R-:W-:Y:S04]  /*1a330*/  LDS R38, [R30+0x36480] ;  /* 0x036480001e267984 */ /* 0x000fe80000000800 */
[----:B------:R-:W4:Y:S03]  /*1a340*/  LDS R39, [R31+0x36480] ;  /* 0x036480001f277984 */ /* 0x000f260000000800 */
[----:B------:R-:W-:Y:S01]  /*1a350*/  HMMA.1688.F32.TF32 R52, R32, R102, R52 ;  /* 0x000000662034723c */ /* 0x000fe20000081034 */
[----:B------:R-:W-:Y:S04]  /*1a360*/  LDS R32, [R28+0x36080] ;  /* 0x036080001c207984 */ /* 0x000fe80000000800 */
[----:B------:R-:W-:Y:S04]  /*1a370*/  LDS R34, [R28+0x36480] ;  /* 0x036480001c227984 */ /* 0x000fe80000000800 */
[----:B------:R-:W-:Y:S04]  /*1a380*/  LDS R33, [R29+0x36080] ;  /* 0x036080001d217984 */ /* 0x000fe80000000800 */
[----:B------:R-:W5:Y:S01]  /*1a390*/  LDS R35, [R29+0x36480] ;  /* 0x036480001d237984 */ /* 0x000f620000000800 */
[C---:B-1----:R-:W-:Y:S03]  /*1a3a0*/  HMMA.1688.F32.TF32 R60, R128.reuse, R44, R60 ;  /* 0x0000002c803c723c */ /* 0x042fe6000008103c */
[----:B------:R-:W-:Y:S04]  /*1a3b0*/  LDS R102, [R28+0x36c00] ;  /* 0x036c00001c667984 */ /* 0x000fe80000000800 */
[----:B------:R-:W-:Y:S01]  /*1a3c0*/  LDS R103, [R29+0x36c00] ;  /* 0x036c00001d677984 */ /* 0x000fe20000000800 */
        /* <DEDUP_REMOVED lines=20> */
[----:B------:R-:W-:Y:S04]  /*1a510*/  LDS R38, [R28+0x36c80] ;  /* 0x036c80001c267984 */ /* 0x000fe80000000800 */
[----:B------:R-:W-:Y:S04]  /*1a520*/  LDS R37, [R29+0x36880] ;  /* 0x036880001d257984 */ /* 0x000fe80000000800 */
[----:B------:R-:W3:Y:S01]  /*1a530*/  LDS R39, [R29+0x36c80] ;  /* 0x036c80001d277984 */ /* 0x000ee20000000800 */
[C---:B-----5:R-:W-:Y:S08]  /*1a540*/  HMMA.1688.F32.TF32 R72, R32.reuse, R112, R72 ;  /* 0x000000702048723c */ /* 0x060ff00000081048 */
[----:B------:R-:W-:Y:S01]  /*1a550*/  HMMA.1688.F32.TF32 R52, R32, R44, R52 ;  /* 0x0000002c2034723c */ /* 0x000fe20000081034 */
[----:B------:R-:W-:Y:S01]  /*1a560*/  UIMAD UR6, UR4, -0x80, UR7 ;  /* 0xffffff80040678a4 */ /* 0x000fe2000f8e0207 */
[----:B------:R-:W-:Y:S01]  /*1a570*/  LDS R44, [R28+0x37080] ;  /* 0x037080001c2c7984 */ /* 0x000fe20000000800 */
[----:B------:R-:W-:-:S03]  /*1a580*/  UIADD3 UR8, UR8, 0x1, URZ ;  /* 0x0000000108087890 */ /* 0x000fc6000fffe03f */
[----:B------:R-:W-:Y:S02]  /*1a590*/  LDS R45, [R29+0x37080] ;  /* 0x037080001d2d7984 */ /* 0x000fe40000000800 */
[C---:B------:R-:W-:Y:S02]  /*1a5a0*/  HMMA.1688.F32.TF32 R92, R32.reuse, R40, R92 ;  /* 0x00000028205c723c */ /* 0x040fe4000008105c */
[----:B------:R-:W-:Y:S04]  /*1a5b0*/  LDS R40, [R28+0x37000] ;  /* 0x037000001c287984 */ /* 0x000fe80000000800 */
[----:B------:R-:W-:Y:S02]  /*1a5c0*/  LDS R41, [R29+0x37000] ;  /* 0x037000001d297984 */ /* 0x000fe40000000800 */
[----:B------:R-:W-:Y:S02]  /*1a5d0*/  HMMA.1688.F32.TF32 R88, R32, R124, R88 ;  /* 0x0000007c2058723c */ /* 0x000fe40000081058 */
[----:B------:R-:W-:Y:S06]  /*1a5e0*/  LDSM.16.M88.4 R32, [R5+0x8180] ;  /* 0x008180000520783b */ /* 0x000fec0000000200 */
[-C--:B-1----:R-:W-:Y:S08]  /*1a5f0*/  HMMA.1688.F32.TF32 R76, R128, R114.reuse, R76 ;  /* 0x00000072804c723c */ /* 0x082ff0000008104c */
[-C--:B------:R-:W-:Y:S08]  /*1a600*/  HMMA.1688.F32.TF32 R64, R100, R114.reuse, R64 ;  /* 0x000000726440723c */ /* 0x080ff00000081040 */
[----:B--2---:R-:W-:Y:S08]  /*1a610*/  HMMA.1688.F32.TF32 R68, R84, R114, R68 ;  /* 0x000000725444723c */ /* 0x004ff00000081044 */
[C---:B------:R-:W-:Y:S08]  /*1a620*/  HMMA.1688.F32.TF32 R60, R128.reuse, R46, R60 ;  /* 0x0000002e803c723c */ /* 0x040ff0000008103c */
[C---:B------:R-:W-:Y:S08]  /*1a630*/  HMMA.1688.F32.TF32 R80, R128.reuse, R42, R80 ;  /* 0x0000002a8050723c */ /* 0x040ff00000081050 */
[----:B------:R-:W-:Y:S01]  /*1a640*/  HMMA.1688.F32.TF32 R120, R128, R126, R120 ;  /* 0x0000007e8078723c */ /* 0x000fe20000081078 */
[----:B------:R-:W-:Y:S04]  /*1a650*/  LDS R128, [R30+0x37000] ;  /* 0x037000001e807984 */ /* 0x000fe80000000800 */
[----:B------:R-:W-:Y:S03]  /*1a660*/  LDS R130, [R30+0x37400] ;  /* 0x037400001e827984 */ /* 0x000fe60000000800 */
[C---:B------:R-:W-:Y:S01]  /*1a670*/  HMMA.1688.F32.TF32 R48, R100.reuse, R46, R48 ;  /* 0x0000002e6430723c */ /* 0x040fe20000081030 */
[----:B------:R-:W-:Y:S04]  /*1a680*/  LDS R129, [R31+0x37000] ;  /* 0x037000001f817984 */ /* 0x000fe80000000800 */
[----:B------:R-:W-:Y:S03]  /*1a690*/  LDS R131, [R31+0x37400] ;  /* 0x037400001f837984 */ /* 0x000fe60000000800 */
[C---:B------:R-:W-:Y:S08]  /*1a6a0*/  HMMA.1688.F32.TF32 R116, R100.reuse, R42, R116 ;  /* 0x0000002a6474723c */ /* 0x040ff00000081074 */
[----:B------:R-:W-:Y:S01]  /*1a6b0*/  HMMA.1688.F32.TF32 R108, R100, R126, R108 ;  /* 0x0000007e646c723c */ /* 0x000fe2000008106c */
[----:B------:R-:W-:Y:S07]  /*1a6c0*/  LDSM.16.M88.4 R100, [R5+0x4180] ;  /* 0x004180000564783b */ /* 0x000fee0000000200 */
[C---:B------:R-:W-:Y:S08]  /*1a6d0*/  HMMA.1688.F32.TF32 R56, R84.reuse, R46, R56 ;  /* 0x0000002e5438723c */ /* 0x040ff00000081038 */
[C---:B------:R-:W-:Y:S08]  /*1a6e0*/  HMMA.1688.F32.TF32 R104, R84.reuse, R42, R104 ;  /* 0x0000002a5468723c */ /* 0x040ff00000081068 */
[----:B------:R-:W-:Y:S01]  /*1a6f0*/  HMMA.1688.F32.TF32 R96, R84, R126, R96 ;  /* 0x0000007e5460723c */ /* 0x000fe20000081060 */
[----:B------:R-:W1:Y:S07]  /*1a700*/  LDSM.16.M88.4 R84, [R5+0x180] ;  /* 0x000180000554783b */ /* 0x000e6e0000000200 */
[C---:B---3--:R-:W-:Y:S01]  /*1a710*/  HMMA.1688.F32.TF32 R52, R36.reuse, R46, R52 ;  /* 0x0000002e2434723c */ /* 0x048fe20000081034 */
[----:B------:R-:W-:Y:S01]  /*1a720*/  ISETP.GE.AND P1, PT, R3, UR6, PT ;  /* 0x0000000603007c0c */ /* 0x000fe2000bf26270 */
[----:B------:R-:W-:Y:S04]  /*1a730*/  LDS R46, [R28+0x37480] ;  /* 0x037480001c2e7984 */ /* 0x000fe80000000800 */
[----:B------:R-:W-:Y:S02]  /*1a740*/  LDS R47, [R29+0x37480] ;  /* 0x037480001d2f7984 */ /* 0x000fe40000000800 */
[C---:B------:R-:W-:Y:S02]  /*1a750*/  HMMA.1688.F32.TF32 R112, R36.reuse, R114, R72 ;  /* 0x000000722470723c */ /* 0x040fe40000081048 */
[----:B------:R2:W3:Y:S04]  /*1a760*/  LDSM.16.M88.4 R72, [R5+0xc180] ;  /* 0x00c180000548783b */ /* 0x0004e80000000200 */
[----:B------:R-:W-:Y:S02]  /*1a770*/  LDS R124, [R28+0x37800] ;  /* 0x037800001c7c7984 */ /* 0x000fe40000000800 */
[C---:B------:R-:W-:Y:S02]  /*1a780*/  HMMA.1688.F32.TF32 R92, R36.reuse, R42, R92 ;  /* 0x0000002a245c723c */ /* 0x040fe4000008105c */
[----:B------:R-:W-:Y:S04]  /*1a790*/  LDS R42, [R28+0x37400] ;  /* 0x037400001c2a7984 */ /* 0x000fe80000000800 */
[----:B------:R-:W4:Y:S02]  /*1a7a0*/  LDS R43, [R29+0x37400] ;  /* 0x037400001d2b7984 */ /* 0x000f240000000800 */
[----:B------:R-:W-:Y:S02]  /*1a7b0*/  HMMA.1688.F32.TF32 R88, R36, R126, R88 ;  /* 0x0000007e2458723c */ /* 0x000fe40000081058 */
[----:B------:R-:W-:Y:S04]  /*1a7c0*/  LDS R36, [R30+0x37080] ;  /* 0x037080001e247984 */ /* 0x000fe80000000800 */
[----:B------:R-:W-:Y:S04]  /*1a7d0*/  LDS R38, [R30+0x37480] ;  /* 0x037480001e267984 */ /* 0x000fe80000000800 */
[----:B------:R-:W-:Y:S04]  /*1a7e0*/  LDS R37, [R31+0x37080] ;  /* 0x037080001f257984 */ /* 0x000fe80000000800 */
[----:B------:R-:W5:Y:S01]  /*1a7f0*/  LDS R39, [R31+0x37480] ;  /* 0x037480001f277984 */ /* 0x000f620000000800 */
[----:B--2---:R-:W-:Y:S01]  /*1a800*/  IMAD.MOV.U32 R5, RZ, RZ, 0x7f ;  /* 0x0000007fff057424 */ /* 0x004fe200078e00ff */
[----:B-1----:R-:W-:Y:S02]  /*1a810*/  HMMA.1688.F32.TF32 R76, R128, R84, R76 ;  /* 0x00000054804c723c */ /* 0x002fe4000008104c */
[----:B------:R-:W-:Y:S02]  /*1a820*/  LDS R126, [R28+0x37c00] ;  /* 0x037c00001c7e7984 */ /* 0x000fe40000000800 */
[----:B------:R-:W-:-:S02]  /*1a830*/  IADD3 R5, R5, c[0x0][0x180], RZ ;  /* 0x0000600005057a10 */ /* 0x000fc40007ffe0ff */
[----:B------:R-:W-:Y:S02]  /*1a840*/  LDS R125, [R29+0x37800] ;  /* 0x037800001d7d7984 */ /* 0x000fe40000000800 */
[----:B------:R-:W-:Y:S01]  /*1a850*/  SHF.R.S32.HI R4, RZ, 0x1f, R5 ;  /* 0x0000001fff047819 */ /* 0x000fe20000011405 */
[----:B------:R-:W-:Y:S01]  /*1a860*/  HMMA.1688.F32.TF32 R60, R128, R100, R60 ;  /* 0x00000064803c723c */ /* 0x000fe2000008103c */
[----:B------:R-:W-:Y:S02]  /*1a870*/  LDS R127, [R29+0x37c00] ;  /* 0x037c00001d7f7984 */ /* 0x000fe40000000800 */
[----:B------:R-:W-:-:S04]  /*1a880*/  LEA.HI R4, R4, R5, RZ, 0x7 ;  /* 0x0000000504047211 */ /* 0x000fc800078f38ff */
[----:B------:R-:W-:Y:S01]  /*1a890*/  SHF.R.S32.HI R4, RZ, 0x7, R4 ;  /* 0x00000007ff047819 */ /* 0x000fe20000011404 */
[C---:B------:R-:W-:Y:S03]  /*1a8a0*/  HMMA.1688.F32.TF32 R80, R128.reuse, R32, R80 ;  /* 0x000000208050723c */ /* 0x040fe60000081050 */
[----:B------:R-:W-:Y:S02]  /*1a8b0*/  IADD3 R4, R4, -0x3, RZ ;  /* 0xfffffffd04047810 */ /* 0x000fe40007ffe0ff */
[----:B------:R-:W-:Y:S02]  /*1a8c0*/  LOP3.LUT R5, R3, 0x4, RZ, 0xfc, !PT ;  /* 0x0000000403057812 */ /* 0x000fe400078efcff */
[----:B------:R-:W-:Y:S01]  /*1a8d0*/  ISETP.LE.AND P0, PT, R4, UR4, PT ;  /* 0x0000000404007c0c */ /* 0x000fe2000bf03270 */
[----:B---3--:R-:W-:Y:S01]  /*1a8e0*/  HMMA.1688.F32.TF32 R120, R128, R72, R120 ;  /* 0x000000488078723c */ /* 0x008fe20000081078 */
[----:B------:R-:W-:Y:S01]  /*1a8f0*/  LDS R128, [R30+0x37800] ;  /* 0x037800001e807984 */ /* 0x000fe20000000800 */
[----:B------:R-:W-:-:S03]  /*1a900*/  SEL R4, RZ, 0x4, P1 ;  /* 0x00000004ff047807 */ /* 0x000fc60000800000 */
[----:B------:R-:W-:Y:S03]  /*1a910*/  LDS R130, [R30+0x37c00] ;  /* 0x037c00001e827984 */ /* 0x000fe60000000800 */
[C---:B----4-:R-:W-:Y:S01]  /*1a920*/  HMMA.1688.F32.TF32 R64, R40.reuse, R84, R64 ;  /* 0x000000542840723c */ /* 0x050fe20000081040 */
[----:B------:R-:W-:Y:S04]  /*1a930*/  LDS R129, [R31+0x37800] ;  /* 0x037800001f817984 */ /* 0x000fe80000000800 */
[----:B------:R-:W-:Y:S03]  /*1a940*/  LDS R131, [R31+0x37c00] ;  /* 0x037c00001f837984 */ /* 0x000fe60000000800 */
[----:B------:R-:W-:Y:S01]  /*1a950*/  HMMA.1688.F32.TF32 R48, R40, R100, R48 ;  /* 0x000000642830723c */ /* 0x000fe20000081030 */
[----:B------:R-:W-:-:S07]  /*1a960*/  SEL R4, R4, RZ, !P0 ;  /* 0x000000ff04047207 */ /* 0x000fce0004000000 */
[----:B------:R-:W-:Y:S01]  /*1a970*/  HMMA.1688.F32.TF32 R116, R40, R32, R116 ;  /* 0x000000202874723c */ /* 0x000fe20000081074 */
[----:B------:R-:W-:-:S07]  /*1a980*/  ISETP.GE.AND P1, PT, R5, UR6, PT ;  /* 0x0000000605007c0c */ /* 0x000fce000bf26270 */
[----:B------:R-:W-:Y:S01]  /*1a990*/  HMMA.1688.F32.TF32 R108, R40, R72, R108 ;  /* 0x00000048286c723c */ /* 0x000fe2000008106c */
[----:B------:R-:W-:Y:S04]  /*1a9a0*/  LDS R40, [R30+0x37880] ;  /* 0x037880001e287984 */ /* 0x000fe80000000800 */
[----:B------:R-:W-:Y:S03]  /*1a9b0*/  LDS R42, [R30+0x37c80] ;  /* 0x037c80001e2a7984 */ /* 0x000fe60000000800 */
[C---:B-----5:R-:W-:Y:S01]  /*1a9c0*/  HMMA.1688.F32.TF32 R68, R36.reuse, R84, R68 ;  /* 0x000000542444723c */ /* 0x060fe20000081044 */
[----:B------:R-:W-:Y:S04]  /*1a9d0*/  LDS R41, [R31+0x37880] ;  /* 0x037880001f297984 */ /* 0x000fe80000000800 */
[----:B------:R-:W1:Y:S03]  /*1a9e0*/  LDS R43, [R31+0x37c80] ;  /* 0x037c80001f2b7984 */ /* 0x000e660000000800 */
[----:B------:R-:W-:Y:S01]  /*1a9f0*/  HMMA.1688.F32.TF32 R56, R36, R100, R56 ;  /* 0x000000642438723c */ /* 0x000fe20000081038 */
[----:B------:R-:W-:-:S07]  /*1aa00*/  UISETP.GT.AND UP0, UPT, UR8, 0x2, UPT ;  /* 0x000000020800788c */ /* 0x000fce000bf04270 */
[C---:B------:R-:W-:Y:S08]  /*1aa10*/  HMMA.1688.F32.TF32 R104, R36.reuse, R32, R104 ;  /* 0x000000202468723c */ /* 0x040ff00000081068 */
[----:B------:R-:W-:Y:S01]  /*1aa20*/  HMMA.1688.F32.TF32 R96, R36, R72, R96 ;  /* 0x000000482460723c */ /* 0x000fe20000081060 */
[----:B------:R-:W-:Y:S04]  /*1aa30*/  LDS R36, [R28+0x37880] ;  /* 0x037880001c247984 */ /* 0x000fe80000000800 */
[----:B------:R2:W-:Y:S04]  /*1aa40*/  LDS R38, [R28+0x37c80] ;  /* 0x037c80001c267984 */ /* 0x0005e80000000800 */
[----:B------:R-:W-:Y:S04]  /*1aa50*/  LDS R37, [R29+0x37880] ;  /* 0x037880001d257984 */ /* 0x000fe80000000800 */
[----:B------:R3:W4:Y:S01]  /*1aa60*/  LDS R39, [R29+0x37c80] ;  /* 0x037c80001d277984 */ /* 0x0007220000000800 */
[----:B------:R-:W-:Y:S01]  /*1aa70*/  ISETP.NE.U32.AND P2, PT, R4, RZ, PT ;  /* 0x000000ff0400720c */ /* 0x000fe20003f45070 */
[----:B------:R-:W-:Y:S01]  /*1aa80*/  USEL UR8, UR8, URZ, !UP0 ;  /* 0x0000003f08087287 */ /* 0x000fe2000c000000 */
[----:B------:R-:W-:-:S02]  /*1aa90*/  SEL R4, RZ, 0x4, P1 ;  /* 0x00000004ff047807 */ /* 0x000fc40000800000 */
[----:B------:R-:W-:Y:S02]  /*1aaa0*/  IADD3 R6, P3, R6, UR14, RZ ;  /* 0x0000000e06067c10 */ /* 0x000fe4000ff7e0ff */
[----:B------:R-:W-:Y:S01]  /*1aab0*/  SEL R4, R4, RZ, !P0 ;  /* 0x000000ff04047207 */ /* 0x000fe20004000000 */
[----:B--2---:R-:W-:Y:S01]  /*1aac0*/  IMAD.U32 R28, RZ, RZ, UR8 ;  /* 0x00000008ff1c7e24 */ /* 0x004fe2000f8e00ff */
[----:B------:R-:W-:Y:S02]  /*1aad0*/  IADD3.X R8, R8, UR9, RZ, P3, !PT ;  /* 0x0000000908087c10 */ /* 0x000fe40009ffe4ff */
[----:B------:R-:W-:Y:S02]  /*1aae0*/  IADD3 R7, P4, R7, UR14, RZ ;  /* 0x0000000e07077c10 */ /* 0x000fe4000ff9e0ff */
[----:B------:R-:W-:Y:S01]  /*1aaf0*/  ISETP.NE.U32.AND P1, PT, R4, RZ, PT ;  /* 0x000000ff0400720c */ /* 0x000fe20003f25070 */
[----:B------:R-:W-:Y:S01]  /*1ab00*/  IMAD R28, R28, 0x8000, R2 ;  /* 0x000080001c1c7824 */ /* 0x000fe200078e0202 */
[----:B------:R-:W-:Y:S01]  /*1ab10*/  IADD3.X R26, R26, UR9, RZ, P4, !PT ;  /* 0x000000091a1a7c10 */ /* 0x000fe2000a7fe4ff */
[----:B------:R-:W-:-:S02]  /*1ab20*/  IMAD.MOV.U32 R4, RZ, RZ, R6 ;  /* 0x000000ffff047224 */ /* 0x000fc400078e0006 */
[----:B------:R-:W-:Y:S01]  /*1ab30*/  IMAD.MOV.U32 R5, RZ, RZ, R8 ;  /* 0x000000ffff057224 */ /* 0x000fe200078e0008 */
[----:B------:R-:W-:Y:S01]  /*1ab40*/  BAR.SYNC.DEFER_BLOCKING 0x0 ;  /* 0x0000000000007b1d */ /* 0x000fe20000010000 */
[C---:B------:R-:W-:Y:S02]  /*1ab50*/  LOP3.LUT R31, R3.reuse, 0x8, RZ, 0xfc, !PT ;  /* 0x00000008031f7812 */ /* 0x040fe400078efcff */
[----:B------:R-:W-:-:S03]  /*1ab60*/  LOP3.LUT R30, R3, 0xc, RZ, 0xfc, !PT ;  /* 0x0000000c031e7812 */ /* 0x000fc600078efcff */
[----:B------:R-:W-:Y:S01]  /*1ab70*/  @!PT LDS RZ, [RZ] ;  /* 0x00000000fffff984 */ /* 0x000fe20000000800 */
[----:B------:R-:W-:Y:S01]  /*1ab80*/  @!PT LDS RZ, [RZ] ;  /* 0x00000000fffff984 */ /* 0x000fe20000000800 */
[----:B------:R-:W-:Y:S01]  /*1ab90*/  @!PT LDS RZ, [RZ] ;  /* 0x00000000fffff984 */ /* 0x000fe20000000800 */
[----:B------:R2:W-:Y:S02]  /*1aba0*/  LDGSTS.E [R28+0x30000], [R4.64], P2 ;  /* 0x30000000041c7fae */ /* 0x0005e4000912184c */
[----:B--2---:R-:W-:Y:S02]  /*1abb0*/  IMAD.MOV.U32 R4, RZ, RZ, R7 ;  /* 0x000000ffff047224 */ /* 0x004fe400078e0007 */
[----:B------:R-:W-:-:S05]  /*1abc0*/  IMAD.MOV.U32 R5, RZ, RZ, R26 ;  /* 0x000000ffff057224 */ /* 0x000fca00078e001a */
[----:B------:R2:W-:Y:S01]  /*1abd0*/  LDGSTS.E [R28+0x30400], [R4.64], P1 ;  /* 0x30400000041c7fae */ /* 0x0005e2000892184c */
[----:B------:R-:W-:-:S04]  /*1abe0*/  ISETP.GE.AND P1, PT, R31, UR6, PT ;  /* 0x000000061f007c0c */ /* 0x000fc8000bf26270 */
[----:B--2---:R-:W-:Y:S02]  /*1abf0*/  SEL R4, RZ, 0x4, P1 ;  /* 0x00000004ff047807 */ /* 0x004fe40000800000 */
[----:B------:R-:W-:Y:S02]  /*1ac00*/  ISETP.GE.AND P1, PT, R30, UR6, PT ;  /* 0x000000061e007c0c */ /* 0x000fe4000bf26270 */
[----:B------:R-:W-:Y:S02]  /*1ac10*/  SEL R4, R4, RZ, !P0 ;  /* 0x000000ff04047207 */ /* 0x000fe40004000000 */
[----:B------:R-:W-:Y:S02]  /*1ac20*/  IADD3 R12, P3, R12, UR14, RZ ;  /* 0x0000000e0c0c7c10 */ /* 0x000fe4000ff7e0ff */
[----:B------:R-:W-:Y:S02]  /*1ac30*/  ISETP.NE.U32.AND P2, PT, R4, RZ, PT ;  /* 0x000000ff0400720c */ /* 0x000fe40003f45070 */
[----:B------:R-:W-:-:S02]  /*1ac40*/  SEL R4, RZ, 0x4, P1 ;  /* 0x00000004ff047807 */ /* 0x000fc40000800000 */
[----:B------:R-:W-:Y:S02]  /*1ac50*/  IADD3.X R18, R18, UR9, RZ, P3, !PT ;  /* 0x0000000912127c10 */ /* 0x000fe40009ffe4ff */
[----:B------:R-:W-:Y:S02]  /*1ac60*/  SEL R4, R4, RZ, !P0 ;  /* 0x000000ff04047207 */ /* 0x000fe40004000000 */
[----:B------:R-:W-:Y:S02]  /*1ac70*/  IADD3 R14, P4, R14, UR14, RZ ;  /* 0x0000000e0e0e7c10 */ /* 0x000fe4000ff9e0ff */
[----:B------:R-:W-:Y:S01]  /*1ac80*/  ISETP.NE.U32.AND P1, PT, R4, RZ, PT ;  /* 0x000000ff0400720c */ /* 0x000fe20003f25070 */
[----:B------:R-:W-:Y:S01]  /*1ac90*/  IMAD.MOV.U32 R4, RZ, RZ, R12 ;  /* 0x000000ffff047224 */ /* 0x000fe200078e000c */
[----:B------:R-:W-:Y:S01]  /*1aca0*/  IADD3.X R15, R15, UR9, RZ, P4, !PT ;  /* 0x000000090f0f7c10 */ /* 0x000fe2000a7fe4ff */
[----:B------:R-:W-:Y:S01]  /*1acb0*/  IMAD.MOV.U32 R5, RZ, RZ, R18 ;  /* 0x000000ffff057224 */ /* 0x000fe200078e0012 */
[----:B------:R-:W-:-:S04]  /*1acc0*/  LOP3.LUT R30, R3, 0x10, RZ, 0xfc, !PT ;  /* 0x00000010031e7812 */ /* 0x000fc800078efcff */
[----:B------:R2:W-:Y:S01]  /*1acd0*/  LDGSTS.E [R28+0x30800], [R4.64], P2 ;  /* 0x30800000041c7fae */ /* 0x0005e2000912184c */
[----:B---3--:R-:W-:Y:S01]  /*1ace0*/  LOP3.LUT R29, R3, 0x14, RZ, 0xfc, !PT ;  /* 0x00000014031d7812 */ /* 0x008fe200078efcff */
        /* <DEDUP_REMOVED lines=19> */
[----:B------:R-:W-:Y:S01]  /*1ae20*/  LOP3.LUT R29, R3, 0x1c, RZ, 0xfc, !PT ;  /* 0x0000001c031d7812 */ /* 0x000fe200078efcff */
        /* <DEDUP_REMOVED lines=78> */
[----:B------:R2:W-:Y:S02]  /*1b310*/  LDGSTS.E [R28+0x33000], [R4.64], P2 ;  /* 0x33000000041c7fae */ /* 0x0005e4000912184c */
[----:B--2---:R-:W-:Y:S02]  /*1b320*/  IMAD.MOV.U32 R4, RZ, RZ, R163 ;  /* 0x000000ffff047224 */ /* 0x004fe400078e00a3 */
[----:B------:R-:W-:-:S05]  /*1b330*/  IMAD.MOV.U32 R5, RZ, RZ, R162 ;  /* 0x000000ffff057224 */ /* 0x000fca00078e00a2 */
[----:B------:R2:W-:Y:S01]  /*1b340*/  LDGSTS.E [R28+0x33400], [R4.64], P1 ;  /* 0x33400000041c7fae */ /* 0x0005e2000892184c */
[----:B------:R-:W-:-:S03]  /*1b350*/  ISETP.GE.AND P1, PT, R30, UR6, PT ;  /* 0x000000061e007c0c */ /* 0x000fc6000bf26270 */
[----:B------:R-:W3:Y:S01]  /*1b360*/  LDL.LU R30, [R1+0x3bc] ;  /* 0x0003bc00011e7983 */ /* 0x000ee20000300800 */
[----:B------:R-:W-:Y:S02]  /*1b370*/  LOP3.LUT R29, R3, 0x3c, RZ, 0xfc, !PT ;  /* 0x0000003c031d7812 */ /* 0x000fe400078efcff */
[----:B--2---:R-:W-:Y:S02]  /*1b380*/  SEL R4, RZ, 0x4, P1 ;  /* 0x00000004ff047807 */ /* 0x004fe40000800000 */
[----:B------:R-:W-:Y:S02]  /*1b390*/  ISETP.GE.AND P1, PT, R29, UR6, PT ;  /* 0x000000061d007c0c */ /* 0x000fe4000bf26270 */
[----:B------:R-:W-:Y:S02]  /*1b3a0*/  SEL R4, R4, RZ, !P0 ;  /* 0x000000ff04047207 */ /* 0x000fe40004000000 */
[----:B------:R-:W-:Y:S02]  /*1b3b0*/  IADD3 R167, P3, R167, UR14, RZ ;  /* 0x0000000ea7a77c10 */ /* 0x000fe4000ff7e0ff */
[----:B------:R-:W-:-:S02]  /*1b3c0*/  ISETP.NE.U32.AND P2, PT, R4, RZ, PT ;  /* 0x000000ff0400720c */ /* 0x000fc40003f45070 */
[----:B------:R-:W-:Y:S02]  /*1b3d0*/  SEL R4, RZ, 0x4, P1 ;  /* 0x00000004ff047807 */ /* 0x000fe40000800000 */
        /* <DEDUP_REMOVED lines=13> */
[----:B------:R-:W-:Y:S02]  /*1b4b0*/  ISETP.GE.AND P1, PT, R31, UR6, PT ;  /* 0x000000061f007c0c */ /* 0x000fe4000bf26270 */
[----:B------:R-:W-:Y:S01]  /*1b4c0*/  IADD3 R175, P3, R175, UR14, RZ ;  /* 0x0000000eafaf7c10 */ /* 0x000fe2000ff7e0ff */
[----:B------:R-:W5:Y:S01]  /*1b4d0*/  LDL.LU R31, [R1+0x3b8] ;  /* 0x0003b800011f7983 */ /* 0x000f620000300800 */
[----:B--2---:R-:W-:Y:S02]  /*1b4e0*/  SEL R4, RZ, 0x4, P1 ;  /* 0x00000004ff047807 */ /* 0x004fe40000800000 */
[----:B------:R-:W-:Y:S02]  /*1b4f0*/  ISETP.GE.AND P1, PT, R29, UR6, PT ;  /* 0x000000061d007c0c */ /* 0x000fe4000bf26270 */
[----:B------:R-:W-:Y:S01]  /*1b500*/  SEL R4, R4, RZ, !P0 ;  /* 0x000000ff04047207 */ /* 0x000fe20004000000 */
[----:B------:R-:W-:Y:S01]  /*1b510*/  HMMA.1688.F32.TF32 R92, R44, R32, R92 ;  /* 0x000000202c5c723c */ /* 0x000fe2000008105c */
[----:B------:R-:W-:Y:S01]  /*1b520*/  IADD3.X R174, R174, UR9, RZ, P3, !PT ;  /* 0x00000009aeae7c10 */ /* 0x000fe20009ffe4ff */
[----:B------:R-:W2:Y:S01]  /*1b530*/  LDL.LU R29, [R1+0x3b0] ;  /* 0x0003b000011d7983 */ /* 0x000ea20000300800 */
[----:B------:R-:W-:-:S02]  /*1b540*/  ISETP.NE.U32.AND P2, PT, R4, RZ, PT ;  /* 0x000000ff0400720c */ /* 0x000fc40003f45070 */
[----:B------:R-:W-:-:S04]  /*1b550*/  SEL R4, RZ, 0x4, P1 ;  /* 0x00000004ff047807 */ /* 0x000fc80000800000 */
        /* <DEDUP_REMOVED lines=9> */
[----:B-1----:R-:W-:Y:S02]  /*1b5f0*/  IMAD.MOV.U32 R4, RZ, RZ, R179 ;  /* 0x000000ffff047224 */ /* 0x002fe400078e00b3 */
[----:B------:R-:W-:-:S05]  /*1b600*/  IMAD.MOV.U32 R5, RZ, RZ, R178 ;  /* 0x000000ffff057224 */ /* 0x000fca00078e00b2 */
[----:B------:R1:W-:Y:S01]  /*1b610*/  LDGSTS.E [R28+0x34400], [R4.64], P1 ;  /* 0x34400000041c7fae */ /* 0x0003e2000892184c */
[----:B------:R-:W-:Y:S01]  /*1b620*/  ISETP.GE.AND P1, PT, R33, UR6, PT ;  /* 0x0000000621007c0c */ /* 0x000fe2000bf26270 */
[----:B------:R-:W-:Y:S01]  /*1b630*/  HMMA.1688.F32.TF32 R52, R44, R100, R52 ;  /* 0x000000642c34723c */ /* 0x000fe20000081034 */
[----:B------:R-:W-:Y:S02]  /*1b640*/  IADD3 R183, P3, R183, UR14, RZ ;  /* 0x0000000eb7b77c10 */ /* 0x000fe4000ff7e0ff */
[----:B-1----:R-:W-:Y:S02]  /*1b650*/  SEL R4, RZ, 0x4, P1 ;  /* 0x00000004ff047807 */ /* 0x002fe40000800000 */
[----:B------:R-:W-:Y:S02]  /*1b660*/  ISETP.GE.AND P1, PT, R32, UR6, PT ;  /* 0x0000000620007c0c */ /* 0x000fe4000bf26270 */
[----:B------:R-:W-:-:S04]  /*1b670*/  SEL R4, R4, RZ, !P0 ;  /* 0x000000ff04047207 */ /* 0x000fc80004000000 */
[----:B------:R-:W-:Y:S02]  /*1b680*/  ISETP.NE.U32.AND P2, PT, R4, RZ, PT ;  /* 0x000000ff0400720c */ /* 0x000fe40003f45070 */
[----:B------:R-:W-:Y:S02]  /*1b690*/  SEL R4, RZ, 0x4, P1 ;  /* 0x00000004ff047807 */ /* 0x000fe40000800000 */
[----:B------:R-:W-:Y:S02]  /*1b6a0*/  IADD3.X R182, R182, UR9, RZ, P3, !PT ;  /* 0x00000009b6b67c10 */ /* 0x000fe40009ffe4ff */
[----:B------:R-:W-:-:S03]  /*1b6b0*/  SEL R4, R4, RZ, !P0 ;  /* 0x000000ff04047207 */ /* 0x000fc60004000000 */
[----:B------:R-:W-:Y:S01]  /*1b6c0*/  IMAD.MOV.U32 R5, RZ, RZ, R182 ;  /* 0x000000ffff057224 */ /* 0x000fe200078e00b6 */
[----:B------:R-:W-:Y:S01]  /*1b6d0*/  ISETP.NE.U32.AND P1, PT, R4, RZ, PT ;  /* 0x000000ff0400720c */ /* 0x000fe20003f25070 */
[----:B------:R-:W-:Y:S01]  /*1b6e0*/  IMAD.MOV.U32 R4, RZ, RZ, R183 ;  /* 0x000000ffff047224 */ /* 0x000fe200078e00b7 */
[C---:B------:R-:W-:Y:S04]  /*1b6f0*/  HMMA.1688.F32.TF32 R68, R40.reuse, R86, R68 ;  /* 0x000000562844723c */ /* 0x040fe80000081044 */
[----:B------:R1:W-:Y:S04]  /*1b700*/  LDGSTS.E [R28+0x34800], [R4.64], P2 ;  /* 0x34800000041c7fae */ /* 0x0003e8000912184c */
[C---:B------:R-:W-:Y:S08]  /*1b710*/  HMMA.1688.F32.TF32 R56, R40.reuse, R102, R56 ;  /* 0x000000662838723c */ /* 0x040ff00000081038 */
[C---:B------:R-:W-:Y:S08]  /*1b720*/  HMMA.1688.F32.TF32 R104, R40.reuse, R34, R104 ;  /* 0x000000222868723c */ /* 0x040ff00000081068 */
[----:B------:R-:W-:Y:S08]  /*1b730*/  HMMA.1688.F32.TF32 R96, R40, R74, R96 ;  /* 0x0000004a2860723c */ /* 0x000ff00000081060 */
[C---:B------:R-:W-:Y:S08]  /*1b740*/  HMMA.1688.F32.TF32 R112, R44.reuse, R84, R112 ;  /* 0x000000542c70723c */ /* 0x040ff00000081070 */
[----:B------:R-:W-:Y:S08]  /*1b750*/  HMMA.1688.F32.TF32 R88, R44, R72, R88 ;  /* 0x000000482c58723c */ /* 0x000ff00000081058 */
[-C--:B------:R-:W-:Y:S08]  /*1b760*/  HMMA.1688.F32.TF32 R80, R128, R34.reuse, R80 ;  /* 0x000000228050723c */ /* 0x080ff00000081050 */
[-C--:B------:R-:W-:Y:S08]  /*1b770*/  HMMA.1688.F32.TF32 R116, R124, R34.reuse, R116 ;  /* 0x000000227c74723c */ /* 0x080ff00000081074 */
[C---:B----4-:R-:W-:Y:S08]  /*1b780*/  HMMA.1688.F32.TF32 R40, R36.reuse, R34, R92 ;  /* 0x000000222428723c */ /* 0x050ff0000008105c */
[----:B------:R-:W-:Y:S01]  /*1b790*/  HMMA.1688.F32.TF32 R44, R36, R102, R52 ;  /* 0x00000066242c723c */ /* 0x000fe20000081034 */
[----:B---3--:R-:W-:-:S05]  /*1b7a0*/  IADD3 R30, P4, R30, UR14, RZ ;  /* 0x0000000e1e1e7c10 */ /* 0x008fca000ff9e0ff */
[----:B------:R3:W-:Y:S01]  /*1b7b0*/  STL [R1+0x3bc], R30 ;  /* 0x0003bc1e01007387 */ /* 0x0007e20000100800 */
[----:B-1----:R-:W-:-:S03]  /*1b7c0*/  IMAD.MOV.U32 R4, RZ, RZ, R30 ;  /* 0x000000ffff047224 */ /* 0x002fc600078e001e */
[----:B---3--:R-:W3:Y:S04]  /*1b7d0*/  LDL.LU R30, [R1+0x374] ;  /* 0x00037400011e7983 */ /* 0x008ee80000300800 */
[----:B------:R-:W4:Y:S04]  /*1b7e0*/  LDL.LU R34, [R1+0x384] ;  /* 0x0003840001227983 */ /* 0x000f280000300800 */
[----:B------:R-:W4:Y:S04]  /*1b7f0*/  LDL.LU R52, [R1+0x370] ;  /* 0x0003700001347983 */ /* 0x000f280000300800 */
[----:B------:R-:W4:Y:S01]  /*1b800*/  LDL.LU R35, [R1+0x380] ;  /* 0x0003800001237983 */ /* 0x000f220000300800 */
[----:B------:R-:W-:-:S02]  /*1b810*/  IADD3.X R185, R185, UR9, RZ, P4, !PT ;  /* 0x00000009b9b97c10 */ /* 0x000fc4000a7fe4ff */
[----:B------:R-:W-:-:S03]  /*1b820*/  LOP3.LUT R32, R3, 0x50, RZ, 0xfc, !PT ;  /* 0x0000005003207812 */ /* 0x000fc600078efcff */
[----:B------:R-:W-:-:S05]  /*1b830*/  IMAD.MOV.U32 R5, RZ, RZ, R185 ;  /* 0x000000ffff057224 */ /* 0x000fca00078e00b9 */
[----:B------:R1:W-:Y:S01]  /*1b840*/  LDGSTS.E [R28+0x34c00], [R4.64], P1 ;  /* 0x34c00000041c7fae */ /* 0x0003e2000892184c */
[----:B------:R-:W-:Y:S02]  /*1b850*/  ISETP.GE.AND P1, PT, R32, UR6, PT ;  /* 0x0000000620007c0c */ /* 0x000fe4000bf26270 */
[----:B------:R-:W-:Y:S02]  /*1b860*/  LOP3.LUT R32, R3, 0x54, RZ, 0xfc, !PT ;  /* 0x0000005403207812 */ /* 0x000fe400078efcff */
[----:B-1----:R-:W-:Y:S02]  /*1b870*/  SEL R4, RZ, 0x4, P1 ;  /* 0x00000004ff047807 */ /* 0x002fe40000800000 */
[----:B------:R-:W-:Y:S02]  /*1b880*/  ISETP.GE.AND P1, PT, R32, UR6, PT ;  /* 0x0000000620007c0c */ /* 0x000fe4000bf26270 */
[----:B------:R-:W-:-:S04]  /*1b890*/  SEL R4, R4, RZ, !P0 ;  /* 0x000000ff04047207 */ /* 0x000fc80004000000 */
[----:B------:R-:W-:Y:S02]  /*1b8a0*/  ISETP.NE.U32.AND P2, PT, R4, RZ, PT ;  /* 0x000000ff0400720c */ /* 0x000fe40003f45070 */
[----:B------:R-:W-:Y:S02]  /*1b8b0*/  SEL R4, RZ, 0x4, P1 ;  /* 0x00000004ff047807 */ /* 0x000fe40000800000 */
[----:B-----5:R-:W-:Y:S02]  /*1b8c0*/  IADD3 R31, P3, R31, UR14, RZ ;  /* 0x0000000e1f1f7c10 */ /* 0x020fe4000ff7e0ff */
[----:B------:R-:W-:Y:S02]  /*1b8d0*/  SEL R4, R4, RZ, !P0 ;  /* 0x000000ff04047207 */ /* 0x000fe40004000000 */
[----:B------:R-:W-:Y:S02]  /*1b8e0*/  IADD3.X R188, R188, UR9, RZ, P3, !PT ;  /* 0x00000009bcbc7c10 */ /* 0x000fe40009ffe4ff */
[----:B------:R-:W-:Y:S01]  /*1b8f0*/  ISETP.NE.U32.AND P1, PT, R4, RZ, PT ;  /* 0x000000ff0400720c */ /* 0x000fe20003f25070 */
[----:B------:R-:W-:Y:S01]  /*1b900*/  IMAD.MOV.U32 R4, RZ, RZ, R31 ;  /* 0x000000ffff047224 */ /* 0x000fe200078e001f */
[----:B--2---:R-:W-:Y:S01]  /*1b910*/  IADD3 R29, P4, R29, UR14, RZ ;  /* 0x0000000e1d1d7c10 */ /* 0x004fe2000ff9e0ff */
[----:B------:R-:W-:-:S03]  /*1b920*/  IMAD.MOV.U32 R5, RZ, RZ, R188 ;  /* 0x000000ffff057224 */ /* 0x000fc600078e00bc */
[----:B------:R-:W-:Y:S01]  /*1b930*/  IADD3.X R190, R190, UR9, RZ, P4, !PT ;  /* 0x00000009bebe7c10 */ /* 0x000fe2000a7fe4ff */
[----:B------:R1:W-:Y:S04]  /*1b940*/  STL [R1+0x3b8], R31 ;  /* 0x0003b81f01007387 */ /* 0x0003e80000100800 */
[----:B------:R2:W-:Y:S04]  /*1b950*/  LDGSTS.E [R28+0x35000], [R4.64], P2 ;  /* 0x35000000041c7fae */ /* 0x0005e8000912184c */
[----:B------:R5:W-:Y:S01]  /*1b960*/  STL [R1+0x3b0], R29 ;  /* 0x0003b01d01007387 */ /* 0x000be20000100800 */
[----:B-1----:R-:W-:-:S03]  /*1b970*/  LOP3.LUT R31, R3, 0x58, RZ, 0xfc, !PT ;  /* 0x00000058031f7812 */ /* 0x002fc600078efcff */
[----:B------:R-:W4:Y:S01]  /*1b980*/  LDL.LU R32, [R1+0x394] ;  /* 0x0003940001207983 */ /* 0x000f220000300800 */
[----:B--2---:R-:W-:Y:S02]  /*1b990*/  IMAD.MOV.U32 R4, RZ, RZ, R29 ;  /* 0x000000ffff047224 */ /* 0x004fe400078e001d */
[----:B------:R-:W-:Y:S01]  /*1b9a0*/  IMAD.MOV.U32 R5, RZ, RZ, R190 ;  /* 0x000000ffff057224 */ /* 0x000fe200078e00be */
[----:B-----5:R-:W2:Y:S04]  /*1b9b0*/  LDL.LU R29, [R1+0x3a4] ;  /* 0x0003a400011d7983 */ /* 0x020ea80000300800 */
[----:B------:R1:W-:Y:S01]  /*1b9c0*/  LDGSTS.E [R28+0x35400], [R4.64], P1 ;  /* 0x35400000041c7fae */ /* 0x0003e2000892184c */
[----:B------:R-:W-:-:S03]  /*1b9d0*/  ISETP.GE.AND P1, PT, R31, UR6, PT ;  /* 0x000000061f007c0c */ /* 0x000fc6000bf26270 */
[----:B------:R-:W2:Y:S01]  /*1b9e0*/  LDL.LU R33, [R1+0x390] ;  /* 0x0003900001217983 */ /* 0x000ea20000300800 */
[----:B------:R-:W-:-:S03]  /*1b9f0*/  LOP3.LUT R53, R3, 0x5c, RZ, 0xfc, !PT ;  /* 0x0000005c03357812 */ /* 0x000fc600078efcff */
[----:B------:R-:W2:Y:S01]  /*1ba00*/  LDL.LU R31, [R1+0x3a0] ;  /* 0x0003a000011f7983 */ /* 0x000ea20000300800 */
[----:B-1----:R-:W-:Y:S02]  /*1ba10*/  SEL R4, RZ, 0x4, P1 ;  /* 0x00000004ff047807 */ /* 0x002fe40000800000 */
[----:B------:R-:W-:Y:S02]  /*1ba20*/  ISETP.GE.AND P1, PT, R53, UR6, PT ;  /* 0x0000000635007c0c */ /* 0x000fe4000bf26270 */
[----:B------:R-:W-:-:S04]  /*1ba30*/  SEL R4, R4, RZ, !P0 ;  /* 0x000000ff04047207 */ /* 0x000fc80004000000 */
[----:B------:R-:W-:Y:S02]  /*1ba40*/  ISETP.NE.U32.AND P2, PT, R4, RZ, PT ;  /* 0x000000ff0400720c */ /* 0x000fe40003f45070 */
[----:B------:R-:W-:-:S04]  /*1ba50*/  SEL R4, RZ, 0x4, P1 ;  /* 0x00000004ff047807 */ /* 0x000fc80000800000 */
[----:B------:R-:W-:-:S04]  /*1ba60*/  SEL R4, R4, RZ, !P0 ;  /* 0x000000ff04047207 */ /* 0x000fc80004000000 */
[----:B------:R-:W-:Y:S02]  /*1ba70*/  ISETP.NE.U32.AND P1, PT, R4, RZ, PT ;  /* 0x000000ff0400720c */ /* 0x000fe40003f25070 */
[----:B---3--:R-:W-:Y:S02]  /*1ba80*/  IADD3 R30, P3, R30, UR14, RZ ;  /* 0x0000000e1e1e7c10 */ /* 0x008fe4000ff7e0ff */
[----:B----4-:R-:W-:Y:S02]  /*1ba90*/  IADD3 R34, P4, R34, UR14, RZ ;  /* 0x0000000e22227c10 */ /* 0x010fe4000ff9e0ff */
[----:B------:R-:W-:Y:S01]  /*1baa0*/  IADD3.X R52, R52, UR9, RZ, P3, !PT ;  /* 0x0000000934347c10 */ /* 0x000fe20009ffe4ff */
[----:B------:R-:W-:Y:S01]  /*1bab0*/  IMAD.MOV.U32 R4, RZ, RZ, R30 ;  /* 0x000000ffff047224 */ /* 0x000fe200078e001e */
[----:B------:R-:W-:-:S03]  /*1bac0*/  IADD3.X R35, R35, UR9, RZ, P4, !PT ;  /* 0x0000000923237c10 */ /* 0x000fc6000a7fe4ff */
[----:B------:R-:W-:Y:S01]  /*1bad0*/  IMAD.MOV.U32 R5, RZ, RZ, R52 ;  /* 0x000000ffff057224 */ /* 0x000fe200078e0034 */
[----:B------:R1:W-:Y:S04]  /*1bae0*/  STL [R1+0x374], R30 ;  /* 0x0003741e01007387 */ /* 0x0003e80000100800 */
[----:B------:R3:W-:Y:S01]  /*1baf0*/  LDGSTS.E [R28+0x35800], [R4.64], P2 ;  /* 0x35800000041c7fae */ /* 0x0007e2000912184c */
[----:B-1----:R-:W-:-:S03]  /*1bb00*/  LOP3.LUT R30, R3, 0x60, RZ, 0xfc, !PT ;  /* 0x00000060031e7812 */ /* 0x002fc600078efcff */
[----:B------:R1:W-:Y:S01]  /*1bb10*/  STL [R1+0x370], R52 ;  /* 0x0003703401007387 */ /* 0x0003e20000100800 */
[----:B---3--:R-:W-:Y:S02]  /*1bb20*/  IMAD.MOV.U32 R4, RZ, RZ, R34 ;  /* 0x000000ffff047224 */ /* 0x008fe400078e0022 */
[----:B------:R-:W-:Y:S01]  /*1bb30*/  IMAD.MOV.U32 R5, RZ, RZ, R35 ;  /* 0x000000ffff057224 */ /* 0x000fe200078e0023 */
[----:B------:R3:W-:Y:S04]  /*1bb40*/  STL [R1+0x384], R34 ;  /* 0x0003842201007387 */ /* 0x0007e80000100800 */
[----:B------:R4:W-:Y:S01]  /*1bb50*/  LDGSTS.E [R28+0x35c00], [R4.64], P1 ;  /* 0x35c00000041c7fae */ /* 0x0009e2000892184c */
[----:B------:R-:W-:-:S03]  /*1bb60*/  ISETP.GE.AND P1, PT, R30, UR6, PT ;  /* 0x000000061e007c0c */ /* 0x000fc6000bf26270 */
[----:B------:R-:W-:Y:S04]  /*1bb70*/  STL [R1+0x380], R35 ;  /* 0x0003802301007387 */ /* 0x000fe80000100800 */
[----:B------:R-:W5:Y:S04]  /*1bb80*/  LDL.LU R30, [R1+0x368] ;  /* 0x00036800011e7983 */ /* 0x000f680000300800 */
[----:B-1----:R-:W5:Y:S04]  /*1bb90*/  LDL.LU R52, [R1+0x35c] ;  /* 0x00035c0001347983 */ /* 0x002f680000300800 */
[----:B------:R-:W5:Y:S04]  /*1bba0*/  LDL.LU R53, [R1+0x364] ;  /* 0x0003640001357983 */ /* 0x000f680000300800 */
[----:B------:R-:W5:Y:S01]  /*1bbb0*/  LDL.LU R54, [R1+0x358] ;  /* 0x0003580001367983 */ /* 0x000f620000300800 */
[----:B----4-:R-:W-:-:S02]  /*1bbc0*/  SEL R4, RZ, 0x4, P1 ;  /* 0x00000004ff047807 */ /* 0x010fc40000800000 */
[----:B---3--:R-:W-:Y:S02]  /*1bbd0*/  LOP3.LUT R34, R3, 0x64, RZ, 0xfc, !PT ;  /* 0x0000006403227812 */ /* 0x008fe400078efcff */
[----:B------:R-:W-:Y:S02]  /*1bbe0*/  SEL R4, R4, RZ, !P0 ;  /* 0x000000ff04047207 */ /* 0x000fe40004000000 */
[----:B------:R-:W-:Y:S02]  /*1bbf0*/  ISETP.GE.AND P1, PT, R34, UR6, PT ;  /* 0x0000000622007c0c */ /* 0x000fe4000bf26270 */
[----:B------:R-:W-:Y:S02]  /*1bc00*/  ISETP.NE.U32.AND P2, PT, R4, RZ, PT ;  /* 0x000000ff0400720c */ /* 0x000fe40003f45070 */
[----:B------:R-:W-:Y:S02]  /*1bc10*/  SEL R4, RZ, 0x4, P1 ;  /* 0x00000004ff047807 */ /* 0x000fe40000800000 */
[----:B------:R-:W-:-:S02]  /*1bc20*/  IADD3 R32, P3, R32, UR14, RZ ;  /* 0x0000000e20207c10 */ /* 0x000fc4000ff7e0ff */
[----:B--2---:R-:W-:-:S03]  /*1bc30*/  IADD3 R29, P4, R29, UR14, RZ ;  /* 0x0000000e1d1d7c10 */ /* 0x004fc6000ff9e0ff */
[----:B------:R-:W-:Y:S01]  /*1bc40*/  STL [R1+0x394], R32 ;  /* 0x0003942001007387 */ /* 0x000fe20000100800 */
[----:B------:R-:W-:Y:S02]  /*1bc50*/  SEL R4, R4, RZ, !P0 ;  /* 0x000000ff04047207 */ /* 0x000fe40004000000 */
[----:B------:R-:W-:Y:S02]  /*1bc60*/  IADD3.X R33, R33, UR9, RZ, P3, !PT ;  /* 0x0000000921217c10 */ /* 0x000fe40009ffe4ff */
[----:B------:R-:W-:-:S03]  /*1bc70*/  IADD3.X R31, R31, UR9, RZ, P4, !PT ;  /* 0x000000091f1f7c10 */ /* 0x000fc6000a7fe4ff */
[----:B------:R1:W-:Y:S01]  /*1bc80*/  STL [R1+0x390], R33 ;  /* 0x0003902101007387 */ /* 0x0003e20000100800 */
[----:B------:R-:W-:-:S03]  /*1bc90*/  IMAD.MOV.U32 R5, RZ, RZ, R33 ;  /* 0x000000ffff057224 */ /* 0x000fc600078e0021 */
[----:B------:R2:W-:Y:S01]  /*1bca0*/  STL [R1+0x3a4], R29 ;  /* 0x0003a41d01007387 */ /* 0x0005e20000100800 */
[----:B------:R-:W-:-:S03]  /*1bcb0*/  ISETP.NE.U32.AND P1, PT, R4, RZ, PT ;  /* 0x000000ff0400720c */ /* 0x000fc60003f25070 */
[----:B------:R3:W-:Y:S01]  /*1bcc0*/  STL [R1+0x3a0], R31 ;  /* 0x0003a01f01007387 */ /* 0x0007e20000100800 */
[----:B------:R-:W-:-:S03]  /*1bcd0*/  IMAD.MOV.U32 R4, RZ, RZ, R32 ;  /* 0x000000ffff047224 */ /* 0x000fc600078e0020 */
[----:B-1----:R-:W4:Y:S04]  /*1bce0*/  LDL.LU R33, [R1+0x350] ;  /* 0x0003500001217983 */ /* 0x002f280000300800 */
[----:B------:R-:W4:Y:S04]  /*1bcf0*/  LDL.LU R32, [R1+0x344] ;  /* 0x0003440001207983 */ /* 0x000f280000300800 */
[----:B------:R-:W4:Y:S04]  /*1bd00*/  LDL.LU R35, [R1+0x34c] ;  /* 0x00034c0001237983 */ /* 0x000f280000300800 */
[----:B------:R1:W-:Y:S04]  /*1bd10*/  LDGSTS.E [R28+0x36000], [R4.64], P2 ;  /* 0x36000000041c7fae */ /* 0x0003e8000912184c */
[----:B------:R-:W4:Y:S01]  /*1bd20*/  LDL.LU R34, [R1+0x340] ;  /* 0x0003400001227983 */ /* 0x000f220000300800 */
[----:B-1----:R-:W-:-:S02]  /*1bd30*/  IMAD.MOV.U32 R4, RZ, RZ, R29 ;  /* 0x000000ffff047224 */ /* 0x002fc400078e001d */
[----:B------:R-:W-:Y:S01]  /*1bd40*/  IMAD.MOV.U32 R5, RZ, RZ, R31 ;  /* 0x000000ffff057224 */ /* 0x000fe200078e001f */
[----:B--2---:R-:W-:-:S04]  /*1bd50*/  LOP3.LUT R29, R3, 0x68, RZ, 0xfc, !PT ;  /* 0x00000068031d7812 */ /* 0x004fc800078efcff */
[----:B------:R1:W-:Y:S01]  /*1bd60*/  LDGSTS.E [R28+0x36400], [R4.64], P1 ;  /* 0x36400000041c7fae */ /* 0x0003e2000892184c */
[----:B------:R-:W-:Y:S02]  /*1bd70*/  ISETP.GE.AND P1, PT, R29, UR6, PT ;  /* 0x000000061d007c0c */ /* 0x000fe4000bf26270 */
[----:B------:R-:W-:Y:S02]  /*1bd80*/  LOP3.LUT R29, R3, 0x6c, RZ, 0xfc, !PT ;  /* 0x0000006c031d7812 */ /* 0x000fe400078efcff */
[----:B-1----:R-:W-:Y:S02]  /*1bd90*/  SEL R4, RZ, 0x4, P1 ;  /* 0x00000004ff047807 */ /* 0x002fe40000800000 */
[----:B------:R-:W-:Y:S02]  /*1bda0*/  ISETP.GE.AND P1, PT, R29, UR6, PT ;  /* 0x000000061d007c0c */ /* 0x000fe4000bf26270 */
[----:B------:R-:W-:Y:S01]  /*1bdb0*/  SEL R4, R4, RZ, !P0 ;  /* 0x000000ff04047207 */ /* 0x000fe20004000000 */
[----:B------:R-:W2:Y:S03]  /*1bdc0*/  LDL.LU R29, [R1+0x338] ;  /* 0x00033800011d7983 */ /* 0x000ea60000300800 */
[----:B------:R-:W-:Y:S01]  /*1bdd0*/  ISETP.NE.U32.AND P2, PT, R4, RZ, PT ;  /* 0x000000ff0400720c */ /* 0x000fe20003f45070 */
[----:B---3--:R-:W2:Y:S01]  /*1bde0*/  LDL.LU R31, [R1+0x32c] ;  /* 0x00032c00011f7983 */ /* 0x008ea20000300800 */
[----:B------:R-:W-:-:S04]  /*1bdf0*/  SEL R4, RZ, 0x4, P1 ;  /* 0x00000004ff047807 */ /* 0x000fc80000800000 */
[----:B------:R-:W-:-:S04]  /*1be00*/  SEL R4, R4, RZ, !P0 ;  /* 0x000000ff04047207 */ /* 0x000fc80004000000 */
[----:B------:R-:W-:Y:S02]  /*1be10*/  ISETP.NE.U32.AND P1, PT, R4, RZ, PT ;  /* 0x000000ff0400720c */ /* 0x000fe40003f25070 */
[----:B-----5:R-:W-:Y:S02]  /*1be20*/  IADD3 R30, P3, R30, UR14, RZ ;  /* 0x0000000e1e1e7c10 */ /* 0x020fe4000ff7e0ff */
[----:B------:R-:W-:Y:S02]  /*1be30*/  IADD3 R52, P4, R52, UR14, RZ ;  /* 0x0000000e34347c10 */ /* 0x000fe4000ff9e0ff */
[----:B------:R-:W-:Y:S01]  /*1be40*/  IADD3.X R53, R53, UR9, RZ, P3, !PT ;  /* 0x0000000935357c10 */ /* 0x000fe20009ffe4ff */
[----:B------:R1:W-:Y:S01]  /*1be50*/  STL [R1+0x368], R30 ;  /* 0x0003681e01007387 */ /* 0x0003e20000100800 */
[----:B------:R-:W-:-:S03]  /*1be60*/  IMAD.MOV.U32 R4, RZ, RZ, R30 ;  /* 0x000000ffff047224 */ /* 0x000fc600078e001e */
[----:B------:R5:W-:Y:S04]  /*1be70*/  STL [R1+0x364], R53 ;  /* 0x0003643501007387 */ /* 0x000be80000100800 */
[----:B------:R5:W-:Y:S04]  /*1be80*/  STL [R1+0x35c], R52 ;  /* 0x00035c3401007387 */ /* 0x000be80000100800 */
[----:B-1----:R-:W3:Y:S01]  /*1be90*/  LDL.LU R30, [R1+0x334] ;  /* 0x00033400011e7983 */ /* 0x002ee20000300800 */
[----:B------:R-:W-:Y:S01]  /*1bea0*/  IMAD.MOV.U32 R5, RZ, RZ, R53 ;  /* 0x000000ffff057224 */ /* 0x000fe200078e0035 */
[----:B------:R-:W-:-:S04]  /*1beb0*/  IADD3.X R54, R54, UR9, RZ, P4, !PT ;  /* 0x0000000936367c10 */ /* 0x000fc8000a7fe4ff */
[----:B------:R1:W-:Y:S01]  /*1bec0*/  LDGSTS.E [R28+0x36800], [R4.64], P2 ;  /* 0x36800000041c7fae */ /* 0x0003e2000912184c */
[----:B-----5:R-:W-:Y:S01]  /*1bed0*/  LOP3.LUT R53, R3, 0x70, RZ, 0xfc, !PT ;  /* 0x0000007003357812 */ /* 0x020fe200078efcff */
[----:B-1----:R-:W-:Y:S02]  /*1bee0*/  IMAD.MOV.U32 R4, RZ, RZ, R52 ;  /* 0x000000ffff047224 */ /* 0x002fe400078e0034 */
[----:B------:R-:W-:-:S05]  /*1bef0*/  IMAD.MOV.U32 R5, RZ, RZ, R54 ;  /* 0x000000ffff057224 */ /* 0x000fca00078e0036 */
[----:B------:R1:W-:Y:S01]  /*1bf00*/  LDGSTS.E [R28+0x36c00], [R4.64], P1 ;  /* 0x36c00000041c7fae */ /* 0x0003e2000892184c */
[----:B------:R-:W-:Y:S02]  /*1bf10*/  ISETP.GE.AND P1, PT, R53, UR6, PT ;  /* 0x0000000635007c0c */ /* 0x000fe4000bf26270 */
[----:B------:R-:W-:Y:S02]  /*1bf20*/  LOP3.LUT R52, R3, 0x74, RZ, 0xfc, !PT ;  /* 0x0000007403347812 */ /* 0x000fe400078efcff */
[----:B-1----:R-:W-:Y:S02]  /*1bf30*/  SEL R4, RZ, 0x4, P1 ;  /* 0x00000004ff047807 */ /* 0x002fe40000800000 */
[----:B------:R-:W-:Y:S02]  /*1bf40*/  ISETP.GE.AND P1, PT, R52, UR6, PT ;  /* 0x0000000634007c0c */ /* 0x000fe4000bf26270 */
[----:B------:R-:W-:Y:S02]  /*1bf50*/  SEL R4, R4, RZ, !P0 ;  /* 0x000000ff04047207 */ /* 0x000fe40004000000 */
[----:B----4-:R-:W-:-:S02]  /*1bf60*/  IADD3 R33, P3, R33, UR14, RZ ;  /* 0x0000000e21217c10 */ /* 0x010fc4000ff7e0ff */
[----:B------:R-:W-:Y:S02]  /*1bf70*/  ISETP.NE.U32.AND P2, PT, R4, RZ, PT ;  /* 0x000000ff0400720c */ /* 0x000fe40003f45070 */
        /* <DEDUP_REMOVED lines=8> */
[----:B------:R-:W-:Y:S04]  /*1c000*/  STL [R1+0x358], R54 ;  /* 0x0003583601007387 */ /* 0x000fe80000100800 */
[----:B------:R1:W-:Y:S04]  /*1c010*/  LDGSTS.E [R28+0x37000], [R4.64], P2 ;  /* 0x37000000041c7fae */ /* 0x0003e8000912184c */
[----:B------:R4:W-:Y:S01]  /*1c020*/  STL [R1+0x350], R33 ;  /* 0x0003502101007387 */ /* 0x0009e20000100800 */
[----:B-1----:R-:W-:-:S02]  /*1c030*/  IMAD.MOV.U32 R4, RZ, RZ, R32 ;  /* 0x000000ffff047224 */ /* 0x002fc400078e0020 */
[----:B------:R-:W-:Y:S01]  /*1c040*/  IMAD.MOV.U32 R5, RZ, RZ, R34 ;  /* 0x000000ffff057224 */ /* 0x000fe200078e0022 */
[----:B----4-:R-:W-:-:S04]  /*1c050*/  LOP3.LUT R33, R3, 0x78, RZ, 0xfc, !PT ;  /* 0x0000007803217812 */ /* 0x010fc800078efcff */
[----:B------:R1:W-:Y:S01]  /*1c060*/  LDGSTS.E [R28+0x37400], [R4.64], P1 ;  /* 0x37400000041c7fae */ /* 0x0003e2000892184c */
[----:B------:R-:W-:-:S03]  /*1c070*/  ISETP.GE.AND P1, PT, R33, UR6, PT ;  /* 0x0000000621007c0c */ /* 0x000fc6000bf26270 */
[----:B------:R-:W-:Y:S04]  /*1c080*/  STL [R1+0x34c], R35 ;  /* 0x00034c2301007387 */ /* 0x000fe80000100800 */
[----:B------:R4:W-:Y:S01]  /*1c090*/  STL [R1+0x344], R32 ;  /* 0x0003442001007387 */ /* 0x0009e20000100800 */
[----:B-1----:R-:W-:Y:S02]  /*1c0a0*/  SEL R4, RZ, 0x4, P1 ;  /* 0x00000004ff047807 */ /* 0x002fe40000800000 */
[----:B----4-:R-:W-:Y:S02]  /*1c0b0*/  LOP3.LUT R32, R3, 0x7c, RZ, 0xfc, !PT ;  /* 0x0000007c03207812 */ /* 0x010fe400078efcff */
[----:B------:R-:W-:Y:S02]  /*1c0c0*/  SEL R4, R4, RZ, !P0 ;  /* 0x000000ff04047207 */ /* 0x000fe40004000000 */
[----:B------:R-:W-:-:S02]  /*1c0d0*/  ISETP.GE.AND P1, PT, R32, UR6, PT ;  /* 0x0000000620007c0c */ /* 0x000fc4000bf26270 */
[----:B------:R-:W-:Y:S02]  /*1c0e0*/  ISETP.NE.U32.AND P2, PT, R4, RZ, PT ;  /* 0x000000ff0400720c */ /* 0x000fe40003f45070 */
[----:B------:R-:W-:Y:S02]  /*1c0f0*/  SEL R4, RZ, 0x4, P1 ;  /* 0x00000004ff047807 */ /* 0x000fe40000800000 */
[----:B--2---:R-:W-:Y:S02]  /*1c100*/  IADD3 R29, P3, R29, UR14, RZ ;  /* 0x0000000e1d1d7c10 */ /* 0x004fe4000ff7e0ff */
[----:B------:R-:W-:Y:S02]  /*1c110*/  SEL R4, R4, RZ, !P0 ;  /* 0x000000ff04047207 */ /* 0x000fe40004000000 */
[----:B------:R-:W-:Y:S02]  /*1c120*/  IADD3 R31, P4, R31, UR14, RZ ;  /* 0x0000000e1f1f7c10 */ /* 0x000fe4000ff9e0ff */
[----:B------:R-:W-:Y:S01]  /*1c130*/  ISETP.NE.U32.AND P1, PT, R4, RZ, PT ;  /* 0x000000ff0400720c */ /* 0x000fe20003f25070 */
[----:B------:R-:W-:Y:S01]  /*1c140*/  IMAD.MOV.U32 R4, RZ, RZ, R29 ;  /* 0x000000ffff047224 */ /* 0x000fe200078e001d */
[----:B------:R-:W-:Y:S01]  /*1c150*/  IADD3.X R198, R198, UR9, RZ, P4, !PT ;  /* 0x00000009c6c67c10 */ /* 0x000fe2000a7fe4ff */
[----:B------:R-:W-:Y:S04]  /*1c160*/  STL [R1+0x340], R34 ;  /* 0x0003402201007387 */ /* 0x000fe80000100800 */
[----:B------:R1:W-:Y:S02]  /*1c170*/  STL [R1+0x338], R29 ;  /* 0x0003381d01007387 */ /* 0x0003e40000100800 */
[----:B-1----:R-:W-:-:S02]  /*1c180*/  LOP3.LUT R29, R3, 0x6, RZ, 0xfc, !PT ;  /* 0x00000006031d7812 */ /* 0x002fc400078efcff */
[----:B------:R-:W-:-:S04]  /*1c190*/  IADD3 R9, P4, R9, UR14, RZ ;  /* 0x0000000e09097c10 */ /* 0x000fc8000ff9e0ff */
[----:B------:R-:W-:Y:S02]  /*1c1a0*/  IADD3.X R27, R27, UR9, RZ, P4, !PT ;  /* 0x000000091b1b7c10 */ /* 0x000fe4000a7fe4ff */
[----:B------:R-:W-:-:S04]  /*1c1b0*/  IADD3 R16, P4, R16, UR14, RZ ;  /* 0x0000000e10107c10 */ /* 0x000fc8000ff9e0ff */
[----:B------:R-:W-:Y:S02]  /*1c1c0*/  IADD3.X R17, R17, UR9, RZ, P4, !PT ;  /* 0x0000000911117c10 */ /* 0x000fe4000a7fe4ff */
[----:B------:R-:W-:-:S04]  /*1c1d0*/  IADD3 R133, P4, R133, UR14, RZ ;  /* 0x0000000e85857c10 */ /* 0x000fc8000ff9e0ff */
[----:B------:R-:W-:Y:S02]  /*1c1e0*/  IADD3.X R132, R132, UR9, RZ, P4, !PT ;  /* 0x0000000984847c10 */ /* 0x000fe4000a7fe4ff */
[----:B------:R-:W-:-:S04]  /*1c1f0*/  IADD3 R141, P4, R141, UR14, RZ ;  /* 0x0000000e8d8d7c10 */ /* 0x000fc8000ff9e0ff */
[----:B------:R-:W-:Y:S02]  /*1c200*/  IADD3.X R140, R140, UR9, RZ, P4, !PT ;  /* 0x000000098c8c7c10 */ /* 0x000fe4000a7fe4ff */
[----:B---3--:R-:W-:-:S05]  /*1c210*/  IADD3.X R30, R30, UR9, RZ, P3, !PT ;  /* 0x000000091e1e7c10 */ /* 0x008fca0009ffe4ff */
[----:B------:R-:W-:Y:S01]  /*1c220*/  IMAD.MOV.U32 R5, RZ, RZ, R30 ;  /* 0x000000ffff057224 */ /* 0x000fe200078e001e */
[----:B------:R1:W-:Y:S04]  /*1c230*/  STL [R1+0x334], R30 ;  /* 0x0003341e01007387 */ /* 0x0003e80000100800 */
[----:B------:R2:W-:Y:S01]  /*1c240*/  LDGSTS.E [R28+0x37800], [R4.64], P2 ;  /* 0x37800000041c7fae */ /* 0x0005e2000912184c */
[----:B-1----:R-:W-:Y:S01]  /*1c250*/  LOP3.LUT R30, R3, 0x2, RZ, 0xfc, !PT ;  /* 0x00000002031e7812 */ /* 0x002fe200078efcff */
[----:B--2---:R-:W-:Y:S02]  /*1c260*/  IMAD.MOV.U32 R4, RZ, RZ, R31 ;  /* 0x000000ffff047224 */ /* 0x004fe400078e001f */
[----:B------:R-:W-:-:S05]  /*1c270*/  IMAD.MOV.U32 R5, RZ, RZ, R198 ;  /* 0x000000ffff057224 */ /* 0x000fca00078e00c6 */
[----:B------:R1:W-:Y:S01]  /*1c280*/  LDGSTS.E [R28+0x37c00], [R4.64], P1 ;  /* 0x37c00000041c7fae */ /* 0x0003e2000892184c */
[----:B------:R-:W-:Y:S02]  /*1c290*/  ISETP.GE.AND P1, PT, R30, UR6, PT ;  /* 0x000000061e007c0c */ /* 0x000fe4000bf26270 */
[----:B------:R-:W-:Y:S02]  /*1c2a0*/  ISETP.GE.AND P2, PT, R29, UR6, PT ;  /* 0x000000061d007c0c */ /* 0x000fe4000bf46270 */
[----:B------:R-:W-:Y:S02]  /*1c2b0*/  IADD3 R11, P3, R11, UR14, RZ ;  /* 0x0000000e0b0b7c10 */ /* 0x000fe4000ff7e0ff */
[----:B-1----:R-:W-:Y:S02]  /*1c2c0*/  SEL R5, RZ, 0x4, P1 ;  /* 0x00000004ff057807 */ /* 0x002fe40000800000 */
[----:B------:R-:W-:Y:S02]  /*1c2d0*/  SEL R4, RZ, 0x4, P2 ;  /* 0x00000004ff047807 */ /* 0x000fe40001000000 */
[----:B------:R-:W-:-:S02]  /*1c2e0*/  SEL R5, R5, RZ, !P0 ;  /* 0x000000ff05057207 */ /* 0x000fc40004000000 */
[----:B------:R-:W-:Y:S02]  /*1c2f0*/  SEL R4, R4, RZ, !P0 ;  /* 0x000000ff04047207 */ /* 0x000fe40004000000 */
[----:B------:R-:W-:Y:S01]  /*1c300*/  ISETP.NE.U32.AND P1, PT, R5, RZ, PT ;  /* 0x000000ff0500720c */ /* 0x000fe20003f25070 */
[----:B------:R-:W-:Y:S01]  /*1c310*/  IMAD.U32 R28, RZ, RZ, UR8 ;  /* 0x00000008ff1c7e24 */ /* 0x000fe2000f8e00ff */
[----:B------:R-:W-:Y:S02]  /*1c320*/  LOP3.LUT R29, R2, 0x40, RZ, 0x3c, !PT ;  /* 0x00000040021d7812 */ /* 0x000fe400078e3cff */
[----:B------:R-:W-:Y:S02]  /*1c330*/  IADD3.X R10, R10, UR9, RZ, P3, !PT ;  /* 0x000000090a0a7c10 */ /* 0x000fe40009ffe4ff */
[----:B------:R-:W-:Y:S01]  /*1c340*/  ISETP.NE.U32.AND P2, PT, R4, RZ, PT ;  /* 0x000000ff0400720c */ /* 0x000fe20003f45070 */
[----:B------:R-:W-:Y:S02]  /*1c350*/  IMAD R28, R28, 0x8000, R29 ;  /* 0x000080001c1c7824 */ /* 0x000fe400078e021d */
[----:B------:R-:W-:-:S02]  /*1c360*/  IMAD.MOV.U32 R4, RZ, RZ, R11 ;  /* 0x000000ffff047224 */ /* 0x000fc400078e000b */
[----:B------:R-:W-:Y:S01]  /*1c370*/  IMAD.MOV.U32 R5, RZ, RZ, R10 ;  /* 0x000000ffff057224 */ /* 0x000fe200078e000a */
[----:B------:R-:W-:-:S04]  /*1c380*/  LOP3.LUT R30, R3, 0xa, RZ, 0xfc, !PT ;  /* 0x0000000a031e7812 */ /* 0x000fc800078efcff */
[----:B------:R1:W-:Y:S01]  /*1c390*/  LDGSTS.E [R28+0x30200], [R4.64], P1 ;  /* 0x30200000041c7fae */ /* 0x0003e2000892184c */
[----:B------:R-:W-:Y:S02]  /*1c3a0*/  ISETP.GE.AND P1, PT, R30, UR6, PT ;  /* 0x000000061e007c0c */ /* 0x000fe4000bf26270 */
[----:B------:R-:W-:Y:S01]  /*1c3b0*/  LOP3.LUT R29, R3, 0xe, RZ, 0xfc, !PT ;  /* 0x0000000e031d7812 */ /* 0x000fe200078efcff */
[----:B-1----:R-:W-:Y:S02]  /*1c3c0*/  IMAD.MOV.U32 R4, RZ, RZ, R9 ;  /* 0x000000ffff047224 */ /* 0x002fe400078e0009 */
[----:B------:R-:W-:-:S05]  /*1c3d0*/  IMAD.MOV.U32 R5, RZ, RZ, R27 ;  /* 0x000000ffff057224 */ /* 0x000fca00078e001b */
[----:B------:R1:W-:Y:S01]  /*1c3e0*/  LDGSTS.E [R28+0x30600], [R4.64], P2 ;  /* 0x30600000041c7fae */ /* 0x0003e2000912184c */
[----:B------:R-:W-:Y:S02]  /*1c3f0*/  IADD3 R13, P3, R13, UR14, RZ ;  /* 0x0000000e0d0d7c10 */ /* 0x000fe4000ff7e0ff */
[----:B-1----:R-:W-:Y:S02]  /*1c400*/  SEL R4, RZ, 0x4, P1 ;  /* 0x00000004ff047807 */ /* 0x002fe40000800000 */
[----:B------:R-:W-:Y:S02]  /*1c410*/  ISETP.GE.AND P1, PT, R29, UR6, PT ;  /* 0x000000061d007c0c */ /* 0x000fe4000bf26270 */
[----:B------:R-:W-:-:S04]  /*1c420*/  SEL R4, R4, RZ, !P0 ;  /* 0x000000ff04047207 */ /* 0x000fc80004000000 */
[----:B------:R-:W-:Y:S02]  /*1c430*/  ISETP.NE.U32.AND P2, PT, R4, RZ, PT ;  /* 0x000000ff0400720c */ /* 0x000fe40003f45070 */
[----:B------:R-:W-:Y:S02]  /*1c440*/  SEL R4, RZ, 0x4, P1 ;  /* 0x00000004ff047807 */ /* 0x000fe40000800000 */
[----:B------:R-:W-:Y:S02]  /*1c450*/  IADD3.X R20, R20, UR9, RZ, P3, !PT ;  /* 0x0000000914147c10 */ /* 0x000fe40009ffe4ff */
[----:B------:R-:W-:-:S04]  /*1c460*/  SEL R4, R4, RZ, !P0 ;  /* 0x000000ff04047207 */ /* 0x000fc80004000000 */
[----:B------:R-:W-:Y:S01]  /*1c470*/  ISETP.NE.U32.AND P1, PT, R4, RZ, PT ;  /* 0x000000ff0400720c */ /* 0x000fe20003f25070 */
[----:B------:R-:W-:Y:S02]  /*1c480*/  IMAD.MOV.U32 R4, RZ, RZ, R13 ;  /* 0x000000ffff047224 */ /* 0x000fe400078e000d */
[----:B------:R-:W-:Y:S01]  /*1c490*/  IMAD.MOV.U32 R5, RZ, RZ, R20 ;  /* 0x000000ffff057224 */ /* 0x000fe200078e0014 */
[----:B------:R-:W-:-:S04]  /*1c4a0*/  LOP3.LUT R30, R3, 0x12, RZ, 0xfc, !PT ;  /* 0x00000012031e7812 */ /* 0x000fc800078efcff */
[----:B------:R1:W-:Y:S01]  /*1c4b0*/  LDGSTS.E [R28+0x30a00], [R4.64], P2 ;  /* 0x30a00000041c7fae */ /* 0x0003e2000912184c */
[----:B------:R-:W-:Y:S01]  /*1c4c0*/  LOP3.LUT R29, R3, 0x16, RZ, 0xfc, !PT ;  /* 0x00000016031d7812 */ /* 0x000fe200078efcff */
[----:B-1----:R-:W-:Y:S02]  /*1c4d0*/  IMAD.MOV.U32 R4, RZ, RZ, R16 ;  /* 0x000000ffff047224 */ /* 0x002fe400078e0010 */
[----:B------:R-:W-:-:S05]  /*1c4e0*/  IMAD.MOV.U32 R5, RZ, RZ, R17 ;  /* 0x000000ffff057224 */ /* 0x000fca00078e0011 */
[----:B------:R1:W-:Y:S01]  /*1c4f0*/  LDGSTS.E [R28+0x30e00], [R4.64], P1 ;  /* 0x30e00000041c7fae */ /* 0x0003e2000892184c */
[----:B------:R-:W-:-:S04]  /*1c500*/  ISETP.GE.AND P1, PT, R30, UR6, PT ;  /* 0x000000061e007c0c */ /* 0x000fc8000bf26270 */
[----:B-1----:R-:W-:Y:S02]  /*1c510*/  SEL R4, RZ, 0x4, P1 ;  /* 0x00000004ff047807 */ /* 0x002fe40000800000 */
[----:B------:R-:W-:Y:S02]  /*1c520*/  ISETP.GE.AND P1, PT, R29, UR6, PT ;  /* 0x000000061d007c0c */ /* 0x000fe4000bf26270 */
[----:B------:R-:W-:Y:S02]  /*1c530*/  SEL R4, R4, RZ, !P0 ;  /* 0x000000ff04047207 */ /* 0x000fe40004000000 */
[----:B------:R-:W-:Y:S02]  /*1c540*/  IADD3 R21, P3, R21, UR14, RZ ;  /* 0x0000000e15157c10 */ /* 0x000fe4000ff7e0ff */
[----:B------:R-:W-:Y:S02]  /*1c550*/  ISETP.NE.U32.AND P2, PT, R4, RZ, PT ;  /* 0x000000ff0400720c */ /* 0x000fe40003f45070 */
[----:B------:R-:W-:-:S02]  /*1c560*/  SEL R4, RZ, 0x4, P1 ;  /* 0x00000004ff047807 */ /* 0x000fc40000800000 */
        /* <DEDUP_REMOVED lines=89> */
[----:B------:R-:W-:-:S03]  /*1cb00*/  ISETP.GE.AND P1, PT, R30, UR6, PT ;  /* 0x000000061e007c0c */ /* 0x000fc6000bf26270 */
[----:B------:R2:W-:Y:S04]  /*1cb10*/  STL [R1+0x32c], R31 ;  /* 0x00032c1f01007387 */ /* 0x0005e80000100800 */
[----:B------:R-:W3:Y:S01]  /*1cb20*/  LDL.LU R30, [R1+0x3c0] ;  /* 0x0003c000011e7983 */ /* 0x000ee20000300800 */
[----:B-1----:R-:W-:Y:S02]  /*1cb30*/  SEL R4, RZ, 0x4, P1 ;  /* 0x00000004ff047807 */ /* 0x002fe40000800000 */
[----:B------:R-:W-:Y:S02]  /*1cb40*/  ISETP.GE.AND P1, PT, R29, UR6, PT ;  /* 0x000000061d007c0c */ /* 0x000fe4000bf26270 */
[----:B------:R-:W-:Y:S02]  /*1cb50*/  SEL R4, R4, RZ, !P0 ;  /* 0x000000ff04047207 */ /* 0x000fe40004000000 */
[----:B------:R-:W-:-:S02]  /*1cb60*/  IADD3 R169, P3, R169, UR14, RZ ;  /* 0x0000000ea9a97c10 */ /* 0x000fc4000ff7e0ff */
        /* <DEDUP_REMOVED lines=9> */
[----:B--2---:R-:W-:-:S04]  /*1cc00*/  LOP3.LUT R31, R3, 0x42, RZ, 0xfc, !PT ;  /* 0x00000042031f7812 */ /* 0x004fc800078efcff */
        /* <DEDUP_REMOVED lines=8> */
[----:B------:R-:W2:Y:S04]  /*1cc90*/  LDL.LU R29, [R1+0x3b4] ;  /* 0x0003b400011d7983 */ /* 0x000ea80000300800 */
[----:B------:R-:W4:Y:S01]  /*1cca0*/  LDL.LU R31, [R1+0x3ac] ;  /* 0x0003ac00011f7983 */ /* 0x000f220000300800 */
        /* <DEDUP_REMOVED lines=20> */
[----:B------:R-:W-:-:S04]  /*1cdf0*/  SEL R4, R4, RZ, !P0 ;  /* 0x000000ff04047207 */ /* 0x000fc80004000000 */
[----:B------:R-:W-:Y:S02]  /*1ce00*/  ISETP.NE.U32.AND P2, PT, R4, RZ, PT ;  /* 0x000000ff0400720c */ /* 0x000fe40003f45070 */
[----:B------:R-:W-:-:S04]  /*1ce10*/  SEL R4, RZ, 0x4, P1 ;  /* 0x00000004ff047807 */ /* 0x000fc80000800000 */
[----:B------:R-:W-:Y:S02]  /*1ce20*/  SEL R4, R4, RZ, !P0 ;  /* 0x000000ff04047207 */ /* 0x000fe40004000000 */
[----:B------:R-:W-:Y:S02]  /*1ce30*/  IADD3 R187, P4, R187, UR14, RZ ;  /* 0x0000000ebbbb7c10 */ /* 0x000fe4000ff9e0ff */
[----:B------:R-:W-:Y:S02]  /*1ce40*/  ISETP.NE.U32.AND P1, PT, R4, RZ, PT ;  /* 0x000000ff0400720c */ /* 0x000fe40003f25070 */
[----:B------:R-:W-:Y:S02]  /*1ce50*/  IADD3.X R186, R186, UR9, RZ, P4, !PT ;  /* 0x00000009baba7c10 */ /* 0x000fe4000a7fe4ff */
[----:B---3--:R-:W-:-:S04]  /*1ce60*/  IADD3 R30, P3, R30, UR14, RZ ;  /* 0x0000000e1e1e7c10 */ /* 0x008fc8000ff7e0ff */
[----:B------:R-:W-:Y:S01]  /*1ce70*/  IADD3.X R184, R184, UR9, RZ, P3, !PT ;  /* 0x00000009b8b87c10 */ /* 0x000fe20009ffe4ff */
[----:B------:R-:W-:Y:S01]  /*1ce80*/  IMAD.MOV.U32 R4, RZ, RZ, R30 ;  /* 0x000000ffff047224 */ /* 0x000fe200078e001e */
[----:B------:R1:W-:Y:S03]  /*1ce90*/  STL [R1+0x3c0], R30 ;  /* 0x0003c01e01007387 */ /* 0x0003e60000100800 */
[----:B------:R-:W-:Y:S01]  /*1cea0*/  IMAD.MOV.U32 R5, RZ, RZ, R184 ;  /* 0x000000ffff057224 */ /* 0x000fe200078e00b8 */
[----:B------:R-:W3:Y:S04]  /*1ceb0*/  LDL.LU R34, [R1+0x37c] ;  /* 0x00037c0001227983 */ /* 0x000ee80000300800 */
[----:B------:R-:W5:Y:S04]  /*1cec0*/  LDL.LU R32, [R1+0x38c] ;  /* 0x00038c0001207983 */ /* 0x000f680000300800 */
[----:B------:R1:W-:Y:S02]  /*1ced0*/  LDGSTS.E [R28+0x34a00], [R4.64], P2 ;  /* 0x34a00000041c7fae */ /* 0x0003e4000912184c */
[----:B-1----:R-:W-:-:S02]  /*1cee0*/  LOP3.LUT R30, R3, 0x52, RZ, 0xfc, !PT ;  /* 0x00000052031e7812 */ /* 0x002fc400078efcff */
[----:B------:R-:W5:Y:S04]  /*1cef0*/  LDL.LU R35, [R1+0x378] ;  /* 0x0003780001237983 */ /* 0x000f680000300800 */
[----:B------:R-:W5:Y:S01]  /*1cf00*/  LDL.LU R33, [R1+0x388] ;  /* 0x0003880001217983 */ /* 0x000f620000300800 */
[----:B------:R-:W-:Y:S02]  /*1cf10*/  IMAD.MOV.U32 R4, RZ, RZ, R187 ;  /* 0x000000ffff047224 */ /* 0x000fe400078e00bb */
        /* <DEDUP_REMOVED lines=9> */
[----:B--2---:R-:W-:Y:S02]  /*1cfb0*/  IADD3 R29, P3, R29, UR14, RZ ;  /* 0x0000000e1d1d7c10 */ /* 0x004fe4000ff7e0ff */
[----:B------:R-:W-:Y:S02]  /*1cfc0*/  SEL R4, R4, RZ, !P0 ;  /* 0x000000ff04047207 */ /* 0x000fe40004000000 */
[----:B------:R-:W-:Y:S02]  /*1cfd0*/  IADD3.X R189, R189, UR9, RZ, P3, !PT ;  /* 0x00000009bdbd7c10 */ /* 0x000fe40009ffe4ff */
[----:B----4-:R-:W-:-:S02]  /*1cfe0*/  IADD3 R31, P4, R31, UR14, RZ ;  /* 0x0000000e1f1f7c10 */ /* 0x010fc4000ff9e0ff */
[----:B------:R-:W-:Y:S01]  /*1cff0*/  ISETP.NE.U32.AND P1, PT, R4, RZ, PT ;  /* 0x000000ff0400720c */ /* 0x000fe20003f25070 */
[----:B------:R-:W-:Y:S01]  /*1d000*/  IMAD.MOV.U32 R4, RZ, RZ, R29 ;  /* 0x000000ffff047224 */ /* 0x000fe200078e001d */
[----:B------:R1:W-:Y:S01]  /*1d010*/  STL [R1+0x3b4], R29 ;  /* 0x0003b41d01007387 */ /* 0x0003e20000100800 */
[----:B------:R-:W-:-:S03]  /*1d020*/  IMAD.MOV.U32 R5, RZ, RZ, R189 ;  /* 0x000000ffff057224 */ /* 0x000fc600078e00bd */
[----:B------:R2:W-:Y:S04]  /*1d030*/  STL [R1+0x3ac], R31 ;  /* 0x0003ac1f01007387 */ /* 0x0005e80000100800 */
[----:B------:R-:W4:Y:S04]  /*1d040*/  LDL.LU R30, [R1+0x39c] ;  /* 0x00039c00011e7983 */ /* 0x000f280000300800 */
[----:B------:R2:W-:Y:S04]  /*1d050*/  LDGSTS.E [R28+0x35200], [R4.64], P2 ;  /* 0x35200000041c7fae */ /* 0x0005e8000912184c */
[----:B-1----:R-:W4:Y:S01]  /*1d060*/  LDL.LU R29, [R1+0x3a8] ;  /* 0x0003a800011d7983 */ /* 0x002f220000300800 */
[----:B--2---:R-:W-:-:S03]  /*1d070*/  IMAD.MOV.U32 R4, RZ, RZ, R31 ;  /* 0x000000ffff047224 */ /* 0x004fc600078e001f */
[----:B------:R-:W2:Y:S01]  /*1d080*/  LDL.LU R31, [R1+0x398] ;  /* 0x00039800011f7983 */ /* 0x000ea20000300800 */
[----:B------:R-:W-:Y:S02]  /*1d090*/  IADD3.X R191, R191, UR9, RZ, P4, !PT ;  /* 0x00000009bfbf7c10 */ /* 0x000fe4000a7fe4ff */
        /* <DEDUP_REMOVED lines=13> */
[----:B-----5:R-:W-:-:S03]  /*1d170*/  IADD3 R32, P4, R32, UR14, RZ ;  /* 0x0000000e20207c10 */ /* 0x020fc6000ff9e0ff */
[----:B------:R-:W-:Y:S01]  /*1d180*/  IMAD.MOV.U32 R4, RZ, RZ, R34 ;  /* 0x000000ffff047224 */ /* 0x000fe200078e0022 */
[----:B------:R-:W-:Y:S02]  /*1d190*/  IADD3.X R35, R35, UR9, RZ, P3, !PT ;  /* 0x0000000923237c10 */ /* 0x000fe40009ffe4ff */
[----:B------:R-:W-:-:S03]  /*1d1a0*/  IADD3.X R33, R33, UR9, RZ, P4, !PT ;  /* 0x0000000921217c10 */ /* 0x000fc6000a7fe4ff */
[----:B------:R-:W-:Y:S01]  /*1d1b0*/  IMAD.MOV.U32 R5, RZ, RZ, R35 ;  /* 0x000000ffff057224 */ /* 0x000fe200078e0023 */
[----:B------:R-:W-:Y:S04]  /*1d1c0*/  STL [R1+0x37c], R34 ;  /* 0x00037c2201007387 */ /* 0x000fe80000100800 */
[----:B------:R1:W-:Y:S04]  /*1d1d0*/  LDGSTS.E [R28+0x35a00], [R4.64], P2 ;  /* 0x35a00000041c7fae */ /* 0x0003e8000912184c */
[----:B------:R3:W-:Y:S01]  /*1d1e0*/  STL [R1+0x378], R35 ;  /* 0x0003782301007387 */ /* 0x0007e20000100800 */
[----:B-1----:R-:W-:-:S02]  /*1d1f0*/  IMAD.MOV.U32 R4, RZ, RZ, R32 ;  /* 0x000000ffff047224 */ /* 0x002fc400078e0020 */
[----:B------:R-:W-:Y:S01]  /*1d200*/  IMAD.MOV.U32 R5, RZ, RZ, R33 ;  /* 0x000000ffff057224 */ /* 0x000fe200078e0021 */
[----:B---3--:R-:W-:-:S04]  /*1d210*/  LOP3.LUT R35, R3, 0x62, RZ, 0xfc, !PT ;  /* 0x0000006203237812 */ /* 0x008fc800078efcff */
[----:B------:R1:W-:Y:S01]  /*1d220*/  LDGSTS.E [R28+0x35e00], [R4.64], P1 ;  /* 0x35e00000041c7fae */ /* 0x0003e2000892184c */
[----:B------:R-:W-:-:S03]  /*1d230*/  ISETP.GE.AND P1, PT, R35, UR6, PT ;  /* 0x0000000623007c0c */ /* 0x000fc6000bf26270 */
[----:B------:R3:W-:Y:S01]  /*1d240*/  STL [R1+0x38c], R32 ;  /* 0x00038c2001007387 */ /* 0x0007e20000100800 */
[----:B-1----:R-:W-:Y:S02]  /*1d250*/  SEL R4, RZ, 0x4, P1 ;  /* 0x00000004ff047807 */ /* 0x002fe40000800000 */
[----:B---3--:R-:W-:Y:S01]  /*1d260*/  LOP3.LUT R32, R3, 0x66, RZ, 0xfc, !PT ;  /* 0x0000006603207812 */ /* 0x008fe200078efcff */
[----:B------:R1:W-:Y:S01]  /*1d270*/  STL [R1+0x388], R33 ;  /* 0x0003882101007387 */ /* 0x0003e20000100800 */
[----:B------:R-:W-:Y:S02]  /*1d280*/  SEL R4, R4, RZ, !P0 ;  /* 0x000000ff04047207 */ /* 0x000fe40004000000 */
[----:B------:R-:W-:Y:S01]  /*1d290*/  ISETP.GE.AND P1, PT, R32, UR6, PT ;  /* 0x0000000620007c0c */ /* 0x000fe2000bf26270 */
[----:B------:R-:W3:Y:S01]  /*1d2a0*/  LDL.LU R34, [R1+0x36c] ;  /* 0x00036c0001227983 */ /* 0x000ee20000300800 */
[----:B------:R-:W-:Y:S02]  /*1d2b0*/  ISETP.NE.U32.AND P2, PT, R4, RZ, PT ;  /* 0x000000ff0400720c */ /* 0x000fe40003f45070 */
[----:B------:R-:W-:Y:S01]  /*1d2c0*/  SEL R4, RZ, 0x4, P1 ;  /* 0x00000004ff047807 */ /* 0x000fe20000800000 */
[----:B-1----:R-:W5:Y:S03]  /*1d2d0*/  LDL.LU R33, [R1+0x360] ;  /* 0x0003600001217983 */ /* 0x002f660000300800 */
[----:B------:R-:W-:-:S02]  /*1d2e0*/  SEL R4, R4, RZ, !P0 ;  /* 0x000000ff04047207 */ /* 0x000fc40004000000 */
[----:B----4-:R-:W-:Y:S02]  /*1d2f0*/  IADD3 R30, P3, R30, UR14, RZ ;  /* 0x0000000e1e1e7c10 */ /* 0x010fe4000ff7e0ff */
[----:B------:R-:W-:-:S03]  /*1d300*/  ISETP.NE.U32.AND P1, PT, R4, RZ, PT ;  /* 0x000000ff0400720c */ /* 0x000fc60003f25070 */
[----:B------:R-:W-:Y:S01]  /*1d310*/  IMAD.MOV.U32 R4, RZ, RZ, R30 ;  /* 0x000000ffff047224 */ /* 0x000fe200078e001e */
[----:B------:R-:W-:-:S04]  /*1d320*/  IADD3 R29, P4, R29, UR14, RZ ;  /* 0x0000000e1d1d7c10 */ /* 0x000fc8000ff9e0ff */
[----:B------:R-:W-:Y:S02]  /*1d330*/  IADD3.X R192, R192, UR9, RZ, P4, !PT ;  /* 0x00000009c0c07c10 */ /* 0x000fe4000a7fe4ff */
[----:B--2---:R-:W-:-:S05]  /*1d340*/  IADD3.X R31, R31, UR9, RZ, P3, !PT ;  /* 0x000000091f1f7c10 */ /* 0x004fca0009ffe4ff */
[----:B------:R-:W-:Y:S01]  /*1d350*/  IMAD.MOV.U32 R5, RZ, RZ, R31 ;  /* 0x000000ffff057224 */ /* 0x000fe200078e001f */
[----:B------:R1:W-:Y:S04]  /*1d360*/  STL [R1+0x39c], R30 ;  /* 0x00039c1e01007387 */ /* 0x0003e80000100800 */
[----:B------:R2:W-:Y:S04]  /*1d370*/  LDGSTS.E [R28+0x36200], [R4.64], P2 ;  /* 0x36200000041c7fae */ /* 0x0005e8000912184c */
[----:B------:R-:W-:Y:S01]  /*1d380*/  STL [R1+0x398], R31 ;  /* 0x0003981f01007387 */ /* 0x000fe20000100800 */
[----:B-1----:R-:W-:Y:S01]  /*1d390*/  LOP3.LUT R30, R3, 0x6a, RZ, 0xfc, !PT ;  /* 0x0000006a031e7812 */ /* 0x002fe200078efcff */
[----:B--2---:R-:W-:-:S02]  /*1d3a0*/  IMAD.MOV.U32 R4, RZ, RZ, R29 ;  /* 0x000000ffff047224 */ /* 0x004fc400078e001d */
[----:B------:R-:W-:Y:S01]  /*1d3b0*/  IMAD.MOV.U32 R5, RZ, RZ, R192 ;  /* 0x000000ffff057224 */ /* 0x000fe200078e00c0 */
[----:B------:R1:W-:Y:S04]  /*1d3c0*/  STL [R1+0x3a8], R29 ;  /* 0x0003a81d01007387 */ /* 0x0003e80000100800 */
[----:B------:R2:W-:Y:S01]  /*1d3d0*/  LDGSTS.E [R28+0x36600], [R4.64], P1 ;  /* 0x36600000041c7fae */ /* 0x0005e2000892184c */
[----:B------:R-:W-:-:S03]  /*1d3e0*/  ISETP.GE.AND P1, PT, R30, UR6, PT ;  /* 0x000000061e007c0c */ /* 0x000fc6000bf26270 */
[----:B------:R-:W4:Y:S01]  /*1d3f0*/  LDL.LU R32, [R1+0x354] ;  /* 0x0003540001207983 */ /* 0x000f220000300800 */
[----:B-1----:R-:W-:-:S03]  /*1d400*/  LOP3.LUT R29, R3, 0x6e, RZ, 0xfc, !PT ;  /* 0x0000006e031d7812 */ /* 0x002fc600078efcff */
[----:B------:R-:W4:Y:S01]  /*1d410*/  LDL.LU R31, [R1+0x348] ;  /* 0x00034800011f7983 */ /* 0x000f220000300800 */
[----:B--2---:R-:W-:-:S03]  /*1d420*/  SEL R4, RZ, 0x4, P1 ;  /* 0x00000004ff047807 */ /* 0x004fc60000800000 */
[----:B------:R-:W2:Y:S01]  /*1d430*/  LDL.LU R30, [R1+0x33c] ;  /* 0x00033c00011e7983 */ /* 0x000ea20000300800 */
[----:B------:R-:W-:-:S03]  /*1d440*/  ISETP.GE.AND P1, PT, R29, UR6, PT ;  /* 0x000000061d007c0c */ /* 0x000fc6000bf26270 */
[----:B------:R-:W2:Y:S01]  /*1d450*/  LDL.LU R29, [R1+0x330] ;  /* 0x00033000011d7983 */ /* 0x000ea20000300800 */
[----:B------:R-:W-:-:S04]  /*1d460*/  SEL R4, R4, RZ, !P0 ;  /* 0x000000ff04047207 */ /* 0x000fc80004000000 */
[----:B------:R-:W-:Y:S02]  /*1d470*/  ISETP.NE.U32.AND P2, PT, R4, RZ, PT ;  /* 0x000000ff0400720c */ /* 0x000fe40003f45070 */
[----:B------:R-:W-:-:S04]  /*1d480*/  SEL R4, RZ, 0x4, P1 ;  /* 0x00000004ff047807 */ /* 0x000fc80000800000 */
[----:B------:R-:W-:-:S04]  /*1d490*/  SEL R4, R4, RZ, !P0 ;  /* 0x000000ff04047207 */ /* 0x000fc80004000000 */
[----:B------:R-:W-:Y:S02]  /*1d4a0*/  ISETP.NE.U32.AND P1, PT, R4, RZ, PT ;  /* 0x000000ff0400720c */ /* 0x000fe40003f25070 */
[----:B---3--:R-:W-:-:S04]  /*1d4b0*/  IADD3 R34, P3, R34, UR14, RZ ;  /* 0x0000000e22227c10 */ /* 0x008fc8000ff7e0ff */
[----:B------:R-:W-:Y:S02]  /*1d4c0*/  IADD3.X R193, R193, UR9, RZ, P3, !PT ;  /* 0x00000009c1c17c10 */ /* 0x000fe40009ffe4ff */
[----:B-----5:R-:W-:Y:S01]  /*1d4d0*/  IADD3 R33, P4, R33, UR14, RZ ;  /* 0x0000000e21217c10 */ /* 0x020fe2000ff9e0ff */
[----:B------:R-:W-:Y:S02]  /*1d4e0*/  IMAD.MOV.U32 R4, RZ, RZ, R34 ;  /* 0x000000ffff047224 */ /* 0x000fe400078e0022 */
[----:B------:R-:W-:Y:S01]  /*1d4f0*/  IMAD.MOV.U32 R5, RZ, RZ, R193 ;  /* 0x000000ffff057224 */ /* 0x000fe200078e00c1 */
[----:B------:R-:W-:Y:S01]  /*1d500*/  IADD3.X R194, R194, UR9, RZ, P4, !PT ;  /* 0x00000009c2c27c10 */ /* 0x000fe2000a7fe4ff */
[----:B------:R1:W-:Y:S04]  /*1d510*/  STL [R1+0x36c], R34 ;  /* 0x00036c2201007387 */ /* 0x0003e80000100800 */
[----:B------:R3:W-:Y:S01]  /*1d520*/  LDGSTS.E [R28+0x36a00], [R4.64], P2 ;  /* 0x36a00000041c7fae */ /* 0x0007e2000912184c */
[----:B-1----:R-:W-:Y:S01]  /*1d530*/  LOP3.LUT R34, R3, 0x72, RZ, 0xfc, !PT ;  /* 0x0000007203227812 */ /* 0x002fe200078efcff */
[----:B---3--:R-:W-:-:S02]  /*1d540*/  IMAD.MOV.U32 R4, RZ, RZ, R33 ;  /* 0x000000ffff047224 */ /* 0x008fc400078e0021 */
[----:B------:R-:W-:-:S05]  /*1d550*/  IMAD.MOV.U32 R5, RZ, RZ, R194 ;  /* 0x000000ffff057224 */ /* 0x000fca00078e00c2 */
[----:B------:R1:W-:Y:S01]  /*1d560*/  LDGSTS.E [R28+0x36e00], [R4.64], P1 ;  /* 0x36e00000041c7fae */ /* 0x0003e2000892184c */
[----:B------:R-:W-:-:S03]  /*1d570*/  ISETP.GE.AND P1, PT, R34, UR6, PT ;  /* 0x0000000622007c0c */ /* 0x000fc6000bf26270 */
[----:B------:R3:W-:Y:S01]  /*1d580*/  STL [R1+0x360], R33 ;  /* 0x0003602101007387 */ /* 0x0007e20000100800 */
[----:B-1----:R-:W-:Y:S02]  /*1d590*/  SEL R4, RZ, 0x4, P1 ;  /* 0x00000004ff047807 */ /* 0x002fe40000800000 */
[----:B---3--:R-:W-:Y:S02]  /*1d5a0*/  LOP3.LUT R33, R3, 0x76, RZ, 0xfc, !PT ;  /* 0x0000007603217812 */ /* 0x008fe400078efcff */
[----:B------:R-:W-:Y:S02]  /*1d5b0*/  SEL R4, R4, RZ, !P0 ;  /* 0x000000ff04047207 */ /* 0x000fe40004000000 */
[----:B------:R-:W-:Y:S02]  /*1d5c0*/  ISETP.GE.AND P1, PT, R33, UR6, PT ;  /* 0x0000000621007c0c */ /* 0x000fe4000bf26270 */
[----:B------:R-:W-:Y:S02]  /*1d5d0*/  ISETP.NE.U32.AND P2, PT, R4, RZ, PT ;  /* 0x000000ff0400720c */ /* 0x000fe40003f45070 */
[----:B----4-:R-:W-:-:S02]  /*1d5e0*/  IADD3 R32, P3, R32, UR14, RZ ;  /* 0x0000000e20207c10 */ /* 0x010fc4000ff7e0ff */
[----:B------:R-:W-:Y:S02]  /*1d5f0*/  IADD3 R31, P4, R31, UR14, RZ ;  /* 0x0000000e1f1f7c10 */ /* 0x000fe4000ff9e0ff */
[----:B------:R-:W-:Y:S02]  /*1d600*/  IADD3.X R195, R195, UR9, RZ, P3, !PT ;  /* 0x00000009c3c37c10 */ /* 0x000fe40009ffe4ff */
[----:B------:R-:W-:Y:S02]  /*1d610*/  IADD3.X R196, R196, UR9, RZ, P4, !PT ;  /* 0x00000009c4c47c10 */ /* 0x000fe4000a7fe4ff */
[----:B--2---:R-:W-:Y:S01]  /*1d620*/  IADD3 R30, P3, R30, UR14, RZ ;  /* 0x0000000e1e1e7c10 */ /* 0x004fe2000ff7e0ff */
[----:B------:R1:W-:Y:S01]  /*1d630*/  STL [R1+0x354], R32 ;  /* 0x0003542001007387 */ /* 0x0003e20000100800 */
[----:B------:R-:W-:Y:S02]  /*1d640*/  IADD3 R29, P4, R29, UR14, RZ ;  /* 0x0000000e1d1d7c10 */ /* 0x000fe4000ff9e0ff */
[----:B------:R-:W-:Y:S01]  /*1d650*/  SEL R4, RZ, 0x4, P1 ;  /* 0x00000004ff047807 */ /* 0x000fe20000800000 */
[----:B------:R2:W-:Y:S04]  /*1d660*/  STL [R1+0x348], R31 ;  /* 0x0003481f01007387 */ /* 0x0005e80000100800 */
[----:B------:R3:W-:Y:S01]  /*1d670*/  STL [R1+0x33c], R30 ;  /* 0x00033c1e01007387 */ /* 0x0007e20000100800 */
[----:B------:R-:W-:-:S03]  /*1d680*/  SEL R4, R4, RZ, !P0 ;  /* 0x000000ff04047207 */ /* 0x000fc60004000000 */
[----:B------:R4:W-:Y:S04]  /*1d690*/  STL [R1+0x330], R29 ;  /* 0x0003301d01007387 */ /* 0x0009e80000100800 */
[----:B------:R-:W5:Y:S04]  /*1d6a0*/  LDL.LU R55, [R1+0x2c] ;  /* 0x00002c0001377983 */ /* 0x000f680000300800 */
[----:B------:R-:W5:Y:S01]  /*1d6b0*/  LDL.LU R54, [R1+0x30] ;  /* 0x0000300001367983 */ /* 0x000f620000300800 */
[----:B------:R-:W-:-:S03]  /*1d6c0*/  ISETP.NE.U32.AND P1, PT, R4, RZ, PT ;  /* 0x000000ff0400720c */ /* 0x000fc60003f25070 */
[----:B------:R-:W5:Y:S01]  /*1d6d0*/  LDL.LU R53, [R1+0x6c] ;  /* 0x00006c0001357983 */ /* 0x000f620000300800 */
[----:B------:R-:W-:-:S03]  /*1d6e0*/  IMAD.MOV.U32 R4, RZ, RZ, R32 ;  /* 0x000000ffff047224 */ /* 0x000fc600078e0020 */
[----:B------:R-:W5:Y:S01]  /*1d6f0*/  LDL.LU R52, [R1+0x70] ;  /* 0x0000700001347983 */ /* 0x000f620000300800 */
[----:B------:R-:W-:Y:S01]  /*1d700*/  IMAD.MOV.U32 R5, RZ, RZ, R195 ;  /* 0x000000ffff057224 */ /* 0x000fe200078e00c3 */
[----:B-1----:R-:W-:Y:S02]  /*1d710*/  LOP3.LUT R32, R3, 0x7a, RZ, 0xfc, !PT ;  /* 0x0000007a03207812 */ /* 0x002fe400078efcff */
[----:B------:R-:W5:Y:S04]  /*1d720*/  LDL.LU R35, [R1+0xac] ;  /* 0x0000ac0001237983 */ /* 0x000f680000300800 */
[----:B------:R1:W-:Y:S04]  /*1d730*/  LDGSTS.E [R28+0x37200], [R4.64], P2 ;  /* 0x37200000041c7fae */ /* 0x0003e8000912184c */
[----:B------:R-:W5:Y:S04]  /*1d740*/  LDL.LU R34, [R1+0xb0] ;  /* 0x0000b00001227983 */ /* 0x000f680000300800 */
[----:B------:R-:W5:Y:S01]  /*1d750*/  LDL.LU R33, [R1+0xec] ;  /* 0x0000ec0001217983 */ /* 0x000f620000300800 */
[----:B-1----:R-:W-:-:S02]  /*1d760*/  IMAD.MOV.U32 R4, RZ, RZ, R31 ;  /* 0x000000ffff047224 */ /* 0x002fc400078e001f */
[----:B------:R-:W-:-:S05]  /*1d770*/  IMAD.MOV.U32 R5, RZ, RZ, R196 ;  /* 0x000000ffff057224 */ /* 0x000fca00078e00c4 */
[----:B------:R1:W-:Y:S01]  /*1d780*/  LDGSTS.E [R28+0x37600], [R4.64], P1 ;  /* 0x37600000041c7fae */ /* 0x0003e2000892184c */
[----:B------:R-:W-:-:S03]  /*1d790*/  ISETP.GE.AND P1, PT, R32, UR6, PT ;  /* 0x0000000620007c0c */ /* 0x000fc6000bf26270 */
[----:B------:R-:W5:Y:S01]  /*1d7a0*/  LDL.LU R32, [R1+0xf0] ;  /* 0x0000f00001207983 */ /* 0x000f620000300800 */
[----:B--2---:R-:W-:Y:S02]  /*1d7b0*/  LOP3.LUT R31, R3, 0x7e, RZ, 0xfc, !PT ;  /* 0x0000007e031f7812 */ /* 0x004fe400078efcff */
[----:B-1----:R-:W-:Y:S02]  /*1d7c0*/  SEL R4, RZ, 0x4, P1 ;  /* 0x00000004ff047807 */ /* 0x002fe40000800000 */
[----:B------:R-:W-:Y:S02]  /*1d7d0*/  ISETP.GE.AND P1, PT, R31, UR6, PT ;  /* 0x000000061f007c0c */ /* 0x000fe4000bf26270 */
[----:B------:R-:W3:Y:S01]  /*1d7e0*/  S2R R31, SR_TID.X ;  /* 0x00000000001f7919 */ /* 0x000ee20000002100 */
[----:B------:R-:W-:-:S04]  /*1d7f0*/  SEL R4, R4, RZ, !P0 ;  /* 0x000000ff04047207 */ /* 0x000fc80004000000 */
[----:B------:R-:W-:Y:S02]  /*1d800*/  ISETP.NE.U32.AND P2, PT, R4, RZ, PT ;  /* 0x000000ff0400720c */ /* 0x000fe40003f45070 */
[----:B------:R-:W-:Y:S02]  /*1d810*/  SEL R4, RZ, 0x4, P1 ;  /* 0x00000004ff047807 */ /* 0x000fe40000800000 */
[----:B------:R-:W-:Y:S02]  /*1d820*/  IADD3.X R197, R197, UR9, RZ, P3, !PT ;  /* 0x00000009c5c57c10 */ /* 0x000fe40009ffe4ff */
[----:B------:R-:W-:-:S04]  /*1d830*/  SEL R4, R4, RZ, !P0 ;  /* 0x000000ff04047207 */ /* 0x000fc80004000000 */
[----:B------:R-:W-:Y:S01]  /*1d840*/  ISETP.NE.U32.AND P1, PT, R4, RZ, PT ;  /* 0x000000ff0400720c */ /* 0x000fe20003f25070 */
[----:B------:R-:W-:Y:S01]  /*1d850*/  IMAD.MOV.U32 R4, RZ, RZ, R30 ;  /* 0x000000ffff047224 */ /* 0x000fe200078e001e */
[----:B------:R-:W-:Y:S01]  /*1d860*/  IADD3.X R199, R199, UR9, RZ, P4, !PT ;  /* 0x00000009c7c77c10 */ /* 0x000fe2000a7fe4ff */
[----:B------:R-:W-:-:S05]  /*1d870*/  IMAD.MOV.U32 R5, RZ, RZ, R197 ;  /* 0x000000ffff057224 */ /* 0x000fca00078e00c5 */
[----:B------:R1:W-:Y:S01]  /*1d880*/  LDGSTS.E [R28+0x37a00], [R4.64], P2 ;  /* 0x37a00000041c7fae */ /* 0x0003e2000912184c */
[----:B---3--:R-:W-:Y:S01]  /*1d890*/  LOP3.LUT R30, R31, 0x7f, RZ, 0xc0, !PT ;  /* 0x0000007f1f1e7812 */ /* 0x008fe200078ec0ff */
[----:B-1----:R-:W-:Y:S02]  /*1d8a0*/  IMAD.MOV.U32 R4, RZ, RZ, R29 ;  /* 0x000000ffff047224 */ /* 0x002fe400078e001d */
[----:B------:R-:W-:-:S05]  /*1d8b0*/  IMAD.MOV.U32 R5, RZ, RZ, R199 ;  /* 0x000000ffff057224 */ /* 0x000fca00078e00c7 */
[----:B------:R1:W-:Y:S01]  /*1d8c0*/  LDGSTS.E [R28+0x37e00], [R4.64], P1 ;  /* 0x37e00000041c7fae */ /* 0x0003e2000892184c */
[C---:B------:R-:W-:Y:S01]  /*1d8d0*/  ISETP.GE.AND P1, PT, R30.reuse, UR6, PT ;  /* 0x000000061e007c0c */ /* 0x040fe2000bf26270 */
[----:B----4-:R-:W-:Y:S01]  /*1d8e0*/  IMAD.SHL.U32 R29, R30, 0x4, RZ ;  /* 0x000000041e1d7824 */ /* 0x010fe200078e00ff */
[----:B------:R-:W-:Y:S01]  /*1d8f0*/  IADD3 R217, P2, R217, UR11, RZ ;  /* 0x0000000bd9d97c10 */ /* 0x000fe2000ff5e0ff */
[----:B------:R-:W0:Y:S01]  /*1d900*/  LDGDEPBAR ;  /* 0x00000000000079af */ /* 0x000e220000000000 */
[----:B-1----:R-:W-:-:S04]  /*1d910*/  SEL R4, RZ, 0x4, P1 ;  /* 0x00000004ff047807 */ /* 0x002fc80000800000 */
[----:B------:R-:W-:Y:S02]  /*1d920*/  SEL R4, R4, RZ, !P0 ;  /* 0x000000ff04047207 */ /* 0x000fe40004000000 */
[----:B------:R-:W-:Y:S02]  /*1d930*/  IADD3 R201, P1, R201, UR11, RZ ;  /* 0x0000000bc9c97c10 */ /* 0x000fe4000ff3e0ff */
[----:B------:R-:W-:Y:S01]  /*1d940*/  ISETP.NE.U32.AND P0, PT, R4, RZ, PT ;  /* 0x000000ff0400720c */ /* 0x000fe20003f05070 */
[----:B------:R-:W-:Y:S01]  /*1d950*/  IMAD.U32 R28, RZ, RZ, UR8 ;  /* 0x00000008ff1c7e24 */ /* 0x000fe2000f8e00ff */
[----:B------:R-:W-:Y:S01]  /*1d960*/  IADD3.X R200, R200, UR10, RZ, P1, !PT ;  /* 0x0000000ac8c87c10 */ /* 0x000fe20008ffe4ff */
[----:B------:R-:W-:Y:S01]  /*1d970*/  IMAD.MOV.U32 R4, RZ, RZ, R201 ;  /* 0x000000ffff047224 */ /* 0x000fe200078e00c9 */
[----:B------:R-:W-:Y:S01]  /*1d980*/  IADD3.X R216, R216, UR10, RZ, P2, !PT ;  /* 0x0000000ad8d87c10 */ /* 0x000fe200097fe4ff */
[----:B------:R-:W-:Y:S02]  /*1d990*/  IMAD R28, R28, 0x10000, R29 ;  /* 0x000100001c1c7824 */ /* 0x000fe400078e021d */
[----:B------:R-:W-:Y:S01]  /*1d9a0*/  IMAD.MOV.U32 R5, RZ, RZ, R200 ;  /* 0x000000ffff057224 */ /* 0x000fe200078e00c8 */
[----:B------:R-:W-:-:S05]  /*1d9b0*/  IADD3 R233, P1, R233, UR11, RZ ;  /* 0x0000000be9e97c10 */ /* 0x000fca000ff3e0ff */
[----:B------:R1:W-:Y:S01]  /*1d9c0*/  LDGSTS.E [R28], [R4.64], P0 ;  /* 0x00000000041c7fae */ /* 0x0003e2000812184c */
[----:B------:R-:W-:Y:S01]  /*1d9d0*/  IADD3.X R232, R232, UR10, RZ, P1, !PT ;  /* 0x0000000ae8e87c10 */ /* 0x000fe20008ffe4ff */
[----:B------:R-:W-:Y:S01]  /*1d9e0*/  HMMA.1688.F32.TF32 R76, R128, R86, R76 ;  /* 0x00000056804c723c */ /* 0x000fe2000008104c */
[----:B------:R-:W-:Y:S01]  /*1d9f0*/  IADD3 R249, P2, R249, UR11, RZ ;  /* 0x0000000bf9f97c10 */ /* 0x000fe2000ff5e0ff */
[----:B-1----:R-:W-:Y:S02]  /*1da00*/  IMAD.MOV.U32 R4, RZ, RZ, R217 ;  /* 0x000000ffff047224 */ /* 0x002fe400078e00d9 */
[----:B------:R-:W-:-:S04]  /*1da10*/  IMAD.MOV.U32 R5, RZ, RZ, R216 ;  /* 0x000000ffff057224 */ /* 0x000fc800078e00d8 */
[-C--:B------:R-:W-:Y:S01]  /*1da20*/  HMMA.1688.F32.TF32 R64, R124, R86.reuse, R64 ;  /* 0x000000567c40723c */ /* 0x080fe20000081040 */
[----:B------:R-:W-:Y:S01]  /*1da30*/  IADD3.X R248, R248, UR10, RZ, P2, !PT ;  /* 0x0000000af8f87c10 */ /* 0x000fe200097fe4ff */
[----:B------:R1:W-:Y:S06]  /*1da40*/  LDGSTS.E [R28+0x1000], [R4.64], P0 ;  /* 0x01000000041c7fae */ /* 0x0003ec000812184c */
[C---:B------:R-:W-:Y:S08]  /*1da50*/  HMMA.1688.F32.TF32 R84, R36.reuse, R86, R112 ;  /* 0x000000562454723c */ /* 0x040ff00000081070 */
[----:B------:R-:W-:Y:S01]  /*1da60*/  HMMA.1688.F32.TF32 R36, R36, R74, R88 ;  /* 0x0000004a2424723c */ /* 0x000fe20000081058 */
[----:B-1----:R-:W-:Y:S01]  /*1da70*/  IMAD.MOV.U32 R4, RZ, RZ, R233 ;  /* 0x000000ffff047224 */ /* 0x002fe200078e00e9 */
[----:B------:R-:W2:Y:S01]  /*1da80*/  LDL.LU R91, [R1+0x12c] ;  /* 0x00012c00015b7983 */ /* 0x000ea20000300800 */
[----:B------:R-:W-:-:S03]  /*1da90*/  IMAD.MOV.U32 R5, RZ, RZ, R232 ;  /* 0x000000ffff057224 */ /* 0x000fc600078e00e8 */
[----:B------:R-:W3:Y:S04]  /*1daa0*/  LDL.LU R90, [R1+0x130] ;  /* 0x00013000015a7983 */ /* 0x000ee80000300800 */
[----:B------:R1:W-:Y:S04]  /*1dab0*/  LDGSTS.E [R28+0x2000], [R4.64], P0 ;  /* 0x02000000041c7fae */ /* 0x0003e8000812184c */
[----:B------:R-:W2:Y:S01]  /*1dac0*/  LDL.LU R89, [R1+0x16c] ;  /* 0x00016c0001597983 */ /* 0x000ea20000300800 */
[----:B------:R-:W-:Y:S03]  /*1dad0*/  HMMA.1688.F32.TF32 R120, R128, R74, R120 ;  /* 0x0000004a8078723c */ /* 0x000fe60000081078 */
[----:B------:R-:W2:Y:S01]  /*1dae0*/  LDL.LU R88, [R1+0x170] ;  /* 0x0001700001587983 */ /* 0x000ea20000300800 */
[----:B-1----:R-:W-:-:S02]  /*1daf0*/  IMAD.MOV.U32 R4, RZ, RZ, R249 ;  /* 0x000000ffff047224 */ /* 0x002fc400078e00f9 */
[----:B------:R-:W-:Y:S02]  /*1db00*/  IMAD.MOV.U32 R5, RZ, RZ, R248 ;  /* 0x000000ffff057224 */ /* 0x000fe400078e00f8 */
[----:B------:R-:W-:Y:S03]  /*1db10*/  HMMA.1688.F32.TF32 R108, R124, R74, R108 ;  /* 0x0000004a7c6c723c */ /* 0x000fe6000008106c */
[----:B------:R1:W-:Y:S01]  /*1db20*/  LDGSTS.E [R28+0x3000], [R4.64], P0 ;  /* 0x03000000041c7fae */ /* 0x0003e2000812184c */
[----:B-----5:R-:W-:-:S04]  /*1db30*/  IADD3 R54, P1, R54, UR11, RZ ;  /* 0x0000000b36367c10 */ /* 0x020fc8000ff3e0ff */
[----:B------:R-:W-:Y:S02]  /*1db40*/  IADD3.X R55, R55, UR10, RZ, P1, !PT ;  /* 0x0000000a37377c10 */ /* 0x000fe40008ffe4ff */
[----:B------:R-:W-:Y:S01]  /*1db50*/  IADD3 R52, P2, R52, UR11, RZ ;  /* 0x0000000b34347c10 */ /* 0x000fe2000ff5e0ff */
[----:B------:R-:W-:Y:S03]  /*1db60*/  STL [R1+0x30], R54 ;  /* 0x0000303601007387 */ /* 0x000fe60000100800 */
[----:B------:R-:W-:Y:S01]  /*1db70*/  IADD3.X R53, R53, UR10, RZ, P2, !PT ;  /* 0x0000000a35357c10 */ /* 0x000fe200097fe4ff */
[----:B------:R5:W-:Y:S01]  /*1db80*/  STL [R1+0x2c], R55 ;  /* 0x00002c3701007387 */ /* 0x000be20000100800 */
[----:B-1----:R-:W-:Y:S02]  /*1db90*/  IMAD.MOV.U32 R4, RZ, RZ, R54 ;  /* 0x000000ffff047224 */ /* 0x002fe400078e0036 */
[----:B------:R-:W-:Y:S01]  /*1dba0*/  IMAD.MOV.U32 R5, RZ, RZ, R55 ;  /* 0x000000ffff057224 */ /* 0x000fe200078e0037 */
[----:B------:R-:W-:Y:S04]  /*1dbb0*/  STL [R1+0x70], R52 ;  /* 0x0000703401007387 */ /* 0x000fe80000100800 */
[----:B------:R-:W4:Y:S01]  /*1dbc0*/  LDL.LU R75, [R1+0x1ac] ;  /* 0x0001ac00014b7983 */ /* 0x000f220000300800 */
[----:B------:R-:W-:-:S03]  /*1dbd0*/  IADD3 R34, P1, R34, UR11, RZ ;  /* 0x0000000b22227c10 */ /* 0x000fc6000ff3e0ff */
[----:B------:R1:W-:Y:S04]  /*1dbe0*/  STL [R1+0x6c], R53 ;  /* 0x00006c3501007387 */ /* 0x0003e80000100800 */
[----:B------:R-:W4:Y:S01]  /*1dbf0*/  LDL.LU R74, [R1+0x1b0] ;  /* 0x0001b000014a7983 */ /* 0x000f220000300800 */
[----:B------:R-:W-:-:S03]  /*1dc00*/  IADD3.X R35, R35, UR10, RZ, P1, !PT ;  /* 0x0000000a23237c10 */ /* 0x000fc60008ffe4ff */
[----:B------:R1:W-:Y:S04]  /*1dc10*/  LDGSTS.E [R28+0x4000], [R4.64], P0 ;  /* 0x04000000041c7fae */ /* 0x0003e8000812184c */
[----:B------:R-:W4:Y:S01]  /*1dc20*/  LDL.LU R73, [R1+0x1ec] ;  /* 0x0001ec0001497983 */ /* 0x000f220000300800 */
[----:B------:R-:W-:-:S03]  /*1dc30*/  IADD3 R32, P2, R32, UR11, RZ ;  /* 0x0000000b20207c10 */ /* 0x000fc6000ff5e0ff */
[----:B------:R-:W4:Y:S01]  /*1dc40*/  LDL.LU R72, [R1+0x1f0] ;  /* 0x0001f00001487983 */ /* 0x000f220000300800 */
[----:B-1----:R-:W-:-:S03]  /*1dc50*/  IMAD.MOV.U32 R4, RZ, RZ, R52 ;  /* 0x000000ffff047224 */ /* 0x002fc600078e0034 */
[----:B-----5:R-:W5:Y:S01]  /*1dc60*/  LDL.LU R55, [R1+0x22c] ;  /* 0x00022c0001377983 */ /* 0x020f620000300800 */
[----:B------:R-:W-:Y:S01]  /*1dc70*/  IMAD.MOV.U32 R5, RZ, RZ, R53 ;  /* 0x000000ffff057224 */ /* 0x000fe200078e0035 */
[----:B------:R-:W-:Y:S02]  /*1dc80*/  IADD3.X R33, R33, UR10, RZ, P2, !PT ;  /* 0x0000000a21217c10 */ /* 0x000fe400097fe4ff */
[----:B------:R-:W5:Y:S04]  /*1dc90*/  LDL.LU R54, [R1+0x230] ;  /* 0x0002300001367983 */ /* 0x000f680000300800 */
[----:B------:R-:W5:Y:S04]  /*1dca0*/  LDL.LU R53, [R1+0x26c] ;  /* 0x00026c0001357983 */ /* 0x000f680000300800 */
[----:B------:R1:W-:Y:S04]  /*1dcb0*/  LDGSTS.E [R28+0x5000], [R4.64], P0 ;  /* 0x05000000041c7fae */ /* 0x0003e8000812184c */
[----:B------:R-:W5:Y:S04]  /*1dcc0*/  LDL.LU R52, [R1+0x270] ;  /* 0x0002700001347983 */ /* 0x000f680000300800 */
[----:B------:R1:W-:Y:S02]  /*1dcd0*/  STL [R1+0xb0], R34 ;  /* 0x0000b02201007387 */ /* 0x0003e40000100800 */
[----:B-1----:R-:W-:-:S02]  /*1dce0*/  IMAD.MOV.U32 R4, RZ, RZ, R34 ;  /* 0x000000ffff047224 */ /* 0x002fc400078e0022 */
[----:B------:R-:W-:Y:S01]  /*1dcf0*/  IMAD.MOV.U32 R5, RZ, RZ, R35 ;  /* 0x000000ffff057224 */ /* 0x000fe200078e0023 */
[----:B------:R1:W-:Y:S04]  /*1dd00*/  STL [R1+0xac], R35 ;  /* 0x0000ac2301007387 */ /* 0x0003e80000100800 */
[----:B------:R-:W-:Y:S04]  /*1dd10*/  STL [R1+0xf0], R32 ;  /* 0x0000f02001007387 */ /* 0x000fe80000100800 */
[----:B------:R-:W5:Y:S04]  /*1dd20*/  LDL.LU R34, [R1+0x2b0] ;  /* 0x0002b00001227983 */ /* 0x000f680000300800 */
[----:B------:R1:W-:Y:S04]  /*1dd30*/  STL [R1+0xec], R33 ;  /* 0x0000ec2101007387 */ /* 0x0003e80000100800 */
[----:B------:R1:W-:Y:S04]  /*1dd40*/  LDGSTS.E [R28+0x6000], [R4.64], P0 ;  /* 0x06000000041c7fae */ /* 0x0003e8000812184c */
[----:B-1----:R-:W5:Y:S01]  /*1dd50*/  LDL.LU R35, [R1+0x2ac] ;  /* 0x0002ac0001237983 */ /* 0x002f620000300800 */
[----:B------:R-:W-:-:S02]  /*1dd60*/  IMAD.MOV.U32 R5, RZ, RZ, R33 ;  /* 0x000000ffff057224 */ /* 0x000fc400078e0021 */
[----:B------:R-:W-:Y:S01]  /*1dd70*/  IMAD.MOV.U32 R4, RZ, RZ, R32 ;  /* 0x000000ffff047224 */ /* 0x000fe200078e0020 */
[----:B------:R-:W5:Y:S04]  /*1dd80*/  LDL.LU R33, [R1+0x2ec] ;  /* 0x0002ec0001217983 */ /* 0x000f680000300800 */
[----:B------:R-:W5:Y:S04]  /*1dd90*/  LDL.LU R32, [R1+0x2f0] ;  /* 0x0002f00001207983 */ /* 0x000f680000300800 */
[----:B------:R1:W-:Y:S01]  /*1dda0*/  LDGSTS.E [R28+0x7000], [R4.64], P0 ;  /* 0x07000000041c7fae */ /* 0x0003e2000812184c */
[----:B---3--:R-:W-:-:S04]  /*1ddb0*/  IADD3 R90, P1, R90, UR11, RZ ;  /* 0x0000000b5a5a7c10 */ /* 0x008fc8000ff3e0ff */
[----:B--2---:R-:W-:Y:S01]  /*1ddc0*/  IADD3.X R91, R91, UR10, RZ, P1, !PT ;  /* 0x0000000a5b5b7c10 */ /* 0x004fe20008ffe4ff */
[----:B-1----:R-:W-:-:S04]  /*1ddd0*/  IMAD.MOV.U32 R4, RZ, RZ, R90 ;  /* 0x000000ffff047224 */ /* 0x002fc800078e005a */
[----:B------:R-:W-:Y:S01]  /*1dde0*/  IMAD.MOV.U32 R5, RZ, RZ, R91 ;  /* 0x000000ffff057224 */ /* 0x000fe200078e005b */
[----:B------:R-:W-:-:S04]  /*1ddf0*/  IADD3 R88, P2, R88, UR11, RZ ;  /* 0x0000000b58587c10 */ /* 0x000fc8000ff5e0ff */
[----:B------:R1:W-:Y:S01]  /*1de00*/  LDGSTS.E [R28+0x8000], [R4.64], P0 ;  /* 0x08000000041c7fae */ /* 0x0003e2000812184c */
[----:B------:R-:W-:-:S03]  /*1de10*/  IADD3.X R89, R89, UR10, RZ, P2, !PT ;  /* 0x0000000a59597c10 */ /* 0x000fc600097fe4ff */
[----:B------:R-:W-:Y:S01]  /*1de20*/  STL [R1+0x130], R90 ;  /* 0x0001305a01007387 */ /* 0x000fe20000100800 */
[----:B-1----:R-:W-:Y:S02]  /*1de30*/  IMAD.MOV.U32 R4, RZ, RZ, R88 ;  /* 0x000000ffff047224 */ /* 0x002fe400078e0058 */
[----:B------:R-:W-:Y:S01]  /*1de40*/  IMAD.MOV.U32 R5, RZ, RZ, R89 ;  /* 0x000000ffff057224 */ /* 0x000fe200078e0059 */
[----:B------:R-:W-:Y:S04]  /*1de50*/  STL [R1+0x12c], R91 ;  /* 0x00012c5b01007387 */ /* 0x000fe80000100800 */
[----:B------:R1:W-:Y:S04]  /*1de60*/  LDGSTS.E [R28+0x9000], [R4.64], P0 ;  /* 0x09000000041c7fae */ /* 0x0003e8000812184c */
[----:B------:R-:W-:Y:S04]  /*1de70*/  STL [R1+0x170], R88 ;  /* 0x0001705801007387 */ /* 0x000fe80000100800 */
[----:B------:R-:W-:Y:S01]  /*1de80*/  STL [R1+0x16c], R89 ;  /* 0x00016c5901007387 */ /* 0x000fe20000100800 */
[----:B----4-:R-:W-:-:S04]  /*1de90*/  IADD3 R74, P1, R74, UR11, RZ ;  /* 0x0000000b4a4a7c10 */ /* 0x010fc8000ff3e0ff */
[----:B------:R-:W-:Y:S01]  /*1dea0*/  IADD3.X R75, R75, UR10, RZ, P1, !PT ;  /* 0x0000000a4b4b7c10 */ /* 0x000fe20008ffe4ff */
[----:B-1----:R-:W-:-:S04]  /*1deb0*/  IMAD.MOV.U32 R4, RZ, RZ, R74 ;  /* 0x000000ffff047224 */ /* 0x002fc800078e004a */
[----:B------:R-:W-:Y:S01]  /*1dec0*/  IMAD.MOV.U32 R5, RZ, RZ, R75 ;  /* 0x000000ffff057224 */ /* 0x000fe200078e004b */
[----:B------:R-:W-:Y:S01]  /*1ded0*/  IADD3 R72, P2, R72, UR11, RZ ;  /* 0x0000000b48487c10 */ /* 0x000fe2000ff5e0ff */
[----:B------:R-:W-:Y:S03]  /*1dee0*/  STL [R1+0x1b0], R74 ;  /* 0x0001b04a01007387 */ /* 0x000fe60000100800 */
[----:B------:R-:W-:Y:S01]  /*1def0*/  IADD3.X R73, R73, UR10, RZ, P2, !PT ;  /* 0x0000000a49497c10 */ /* 0x000fe200097fe4ff */
[----:B------:R1:W-:Y:S01]  /*1df00*/  LDGSTS.E [R28+0xa000], [R4.64], P0 ;  /* 0x0a000000041c7fae */ /* 0x0003e2000812184c */
[----:B-----5:R-:W-:-:S03]  /*1df10*/  IADD3 R54, P1, R54, UR11, RZ ;  /* 0x0000000b36367c10 */ /* 0x020fc6000ff3e0ff */
[----:B------:R-:W-:Y:S01]  /*1df20*/  STL [R1+0x1ac], R75 ;  /* 0x0001ac4b01007387 */ /* 0x000fe20000100800 */
[----:B------:R-:W-:-:S03]  /*1df30*/  IADD3.X R55, R55, UR10, RZ, P1, !PT ;  /* 0x0000000a37377c10 */ /* 0x000fc60008ffe4ff */
[----:B------:R-:W-:Y:S01]  /*1df40*/  STL [R1+0x1f0], R72 ;  /* 0x0001f04801007387 */ /* 0x000fe20000100800 */
[----:B-1----:R-:W-:Y:S01]  /*1df50*/  IMAD.MOV.U32 R4, RZ, RZ, R72 ;  /* 0x000000ffff047224 */ /* 0x002fe200078e0048 */
[----:B------:R-:W-:Y:S01]  /*1df60*/  IADD3 R52, P2, R52, UR11, RZ ;  /* 0x0000000b34347c10 */ /* 0x000fe2000ff5e0ff */
[----:B------:R-:W-:Y:S01]  /*1df70*/  IMAD.MOV.U32 R5, RZ, RZ, R73 ;  /* 0x000000ffff057224 */ /* 0x000fe200078e0049 */
[----:B------:R-:W-:Y:S02]  /*1df80*/  STL [R1+0x1ec], R73 ;  /* 0x0001ec4901007387 */ /* 0x000fe40000100800 */
[----:B------:R-:W-:Y:S02]  /*1df90*/  IADD3.X R53, R53, UR10, RZ, P2, !PT ;  /* 0x0000000a35357c10 */ /* 0x000fe400097fe4ff */
[----:B------:R1:W-:Y:S04]  /*1dfa0*/  STL [R1+0x230], R54 ;  /* 0x0002303601007387 */ /* 0x0003e80000100800 */
[----:B------:R-:W-:Y:S04]  /*1dfb0*/  STL [R1+0x22c], R55 ;  /* 0x00022c3701007387 */ /* 0x000fe80000100800 */
[----:B------:R2:W-:Y:S01]  /*1dfc0*/  LDGSTS.E [R28+0xb000], [R4.64], P0 ;  /* 0x0b000000041c7fae */ /* 0x0005e2000812184c */
[----:B------:R-:W-:-:S03]  /*1dfd0*/  IADD3 R34, P1, R34, UR11, RZ ;  /* 0x0000000b22227c10 */ /* 0x000fc6000ff3e0ff */
[----:B------:R3:W-:Y:S04]  /*1dfe0*/  STL [R1+0x270], R52 ;  /* 0x0002703401007387 */ /* 0x0007e80000100800 */
[----:B------:R4:W-:Y:S01]  /*1dff0*/  STL [R1+0x26c], R53 ;  /* 0x00026c3501007387 */ /* 0x0009e20000100800 */
[----:B--2---:R-:W-:Y:S02]  /*1e000*/  IMAD.MOV.U32 R4, RZ, RZ, R54 ;  /* 0x000000ffff047224 */ /* 0x004fe400078e0036 */
[----:B------:R-:W-:Y:S01]  /*1e010*/  IMAD.MOV.U32 R5, RZ, RZ, R55 ;  /* 0x000000ffff057224 */ /* 0x000fe200078e0037 */
[----:B------:R-:W-:Y:S01]  /*1e020*/  IADD3.X R35, R35, UR10, RZ, P1, !PT ;  /* 0x0000000a23237c10 */ /* 0x000fe20008ffe4ff */
[----:B------:R-:W-:Y:S04]  /*1e030*/  STL [R1+0x2b0], R34 ;  /* 0x0002b02201007387 */ /* 0x000fe80000100800 */
[----:B------:R-:W-:Y:S04]  /*1e040*/  STL [R1+0x2ac], R35 ;  /* 0x0002ac2301007387 */ /* 0x000fe80000100800 */
[----:B------:R2:W-:Y:S01]  /*1e050*/  LDGSTS.E [R28+0xc000], [R4.64], P0 ;  /* 0x0c000000041c7fae */ /* 0x0005e2000812184c */
[----:B------:R-:W-:-:S04]  /*1e060*/  IADD3 R32, P2, R32, UR11, RZ ;  /* 0x0000000b20207c10 */ /* 0x000fc8000ff5e0ff */
[----:B------:R-:W-:Y:S01]  /*1e070*/  IADD3.X R33, R33, UR10, RZ, P2, !PT ;  /* 0x0000000a21217c10 */ /* 0x000fe200097fe4ff */
[----:B------:R-:W-:Y:S01]  /*1e080*/  STL [R1+0x2f0], R32 ;  /* 0x0002f02001007387 */ /* 0x000fe20000100800 */
[----:B--2---:R-:W-:-:S03]  /*1e090*/  IMAD.MOV.U32 R4, RZ, RZ, R52 ;  /* 0x000000ffff047224 */ /* 0x004fc600078e0034 */
[----:B-1----:R-:W2:Y:S04]  /*1e0a0*/  LDL.LU R54, [R1+0x38] ;  /* 0x0000380001367983 */ /* 0x002ea80000300800 */
[----:B------:R1:W-:Y:S01]  /*1e0b0*/  STL [R1+0x2ec], R33 ;  /* 0x0002ec2101007387 */ /* 0x0003e20000100800 */
[----:B------:R-:W-:-:S03]  /*1e0c0*/  IMAD.MOV.U32 R5, RZ, RZ, R53 ;  /* 0x000000ffff057224 */ /* 0x000fc600078e0035 */
[----:B---3--:R-:W3:Y:S04]  /*1e0d0*/  LDL.LU R52, [R1+0x78] ;  /* 0x0000780001347983 */ /* 0x008ee80000300800 */
[----:B------:R-:W5:Y:S04]  /*1e0e0*/  LDL.LU R55, [R1+0x34] ;  /* 0x0000340001377983 */ /* 0x000f680000300800 */
[----:B----4-:R-:W4:Y:S04]  /*1e0f0*/  LDL.LU R53, [R1+0x74] ;  /* 0x0000740001357983 */ /* 0x010f280000300800 */
[----:B------:R-:W1:Y:S04]  /*1e100*/  S2R R101, SR_TID.X ;  /* 0x0000000000657919 */ /* 0x000e680000002100 */
[----:B------:R1:W-:Y:S04]  /*1e110*/  LDGSTS.E [R28+0xd000], [R4.64], P0 ;  /* 0x0d000000041c7fae */ /* 0x0003e8000812184c */
[----:B------:R-:W4:Y:S01]  /*1e120*/  LDL.LU R91, [R1+0xb4] ;  /* 0x0000b400015b7983 */ /* 0x000f220000300800 */
[----:B-1----:R-:W-:-:S02]  /*1e130*/  IMAD.MOV.U32 R4, RZ, RZ, R34 ;  /* 0x000000ffff047224 */ /* 0x002fc400078e0022 */
[----:B------:R-:W-:-:S05]  /*1e140*/  IMAD.MOV.U32 R5, RZ, RZ, R35 ;  /* 0x000000ffff057224 */ /* 0x000fca00078e0023 */
[----:B------:R1:W-:Y:S01]  /*1e150*/  LDGSTS.E [R28+0xe000], [R4.64], P0 ;  /* 0x0e000000041c7fae */ /* 0x0003e2000812184c */
[----:B------:R-:W-:-:S05]  /*1e160*/  LOP3.LUT R101, R101, 0x7f, RZ, 0xc0, !PT ;  /* 0x0000007f65657812 */ /* 0x000fca00078ec0ff */
[----:B------:R-:W-:Y:S02]  /*1e170*/  IMAD.SHL.U32 R101, R101, 0x4, RZ ;  /* 0x0000000465657824 */ /* 0x000fe400078e00ff */
[----:B-1----:R-:W-:Y:S02]  /*1e180*/  IMAD.MOV.U32 R5, RZ, RZ, R33 ;  /* 0x000000ffff057224 */ /* 0x002fe400078e0021 */
[----:B------:R-:W-:Y:S01]  /*1e190*/  IMAD.MOV.U32 R4, RZ, RZ, R32 ;  /* 0x000000ffff047224 */ /* 0x000fe200078e0020 */
[----:B------:R-:W4:Y:S01]  /*1e1a0*/  LDL.LU R33, [R1+0xb8] ;  /* 0x0000b80001217983 */ /* 0x000f220000300800 */
[----:B------:R-:W-:-:S03]  /*1e1b0*/  LOP3.LUT R32, R101, 0x10, RZ, 0x3c, !PT ;  /* 0x0000001065207812 */ /* 0x000fc600078e3cff */
[----:B------:R1:W-:Y:S04]  /*1e1c0*/  LDGSTS.E [R28+0xf000], [R4.64], P0 ;  /* 0x0f000000041c7fae */ /* 0x0003e8000812184c */
[----:B------:R-:W4:Y:S01]  /*1e1d0*/  LDL.LU R35, [R1+0xf4] ;  /* 0x0000f40001237983 */ /* 0x000f220000300800 */
[----:B------:R-:W-:-:S03]  /*1e1e0*/  IADD3 R203, P1, R203, UR11, RZ ;  /* 0x0000000bcbcb7c10 */ /* 0x000fc6000ff3e0ff */
[----:B------:R-:W4:Y:S01]  /*1e1f0*/  LDL.LU R34, [R1+0xf8] ;  /* 0x0000f80001227983 */ /* 0x000f220000300800 */
[----:B-1----:R-:W-:-:S03]  /*1e200*/  IMAD.U32 R28, RZ, RZ, UR8 ;  /* 0x00000008ff1c7e24 */ /* 0x002fc6000f8e00ff */
[----:B------:R-:W4:Y:S01]  /*1e210*/  LDL.LU R90, [R1+0x134] ;  /* 0x00013400015a7983 */ /* 0x000f220000300800 */
[----:B------:R-:W-:Y:S01]  /*1e220*/  IADD3 R219, P2, R219, UR11, RZ ;  /* 0x0000000bdbdb7c10 */ /* 0x000fe2000ff5e0ff */
[----:B------:R-:W-:Y:S02]  /*1e230*/  IMAD R28, R28, 0x10000, R32 ;  /* 0x000100001c1c7824 */ /* 0x000fe400078e0220 */
[----:B------:R-:W4:Y:S01]  /*1e240*/  LDL.LU R32, [R1+0x138] ;  /* 0x0001380001207983 */ /* 0x000f220000300800 */
[----:B------:R-:W-:Y:S02]  /*1e250*/  IADD3.X R202, R202, UR10, RZ, P1, !PT ;  /* 0x0000000acaca7c10 */ /* 0x000fe40008ffe4ff */
[----:B------:R-:W-:Y:S01]  /*1e260*/  IADD3 R235, P1, R235, UR11, RZ ;  /* 0x0000000bebeb7c10 */ /* 0x000fe2000ff3e0ff */
[----:B------:R-:W4:Y:S01]  /*1e270*/  LDL.LU R89, [R1+0x174] ;  /* 0x0001740001597983 */ /* 0x000f220000300800 */
[----:B------:R-:W-:Y:S01]  /*1e280*/  IADD3.X R218, R218, UR10, RZ, P2, !PT ;  /* 0x0000000adada7c10 */ /* 0x000fe200097fe4ff */
[----:B------:R-:W-:Y:S01]  /*1e290*/  IMAD.MOV.U32 R4, RZ, RZ, R203 ;  /* 0x000000ffff047224 */ /* 0x000fe200078e00cb */
[----:B------:R-:W-:Y:S01]  /*1e2a0*/  IADD3 R251, P2, R251, UR11, RZ ;  /* 0x0000000bfbfb7c10 */ /* 0x000fe2000ff5e0ff */
[----:B------:R-:W4:Y:S01]  /*1e2b0*/  LDL.LU R88, [R1+0x178] ;  /* 0x0001780001587983 */ /* 0x000f220000300800 */
[----:B------:R-:W-:Y:S01]  /*1e2c0*/  IMAD.MOV.U32 R5, RZ, RZ, R202 ;  /* 0x000000ffff057224 */ /* 0x000fe200078e00ca */
[----:B------:R-:W-:-:S02]  /*1e2d0*/  IADD3.X R234, R234, UR10, RZ, P1, !PT ;  /* 0x0000000aeaea7c10 */ /* 0x000fc40008ffe4ff */
[----:B------:R-:W-:Y:S02]  /*1e2e0*/  IADD3.X R250, R250, UR10, RZ, P2, !PT ;  /* 0x0000000afafa7c10 */ /* 0x000fe400097fe4ff */
[----:B------:R1:W-:Y:S02]  /*1e2f0*/  LDGSTS.E [R28+0x200], [R4.64], P0 ;  /* 0x00200000041c7fae */ /* 0x0003e4000812184c */
[----:B-1----:R-:W-:Y:S02]  /*1e300*/  IMAD.MOV.U32 R4, RZ, RZ, R219 ;  /* 0x000000ffff047224 */ /* 0x002fe400078e00db */
[----:B------:R-:W-:-:S05]  /*1e310*/  IMAD.MOV.U32 R5, RZ, RZ, R218 ;  /* 0x000000ffff057224 */ /* 0x000fca00078e00da */
[----:B------:R1:W-:Y:S02]  /*1e320*/  LDGSTS.E [R28+0x1200], [R4.64], P0 ;  /* 0x01200000041c7fae */ /* 0x0003e4000812184c */
[----:B-1----:R-:W-:Y:S02]  /*1e330*/  IMAD.MOV.U32 R4, RZ, RZ, R235 ;  /* 0x000000ffff047224 */ /* 0x002fe400078e00eb */
[----:B------:R-:W-:-:S05]  /*1e340*/  IMAD.MOV.U32 R5, RZ, RZ, R234 ;  /* 0x000000ffff057224 */ /* 0x000fca00078e00ea */
[----:B------:R1:W-:Y:S02]  /*1e350*/  LDGSTS.E [R28+0x2200], [R4.64], P0 ;  /* 0x02200000041c7fae */ /* 0x0003e4000812184c */
[----:B-1----:R-:W-:Y:S02]  /*1e360*/  IMAD.MOV.U32 R4, RZ, RZ, R251 ;  /* 0x000000ffff047224 */ /* 0x002fe400078e00fb */
[----:B------:R-:W-:-:S05]  /*1e370*/  IMAD.MOV.U32 R5, RZ, RZ, R250 ;  /* 0x000000ffff057224 */ /* 0x000fca00078e00fa */
[----:B------:R1:W-:Y:S01]  /*1e380*/  LDGSTS.E [R28+0x3200], [R4.64], P0 ;  /* 0x03200000041c7fae */ /* 0x0003e2000812184c */
[----:B--2---:R-:W-:Y:S02]  /*1e390*/  IADD3 R54, P1, R54, UR11, RZ ;  /* 0x0000000b36367c10 */ /* 0x004fe4000ff3e0ff */
[----:B---3--:R-:W-:Y:S02]  /*1e3a0*/  IADD3 R52, P2, R52, UR11, RZ ;  /* 0x0000000b34347c10 */ /* 0x008fe4000ff5e0ff */
[----:B-----5:R-:W-:Y:S01]  /*1e3b0*/  IADD3.X R55, R55, UR10, RZ, P1, !PT ;  /* 0x0000000a37377c10 */ /* 0x020fe20008ffe4ff */
[----:B------:R-:W-:Y:S01]  /*1e3c0*/  STL [R1+0x38], R54 ;  /* 0x0000383601007387 */ /* 0x000fe20000100800 */
[----:B----4-:R-:W-:-:S03]  /*1e3d0*/  IADD3.X R53, R53, UR10, RZ, P2, !PT ;  /* 0x0000000a35357c10 */ /* 0x010fc600097fe4ff */
[----:B------:R2:W-:Y:S04]  /*1e3e0*/  STL [R1+0x34], R55 ;  /* 0x0000343701007387 */ /* 0x0005e80000100800 */
[----:B------:R-:W-:Y:S04]  /*1e3f0*/  STL [R1+0x78], R52 ;  /* 0x0000783401007387 */ /* 0x000fe80000100800 */
[----:B------:R-:W3:Y:S04]  /*1e400*/  LDL.LU R75, [R1+0x1b4] ;  /* 0x0001b400014b7983 */ /* 0x000ee80000300800 */
[----:B------:R4:W-:Y:S04]  /*1e410*/  STL [R1+0x74], R53 ;  /* 0x0000743501007387 */ /* 0x0009e80000100800 */
[----:B------:R-:W5:Y:S04]  /*1e420*/  LDL.LU R74, [R1+0x1b8] ;  /* 0x0001b800014a7983 */ /* 0x000f680000300800 */
[----:B------:R-:W3:Y:S04]  /*1e430*/  LDL.LU R73, [R1+0x1f4] ;  /* 0x0001f40001497983 */ /* 0x000ee80000300800 */
[----:B------:R-:W3:Y:S01]  /*1e440*/  LDL.LU R72, [R1+0x1f8] ;  /* 0x0001f80001487983 */ /* 0x000ee20000300800 */
[----:B-1----:R-:W-:-:S02]  /*1e450*/  IMAD.MOV.U32 R4, RZ, RZ, R54 ;  /* 0x000000ffff047224 */ /* 0x002fc400078e0036 */
[----:B------:R-:W-:Y:S02]  /*1e460*/  IMAD.MOV.U32 R5, RZ, RZ, R55 ;  /* 0x000000ffff057224 */ /* 0x000fe400078e0037 */
[----:B--2---:R-:W2:Y:S04]  /*1e470*/  LDL.LU R55, [R1+0x234] ;  /* 0x0002340001377983 */ /* 0x004ea80000300800 */
[----:B------:R-:W2:Y:S04]  /*1e480*/  LDL.LU R54, [R1+0x238] ;  /* 0x0002380001367983 */ /* 0x000ea80000300800 */
[----:B------:R1:W-:Y:S02]  /*1e490*/  LDGSTS.E [R28+0x4200], [R4.64], P0 ;  /* 0x04200000041c7fae */ /* 0x0003e4000812184c */
[----:B-1----:R-:W-:-:S02]  /*1e4a0*/  IMAD.MOV.U32 R5, RZ, RZ, R53 ;  /* 0x000000ffff057224 */ /* 0x002fc400078e0035 */
[----:B------:R-:W-:Y:S01]  /*1e4b0*/  IMAD.MOV.U32 R4, RZ, RZ, R52 ;  /* 0x000000ffff047224 */ /* 0x000fe200078e0034 */
[----:B----4-:R-:W4:Y:S04]  /*1e4c0*/  LDL.LU R53, [R1+0x274] ;  /* 0x0002740001357983 */ /* 0x010f280000300800 */
[----:B------:R-:W4:Y:S01]  /*1e4d0*/  LDL.LU R52, [R1+0x278] ;  /* 0x0002780001347983 */ /* 0x000f220000300800 */
[----:B------:R-:W-:Y:S02]  /*1e4e0*/  IADD3 R33, P1, R33, UR11, RZ ;  /* 0x0000000b21217c10 */ /* 0x000fe4000ff3e0ff */
[----:B------:R-:W-:Y:S01]  /*1e4f0*/  IADD3 R34, P2, R34, UR11, RZ ;  /* 0x0000000b22227c10 */ /* 0x000fe2000ff5e0ff */
[----:B------:R1:W-:Y:S01]  /*1e500*/  LDGSTS.E [R28+0x5200], [R4.64], P0 ;  /* 0x05200000041c7fae */ /* 0x0003e2000812184c */
[----:B------:R-:W-:-:S02]  /*1e510*/  IADD3.X R91, R91, UR10, RZ, P1, !PT ;  /* 0x0000000a5b5b7c10 */ /* 0x000fc40008ffe4ff */
[----:B------:R-:W-:Y:S01]  /*1e520*/  IADD3.X R35, R35, UR10, RZ, P2, !PT ;  /* 0x0000000a23237c10 */ /* 0x000fe200097fe4ff */
[----:B------:R1:W-:Y:S01]  /*1e530*/  STL [R1+0xb8], R33 ;  /* 0x0000b82101007387 */ /* 0x0003e20000100800 */
[----:B------:R-:W-:-:S03]  /*1e540*/  IADD3 R32, P1, R32, UR11, RZ ;  /* 0x0000000b20207c10 */ /* 0x000fc6000ff3e0ff */
[----:B------:R-:W-:Y:S01]  /*1e550*/  STL [R1+0xb4], R91 ;  /* 0x0000b45b01007387 */ /* 0x000fe20000100800 */
[----:B-1----:R-:W-:Y:S02]  /*1e560*/  IMAD.MOV.U32 R4, RZ, RZ, R33 ;  /* 0x000000ffff047224 */ /* 0x002fe400078e0021 */
[----:B------:R-:W-:Y:S01]  /*1e570*/  IMAD.MOV.U32 R5, RZ, RZ, R91 ;  /* 0x000000ffff057224 */ /* 0x000fe200078e005b */
[----:B------:R-:W-:Y:S01]  /*1e580*/  STL [R1+0xf8], R34 ;  /* 0x0000f82201007387 */ /* 0x000fe20000100800 */
[----:B------:R-:W-:-:S03]  /*1e590*/  IADD3.X R90, R90, UR10, RZ, P1, !PT ;  /* 0x0000000a5a5a7c10 */ /* 0x000fc60008ffe4ff */
[----:B------:R1:W-:Y:S01]  /*1e5a0*/  LDGSTS.E [R28+0x6200], [R4.64], P0 ;  /* 0x06200000041c7fae */ /* 0x0003e2000812184c */
[----:B------:R-:W-:-:S03]  /*1e5b0*/  IADD3 R88, P2, R88, UR11, RZ ;  /* 0x0000000b58587c10 */ /* 0x000fc6000ff5e0ff */
[----:B------:R-:W4:Y:S04]  /*1e5c0*/  LDL.LU R33, [R1+0x2b8] ;  /* 0x0002b80001217983 */ /* 0x000f280000300800 */
[----:B------:R1:W-:Y:S02]  /*1e5d0*/  STL [R1+0xf4], R35 ;  /* 0x0000f42301007387 */ /* 0x0003e40000100800 */
[----:B-1----:R-:W-:Y:S02]  /*1e5e0*/  IMAD.MOV.U32 R4, RZ, RZ, R34 ;  /* 0x000000ffff047224 */ /* 0x002fe400078e0022 */
[----:B------:R-:W-:Y:S02]  /*1e5f0*/  IMAD.MOV.U32 R5, RZ, RZ, R35 ;  /* 0x000000ffff057224 */ /* 0x000fe400078e0023 */
[----:B------:R-:W4:Y:S04]  /*1e600*/  LDL.LU R35, [R1+0x2b4] ;  /* 0x0002b40001237983 */ /* 0x000f280000300800 */
[----:B------:R-:W4:Y:S04]  /*1e610*/  LDL.LU R34, [R1+0x2f4] ;  /* 0x0002f40001227983 */ /* 0x000f280000300800 */
[----:B------:R1:W-:Y:S04]  /*1e620*/  STL [R1+0x138], R32 ;  /* 0x0001382001007387 */ /* 0x0003e80000100800 */
[----:B------:R1:W-:Y:S04]  /*1e630*/  LDGSTS.E [R28+0x7200], [R4.64], P0 ;  /* 0x07200000041c7fae */ /* 0x0003e8000812184c */
[----:B------:R-:W-:Y:S04]  /*1e640*/  STL [R1+0x134], R90 ;  /* 0x0001345a01007387 */ /* 0x000fe80000100800 */
[----:B------:R-:W-:Y:S01]  /*1e650*/  STL [R1+0x178], R88 ;  /* 0x0001785801007387 */ /* 0x000fe20000100800 */
[----:B-1----:R-:W-:-:S03]  /*1e660*/  IMAD.MOV.U32 R4, RZ, RZ, R32 ;  /* 0x000000ffff047224 */ /* 0x002fc600078e0020 */
[----:B------:R-:W4:Y:S01]  /*1e670*/  LDL.LU R32, [R1+0x2f8] ;  /* 0x0002f80001207983 */ /* 0x000f220000300800 */
[----:B------:R-:W-:Y:S01]  /*1e680*/  IMAD.MOV.U32 R5, RZ, RZ, R90 ;  /* 0x000000ffff057224 */ /* 0x000fe200078e005a */
[----:B------:R-:W-:-:S04]  /*1e690*/  IADD3.X R89, R89, UR10, RZ, P2, !PT ;  /* 0x0000000a59597c10 */ /* 0x000fc800097fe4ff */
[----:B------:R1:W-:Y:S02]  /*1e6a0*/  LDGSTS.E [R28+0x8200], [R4.64], P0 ;  /* 0x08200000041c7fae */ /* 0x0003e4000812184c */
[----:B-1----:R-:W-:Y:S02]  /*1e6b0*/  IMAD.MOV.U32 R4, RZ, RZ, R88 ;  /* 0x000000ffff047224 */ /* 0x002fe400078e0058 */
[----:B------:R-:W-:-:S05]  /*1e6c0*/  IMAD.MOV.U32 R5, RZ, RZ, R89 ;  /* 0x000000ffff057224 */ /* 0x000fca00078e0059 */
[----:B------:R1:W-:Y:S04]  /*1e6d0*/  LDGSTS.E [R28+0x9200], [R4.64], P0 ;  /* 0x09200000041c7fae */ /* 0x0003e8000812184c */
[----:B------:R-:W-:Y:S01]  /*1e6e0*/  STL [R1+0x174], R89 ;  /* 0x0001745901007387 */ /* 0x000fe20000100800 */
[----:B-----5:R-:W-:-:S04]  /*1e6f0*/  IADD3 R74, P1, R74, UR11, RZ ;  /* 0x0000000b4a4a7c10 */ /* 0x020fc8000ff3e0ff */
[----:B---3--:R-:W-:Y:S01]  /*1e700*/  IADD3.X R75, R75, UR10, RZ, P1, !PT ;  /* 0x0000000a4b4b7c10 */ /* 0x008fe20008ffe4ff */
[----:B-1----:R-:W-:Y:S01]  /*1e710*/  IMAD.MOV.U32 R4, RZ, RZ, R74 ;  /* 0x000000ffff047224 */ /* 0x002fe200078e004a */
[----:B------:R-:W-:-:S03]  /*1e720*/  IADD3 R72, P2, R72, UR11, RZ ;  /* 0x0000000b48487c10 */ /* 0x000fc6000ff5e0ff */
[----:B------:R-:W-:Y:S01]  /*1e730*/  IMAD.MOV.U32 R5, RZ, RZ, R75 ;  /* 0x000000ffff057224 */ /* 0x000fe200078e004b */
[----:B------:R-:W-:-:S04]  /*1e740*/  IADD3.X R73, R73, UR10, RZ, P2, !PT ;  /* 0x0000000a49497c10 */ /* 0x000fc800097fe4ff */
[----:B------:R1:W-:Y:S01]  /*1e750*/  LDGSTS.E [R28+0xa200], [R4.64], P0 ;  /* 0x0a200000041c7fae */ /* 0x0003e2000812184c */
[----:B--2---:R-:W-:-:S04]  /*1e760*/  IADD3 R54, P1, R54, UR11, RZ ;  /* 0x0000000b36367c10 */ /* 0x004fc8000ff3e0ff */
[----:B------:R-:W-:Y:S01]  /*1e770*/  IADD3.X R55, R55, UR10, RZ, P1, !PT ;  /* 0x0000000a37377c10 */ /* 0x000fe20008ffe4ff */
[----:B-1----:R-:W-:Y:S02]  /*1e780*/  IMAD.MOV.U32 R4, RZ, RZ, R72 ;  /* 0x000000ffff047224 */ /* 0x002fe400078e0048 */
[----:B------:R-:W-:Y:S01]  /*1e790*/  IMAD.MOV.U32 R5, RZ, RZ, R73 ;  /* 0x000000ffff057224 */ /* 0x000fe200078e0049 */
[----:B------:R-:W-:Y:S04]  /*1e7a0*/  STL [R1+0x1b8], R74 ;  /* 0x0001b84a01007387 */ /* 0x000fe80000100800 */
[----:B------:R1:W-:Y:S04]  /*1e7b0*/  LDGSTS.E [R28+0xb200], [R4.64], P0 ;  /* 0x0b200000041c7fae */ /* 0x0003e8000812184c */
[----:B------:R-:W-:Y:S01]  /*1e7c0*/  STL [R1+0x1b4], R75 ;  /* 0x0001b44b01007387 */ /* 0x000fe20000100800 */
[----:B----4-:R-:W-:-:S03]  /*1e7d0*/  IADD3 R52, P2, R52, UR11, RZ ;  /* 0x0000000b34347c10 */ /* 0x010fc6000ff5e0ff */
[----:B------:R-:W-:Y:S01]  /*1e7e0*/  STL [R1+0x1f8], R72 ;  /* 0x0001f84801007387 */ /* 0x000fe20000100800 */
[----:B------:R-:W-:Y:S01]  /*1e7f0*/  IADD3.X R53, R53, UR10, RZ, P2, !PT ;  /* 0x0000000a35357c10 */ /* 0x000fe200097fe4ff */
[----:B-1----:R-:W-:Y:S02]  /*1e800*/  IMAD.MOV.U32 R4, RZ, RZ, R54 ;  /* 0x000000ffff047224 */ /* 0x002fe400078e0036 */
[----:B------:R-:W-:Y:S01]  /*1e810*/  IMAD.MOV.U32 R5, RZ, RZ, R55 ;  /* 0x000000ffff057224 */ /* 0x000fe200078e0037 */
[----:B------:R-:W-:Y:S04]  /*1e820*/  STL [R1+0x1f4], R73 ;  /* 0x0001f44901007387 */ /* 0x000fe80000100800 */
[----:B------:R-:W-:Y:S04]  /*1e830*/  STL [R1+0x238], R54 ;  /* 0x0002383601007387 */ /* 0x000fe80000100800 */
[----:B------:R-:W-:Y:S04]  /*1e840*/  STL [R1+0x234], R55 ;  /* 0x0002343701007387 */ /* 0x000fe80000100800 */
[----:B------:R1:W-:Y:S04]  /*1e850*/  STL [R1+0x278], R52 ;  /* 0x0002783401007387 */ /* 0x0003e80000100800 */
[----:B------:R2:W-:Y:S04]  /*1e860*/  LDGSTS.E [R28+0xc200], [R4.64], P0 ;  /* 0x0c200000041c7fae */ /* 0x0005e8000812184c */
[----:B------:R-:W-:Y:S01]  /*1e870*/  STL [R1+0x274], R53 ;  /* 0x0002743501007387 */ /* 0x000fe20000100800 */
[----:B--2---:R-:W-:-:S03]  /*1e880*/  IMAD.MOV.U32 R4, RZ, RZ, R52 ;  /* 0x000000ffff047224 */ /* 0x004fc600078e0034 */
[----:B-1----:R-:W2:Y:S04]  /*1e890*/  LDL.LU R52, [R1] ;  /* 0x0000000001347983 */ /* 0x002ea80000300800 */
[----:B------:R-:W1:Y:S01]  /*1e8a0*/  S2R R101, SR_TID.X ;  /* 0x0000000000657919 */ /* 0x000e620000002100 */
[----:B------:R-:W-:Y:S01]  /*1e8b0*/  IADD3 R33, P1, R33, UR11, RZ ;  /* 0x0000000b21217c10 */ /* 0x000fe2000ff3e0ff */
[----:B------:R-:W-:-:S03]  /*1e8c0*/  IMAD.MOV.U32 R5, RZ, RZ, R53 ;  /* 0x000000ffff057224 */ /* 0x000fc600078e0035 */
[----:B------:R-:W-:Y:S01]  /*1e8d0*/  IADD3.X R35, R35, UR10, RZ, P1, !PT ;  /* 0x0000000a23237c10 */ /* 0x000fe20008ffe4ff */
[----:B------:R3:W-:Y:S04]  /*1e8e0*/  STL [R1+0x2b8], R33 ;  /* 0x0002b82101007387 */ /* 0x0007e80000100800 */
[----:B------:R-:W-:Y:S04]  /*1e8f0*/  STL [R1+0x2b4], R35 ;  /* 0x0002b42301007387 */ /* 0x000fe80000100800 */
[----:B------:R4:W-:Y:S01]  /*1e900*/  LDGSTS.E [R28+0xd200], [R4.64], P0 ;  /* 0x0d200000041c7fae */ /* 0x0009e2000812184c */
[----:B------:R-:W-:Y:S01]  /*1e910*/  IADD3 R32, P2, R32, UR11, RZ ;  /* 0x0000000b20207c10 */ /* 0x000fe2000ff5e0ff */
[----:B----4-:R-:W-:-:S03]  /*1e920*/  IMAD.MOV.U32 R4, RZ, RZ, R33 ;  /* 0x000000ffff047224 */ /* 0x010fc600078e0021 */
[----:B------:R-:W-:Y:S01]  /*1e930*/  IADD3.X R34, R34, UR10, RZ, P2, !PT ;  /* 0x0000000a22227c10 */ /* 0x000fe200097fe4ff */
[----:B------:R-:W-:Y:S01]  /*1e940*/  STL [R1+0x2f8], R32 ;  /* 0x0002f82001007387 */ /* 0x000fe20000100800 */
[----:B------:R-:W-:-:S03]  /*1e950*/  IMAD.MOV.U32 R5, RZ, RZ, R35 ;  /* 0x000000ffff057224 */ /* 0x000fc600078e0023 */
[----:B------:R-:W4:Y:S01]  /*1e960*/  LDL.LU R54, [R1+0x40] ;  /* 0x0000400001367983 */ /* 0x000f220000300800 */
[----:B-1----:R-:W-:-:S03]  /*1e970*/  LOP3.LUT R101, R101, 0x7f, RZ, 0xc0, !PT ;  /* 0x0000007f65657812 */ /* 0x002fc600078ec0ff */
[----:B------:R1:W-:Y:S04]  /*1e980*/  STL [R1+0x2f4], R34 ;  /* 0x0002f42201007387 */ /* 0x0003e80000100800 */
[----:B---3--:R-:W3:Y:S04]  /*1e990*/  LDL.LU R33, [R1+0x80] ;  /* 0x0000800001217983 */ /* 0x008ee80000300800 */
[----:B------:R-:W5:Y:S01]  /*1e9a0*/  LDL.LU R55, [R1+0x3c] ;  /* 0x00003c0001377983 */ /* 0x000f620000300800 */
[----:B------:R-:W-:-:S03]  /*1e9b0*/  IMAD.SHL.U32 R101, R101, 0x4, RZ ;  /* 0x0000000465657824 */ /* 0x000fc600078e00ff */
[----:B------:R1:W-:Y:S01]  /*1e9c0*/  LDGSTS.E [R28+0xe200], [R4.64], P0 ;  /* 0x0e200000041c7fae */ /* 0x0003e2000812184c */
[----:B------:R-:W-:Y:S02]  /*1e9d0*/  IADD3 R205, P1, R205, UR11, RZ ;  /* 0x0000000bcdcd7c10 */ /* 0x000fe4000ff3e0ff */
[----:B------:R-:W-:Y:S02]  /*1e9e0*/  IADD3 R221, P2, R221, UR11, RZ ;  /* 0x0000000bdddd7c10 */ /* 0x000fe4000ff5e0ff */
[----:B------:R-:W-:Y:S01]  /*1e9f0*/  IADD3.X R204, R204, UR10, RZ, P1, !PT ;  /* 0x0000000acccc7c10 */ /* 0x000fe20008ffe4ff */
[----:B-1----:R-:W-:Y:S02]  /*1ea00*/  IMAD.MOV.U32 R5, RZ, RZ, R34 ;  /* 0x000000ffff057224 */ /* 0x002fe400078e0022 */
[----:B------:R-:W5:Y:S01]  /*1ea10*/  LDL.LU R34, [R1+0x7c] ;  /* 0x00007c0001227983 */ /* 0x000f620000300800 */
[----:B------:R-:W-:Y:S01]  /*1ea20*/  IMAD.MOV.U32 R4, RZ, RZ, R32 ;  /* 0x000000ffff047224 */ /* 0x000fe200078e0020 */
[----:B------:R-:W-:-:S02]  /*1ea30*/  LOP3.LUT R32, R101, 0x20, RZ, 0x3c, !PT ;  /* 0x0000002065207812 */ /* 0x000fc400078e3cff */
[----:B------:R-:W-:Y:S01]  /*1ea40*/  IADD3.X R220, R220, UR10, RZ, P2, !PT ;  /* 0x0000000adcdc7c10 */ /* 0x000fe200097fe4ff */
[----:B------:R-:W5:Y:S04]  /*1ea50*/  LDL.LU R91, [R1+0xbc] ;  /* 0x0000bc00015b7983 */ /* 0x000f680000300800 */
[----:B------:R1:W-:Y:S01]  /*1ea60*/  LDGSTS.E [R28+0xf200], [R4.64], P0 ;  /* 0x0f200000041c7fae */ /* 0x0003e2000812184c */
[----:B------:R-:W-:-:S03]  /*1ea70*/  IADD3 R237, P1, R237, UR11, RZ ;  /* 0x0000000beded7c10 */ /* 0x000fc6000ff3e0ff */
[----:B------:R-:W5:Y:S01]  /*1ea80*/  LDL.LU R90, [R1+0xc0] ;  /* 0x0000c000015a7983 */ /* 0x000f620000300800 */
[----:B-1----:R-:W-:Y:S02]  /*1ea90*/  IMAD.U32 R28, RZ, RZ, UR8 ;  /* 0x00000008ff1c7e24 */ /* 0x002fe4000f8e00ff */
[----:B------:R-:W-:Y:S02]  /*1eaa0*/  IMAD.MOV.U32 R4, RZ, RZ, R205 ;  /* 0x000000ffff047224 */ /* 0x000fe400078e00cd */
[----:B------:R-:W-:Y:S01]  /*1eab0*/  IMAD.MOV.U32 R5, RZ, RZ, R204 ;  /* 0x000000ffff057224 */ /* 0x000fe200078e00cc */
[----:B------:R-:W-:Y:S01]  /*1eac0*/  IADD3.X R236, R236, UR10, RZ, P1, !PT ;  /* 0x0000000aecec7c10 */ /* 0x000fe20008ffe4ff */
[----:B------:R-:W-:Y:S01]  /*1ead0*/  IMAD R28, R28, 0x10000, R32 ;  /* 0x000100001c1c7824 */ /* 0x000fe200078e0220 */
[----:B------:R-:W5:Y:S04]  /*1eae0*/  LDL.LU R53, [R1+0xfc] ;  /* 0x0000fc0001357983 */ /* 0x000f680000300800 */
[----:B------:R1:W-:Y:S04]  /*1eaf0*/  LDGSTS.E [R28+0x400], [R4.64], P0 ;  /* 0x00400000041c7fae */ /* 0x0003e8000812184c */
[----:B------:R-:W5:Y:S04]  /*1eb00*/  LDL.LU R32, [R1+0x100] ;  /* 0x0001000001207983 */ /* 0x000f680000300800 */
[----:B------:R-:W5:Y:S01]  /*1eb10*/  LDL.LU R35, [R1+0x140] ;  /* 0x0001400001237983 */ /* 0x000f620000300800 */
[----:B-1----:R-:W-:-:S03]  /*1eb20*/  IMAD.MOV.U32 R4, RZ, RZ, R221 ;  /* 0x000000ffff047224 */ /* 0x002fc600078e00dd */
[----:B------:R-:W5:Y:S01]  /*1eb30*/  LDL.LU R88, [R1+0x180] ;  /* 0x0001800001587983 */ /* 0x000f620000300800 */
[----:B------:R-:W-:-:S05]  /*1eb40*/  IMAD.MOV.U32 R5, RZ, RZ, R220 ;  /* 0x000000ffff057224 */ /* 0x000fca00078e00dc */
[----:B------:R1:W-:Y:S02]  /*1eb50*/  LDGSTS.E [R28+0x1400], [R4.64], P0 ;  /* 0x01400000041c7fae */ /* 0x0003e4000812184c */
[----:B-1----:R-:W-:Y:S02]  /*1eb60*/  IMAD.MOV.U32 R4, RZ, RZ, R237 ;  /* 0x000000ffff047224 */ /* 0x002fe400078e00ed */
[----:B------:R-:W-:-:S05]  /*1eb70*/  IMAD.MOV.U32 R5, RZ, RZ, R236 ;  /* 0x000000ffff057224 */ /* 0x000fca00078e00ec */
[----:B------:R1:W-:Y:S01]  /*1eb80*/  LDGSTS.E [R28+0x2400], [R4.64], P0 ;  /* 0x02400000041c7fae */ /* 0x0003e2000812184c */
[----:B--2---:R-:W-:-:S05]  /*1eb90*/  IADD3 R52, P2, R52, UR11, RZ ;  /* 0x0000000b34347c10 */ /* 0x004fca000ff5e0ff */
[----:B------:R2:W-:Y:S01]  /*1eba0*/  STL [R1], R52 ;  /* 0x0000003401007387 */ /* 0x0005e20000100800 */
[----:B-1----:R-:W-:-:S03]  /*1ebb0*/  IMAD.MOV.U32 R4, RZ, RZ, R52 ;  /* 0x000000ffff047224 */ /* 0x002fc600078e0034 */
[----:B--2---:R-:W2:Y:S04]  /*1ebc0*/  LDL.LU R52, [R1+0x13c] ;  /* 0x00013c0001347983 */ /* 0x004ea80000300800 */
[----:B------:R-:W2:Y:S01]  /*1ebd0*/  LDL.LU R89, [R1+0x17c] ;  /* 0x00017c0001597983 */ /* 0x000ea20000300800 */
[----:B------:R-:W-:-:S05]  /*1ebe0*/  IADD3.X R252, R252, UR10, RZ, P2, !PT ;  /* 0x0000000afcfc7c10 */ /* 0x000fca00097fe4ff */
[----:B------:R-:W-:-:S05]  /*1ebf0*/  IMAD.MOV.U32 R5, RZ, RZ, R252 ;  /* 0x000000ffff057224 */ /* 0x000fca00078e00fc */
[----:B------:R1:W-:Y:S01]  /*1ec00*/  LDGSTS.E [R28+0x3400], [R4.64], P0 ;  /* 0x03400000041c7fae */ /* 0x0003e2000812184c */
[----:B----4-:R-:W-:Y:S02]  /*1ec10*/  IADD3 R54, P1, R54, UR11, RZ ;  /* 0x0000000b36367c10 */ /* 0x010fe4000ff3e0ff */
[----:B---3--:R-:W-:Y:S02]  /*1ec20*/  IADD3 R33, P2, R33, UR11, RZ ;  /* 0x0000000b21217c10 */ /* 0x008fe4000ff5e0ff */
[----:B-----5:R-:W-:Y:S01]  /*1ec30*/  IADD3.X R55, R55, UR10, RZ, P1, !PT ;  /* 0x0000000a37377c10 */ /* 0x020fe20008ffe4ff */
[----:B------:R-:W-:Y:S04]  /*1ec40*/  STL [R1+0x40], R54 ;  /* 0x0000403601007387 */ /* 0x000fe80000100800 */
[----:B------:R3:W-:Y:S04]  /*1ec50*/  STL [R1+0x3c], R55 ;  /* 0x00003c3701007387 */ /* 0x0007e80000100800 */
[----:B------:R4:W-:Y:S04]  /*1ec60*/  STL [R1+0x80], R33 ;  /* 0x0000802101007387 */ /* 0x0009e80000100800 */
[----:B------:R-:W5:Y:S01]  /*1ec70*/  LDL.LU R75, [R1+0x1bc] ;  /* 0x0001bc00014b7983 */ /* 0x000f620000300800 */
[----:B------:R-:W-:-:S05]  /*1ec80*/  IADD3.X R34, R34, UR10, RZ, P2, !PT ;  /* 0x0000000a22227c10 */ /* 0x000fca00097fe4ff */
[----:B------:R3:W-:Y:S04]  /*1ec90*/  STL [R1+0x7c], R34 ;  /* 0x00007c2201007387 */ /* 0x0007e80000100800 */
[----:B------:R-:W5:Y:S01]  /*1eca0*/  LDL.LU R74, [R1+0x1c0] ;  /* 0x0001c000014a7983 */ /* 0x000f620000300800 */
[----:B-1----:R-:W-:Y:S02]  /*1ecb0*/  IMAD.MOV.U32 R4, RZ, RZ, R54 ;  /* 0x000000ffff047224 */ /* 0x002fe400078e0036 */
[----:B------:R-:W-:Y:S01]  /*1ecc0*/  IMAD.MOV.U32 R5, RZ, RZ, R55 ;  /* 0x000000ffff057224 */ /* 0x000fe200078e0037 */
[----:B------:R-:W5:Y:S01]  /*1ecd0*/  LDL.LU R73, [R1+0x1fc] ;  /* 0x0001fc0001497983 */ /* 0x000f620000300800 */
[----:B------:R-:W-:-:S03]  /*1ece0*/  IADD3 R90, P1, R90, UR11, RZ ;  /* 0x0000000b5a5a7c10 */ /* 0x000fc6000ff3e0ff */
[----:B------:R-:W5:Y:S01]  /*1ecf0*/  LDL.LU R72, [R1+0x200] ;  /* 0x0002000001487983 */ /* 0x000f620000300800 */
[----:B------:R-:W-:-:S03]  /*1ed00*/  IADD3.X R91, R91, UR10, RZ, P1, !PT ;  /* 0x0000000a5b5b7c10 */ /* 0x000fc60008ffe4ff */
[----:B------:R1:W-:Y:S04]  /*1ed10*/  LDGSTS.E [R28+0x4400], [R4.64], P0 ;  /* 0x04400000041c7fae */ /* 0x0003e8000812184c */
[----:B---3--:R-:W4:Y:S01]  /*1ed20*/  LDL.LU R55, [R1+0x23c] ;  /* 0x00023c0001377983 */ /* 0x008f220000300800 */
[----:B-1----:R-:W-:Y:S02]  /*1ed30*/  IMAD.MOV.U32 R4, RZ, RZ, R33 ;  /* 0x000000ffff047224 */ /* 0x002fe400078e0021 */
[----:B------:R-:W-:Y:S01]  /*1ed40*/  IMAD.MOV.U32 R5, RZ, RZ, R34 ;  /* 0x000000ffff057224 */ /* 0x000fe200078e0022 */
[----:B----4-:R-:W4:Y:S01]  /*1ed50*/  LDL.LU R33, [R1+0x240] ;  /* 0x0002400001217983 */ /* 0x010f220000300800 */
[----:B------:R-:W-:-:S03]  /*1ed60*/  IADD3 R32, P2, R32, UR11, RZ ;  /* 0x0000000b20207c10 */ /* 0x000fc6000ff5e0ff */
[----:B------:R-:W4:Y:S01]  /*1ed70*/  LDL.LU R54, [R1+0x27c] ;  /* 0x00027c0001367983 */ /* 0x000f220000300800 */
[----:B------:R-:W-:-:S03]  /*1ed80*/  IADD3.X R53, R53, UR10, RZ, P2, !PT ;  /* 0x0000000a35357c10 */ /* 0x000fc600097fe4ff */
[----:B------:R1:W-:Y:S01]  /*1ed90*/  LDGSTS.E [R28+0x5400], [R4.64], P0 ;  /* 0x05400000041c7fae */ /* 0x0003e2000812184c */
[----:B------:R-:W-:-:S03]  /*1eda0*/  IADD3 R35, P1, R35, UR11, RZ ;  /* 0x0000000b23237c10 */ /* 0x000fc6000ff3e0ff */
[----:B------:R-:W4:Y:S01]  /*1edb0*/  LDL.LU R34, [R1+0x280] ;  /* 0x0002800001227983 */ /* 0x000f220000300800 */
[----:B------:R-:W-:-:S03]  /*1edc0*/  IADD3 R88, P2, R88, UR11, RZ ;  /* 0x0000000b58587c10 */ /* 0x000fc6000ff5e0ff */
[----:B------:R-:W-:Y:S01]  /*1edd0*/  STL [R1+0xc0], R90 ;  /* 0x0000c05a01007387 */ /* 0x000fe20000100800 */
[----:B-1----:R-:W-:Y:S02]  /*1ede0*/  IMAD.MOV.U32 R4, RZ, RZ, R90 ;  /* 0x000000ffff047224 */ /* 0x002fe400078e005a */
[----:B------:R-:W-:Y:S01]  /*1edf0*/  IMAD.MOV.U32 R5, RZ, RZ, R91 ;  /* 0x000000ffff057224 */ /* 0x000fe200078e005b */
[----:B------:R-:W-:Y:S04]  /*1ee00*/  STL [R1+0xbc], R91 ;  /* 0x0000bc5b01007387 */ /* 0x000fe80000100800 */
[----:B------:R1:W-:Y:S04]  /*1ee10*/  LDGSTS.E [R28+0x6400], [R4.64], P0 ;  /* 0x06400000041c7fae */ /* 0x0003e8000812184c */
[----:B------:R-:W-:Y:S04]  /*1ee20*/  STL [R1+0x100], R32 ;  /* 0x0001002001007387 */ /* 0x000fe80000100800 */
[----:B------:R1:W-:Y:S02]  /*1ee30*/  STL [R1+0xfc], R53 ;  /* 0x0000fc3501007387 */ /* 0x0003e40000100800 */
[----:B-1----:R-:W-:-:S02]  /*1ee40*/  IMAD.MOV.U32 R4, RZ, RZ, R32 ;  /* 0x000000ffff047224 */ /* 0x002fc400078e0020 */
[----:B------:R-:W-:Y:S02]  /*1ee50*/  IMAD.MOV.U32 R5, RZ, RZ, R53 ;  /* 0x000000ffff057224 */ /* 0x000fe400078e0035 */
[----:B------:R-:W4:Y:S04]  /*1ee60*/  LDL.LU R53, [R1+0x2bc] ;  /* 0x0002bc0001357983 */ /* 0x000f280000300800 */
[----:B------:R-:W4:Y:S04]  /*1ee70*/  LDL.LU R32, [R1+0x2c0] ;  /* 0x0002c00001207983 */ /* 0x000f280000300800 */
[----:B------:R-:W-:Y:S04]  /*1ee80*/  STL [R1+0x140], R35 ;  /* 0x0001402301007387 */ /* 0x000fe80000100800 */
[----:B------:R1:W-:Y:S02]  /*1ee90*/  LDGSTS.E [R28+0x7400], [R4.64], P0 ;  /* 0x07400000041c7fae */ /* 0x0003e4000812184c */
[----:B-1----:R-:W-:Y:S01]  /*1eea0*/  IMAD.MOV.U32 R4, RZ, RZ, R35 ;  /* 0x000000ffff047224 */ /* 0x002fe200078e0023 */
[----:B--2---:R-:W-:-:S02]  /*1eeb0*/  IADD3.X R52, R52, UR10, RZ, P1, !PT ;  /* 0x0000000a34347c10 */ /* 0x004fc40008ffe4ff */
[----:B------:R-:W-:-:S03]  /*1eec0*/  IADD3.X R89, R89, UR10, RZ, P2, !PT ;  /* 0x0000000a59597c10 */ /* 0x000fc600097fe4ff */
[----:B------:R1:W-:Y:S01]  /*1eed0*/  STL [R1+0x13c], R52 ;  /* 0x00013c3401007387 */ /* 0x0003e20000100800 */
[----:B------:R-:W-:-:S03]  /*1eee0*/  IMAD.MOV.U32 R5, RZ, RZ, R52 ;  /* 0x000000ffff057224 */ /* 0x000fc600078e0034 */
[----:B------:R-:W-:Y:S04]  /*1eef0*/  STL [R1+0x180], R88 ;  /* 0x0001805801007387 */ /* 0x000fe80000100800 */
[----:B------:R2:W-:Y:S04]  /*1ef00*/  LDGSTS.E [R28+0x8400], [R4.64], P0 ;  /* 0x08400000041c7fae */ /* 0x0005e8000812184c */
[----:B-1----:R-:W3:Y:S04]  /*1ef10*/  LDL.LU R52, [R1+0x2fc] ;  /* 0x0002fc0001347983 */ /* 0x002ee80000300800 */
[----:B------:R-:W-:Y:S04]  /*1ef20*/  STL [R1+0x17c], R89 ;  /* 0x00017c5901007387 */ /* 0x000fe80000100800 */
[----:B------:R-:W3:Y:S01]  /*1ef30*/  LDL.LU R35, [R1+0x300] ;  /* 0x0003000001237983 */ /* 0x000ee20000300800 */
[----:B--2---:R-:W-:-:S02]  /*1ef40*/  IMAD.MOV.U32 R4, RZ, RZ, R88 ;  /* 0x000000ffff047224 */ /* 0x004fc400078e0058 */
[----:B------:R-:W-:-:S05]  /*1ef50*/  IMAD.MOV.U32 R5, RZ, RZ, R89 ;  /* 0x000000ffff057224 */ /* 0x000fca00078e0059 */
[----:B------:R1:W-:Y:S01]  /*1ef60*/  LDGSTS.E [R28+0x9400], [R4.64], P0 ;  /* 0x09400000041c7fae */ /* 0x0003e2000812184c */
[----:B-----5:R-:W-:-:S04]  /*1ef70*/  IADD3 R74, P1, R74, UR11, RZ ;  /* 0x0000000b4a4a7c10 */ /* 0x020fc8000ff3e0ff */
[----:B------:R-:W-:Y:S01]  /*1ef80*/  IADD3.X R75, R75, UR10, RZ, P1, !PT ;  /* 0x0000000a4b4b7c10 */ /* 0x000fe20008ffe4ff */
[----:B-1----:R-:W-:Y:S01]  /*1ef90*/  IMAD.MOV.U32 R4, RZ, RZ, R74 ;  /* 0x000000ffff047224 */ /* 0x002fe200078e004a */
[----:B------:R-:W-:-:S03]  /*1efa0*/  IADD3 R72, P2, R72, UR11, RZ ;  /* 0x0000000b48487c10 */ /* 0x000fc6000ff5e0ff */
[----:B------:R-:W-:Y:S01]  /*1efb0*/  IMAD.MOV.U32 R5, RZ, RZ, R75 ;  /* 0x000000ffff057224 */ /* 0x000fe200078e004b */
[----:B------:R-:W-:-:S04]  /*1efc0*/  IADD3.X R73, R73, UR10, RZ, P2, !PT ;  /* 0x0000000a49497c10 */ /* 0x000fc800097fe4ff */
[----:B------:R1:W-:Y:S04]  /*1efd0*/  LDGSTS.E [R28+0xa400], [R4.64], P0 ;  /* 0x0a400000041c7fae */ /* 0x0003e8000812184c */
[----:B------:R-:W-:Y:S01]  /*1efe0*/  STL [R1+0x1c0], R74 ;  /* 0x0001c04a01007387 */ /* 0x000fe20000100800 */
[----:B----4-:R-:W-:Y:S01]  /*1eff0*/  IADD3 R33, P1, R33, UR11, RZ ;  /* 0x0000000b21217c10 */ /* 0x010fe2000ff3e0ff */
[----:B-1----:R-:W-:Y:S02]  /*1f000*/  IMAD.MOV.U32 R4, RZ, RZ, R72 ;  /* 0x000000ffff047224 */ /* 0x002fe400078e0048 */
[----:B------:R-:W-:Y:S01]  /*1f010*/  IMAD.MOV.U32 R5, RZ, RZ, R73 ;  /* 0x000000ffff057224 */ /* 0x000fe200078e0049 */
[----:B------:R-:W-:Y:S01]  /*1f020*/  IADD3.X R55, R55, UR10, RZ, P1, !PT ;  /* 0x0000000a37377c10 */ /* 0x000fe20008ffe4ff */
[----:B------:R-:W-:Y:S04]  /*1f030*/  STL [R1+0x1bc], R75 ;  /* 0x0001bc4b01007387 */ /* 0x000fe80000100800 */
[----:B------:R-:W-:Y:S01]  /*1f040*/  STL [R1+0x200], R72 ;  /* 0x0002004801007387 */ /* 0x000fe20000100800 */
[----:B------:R-:W-:-:S03]  /*1f050*/  IADD3 R34, P2, R34, UR11, RZ ;  /* 0x0000000b22227c10 */ /* 0x000fc6000ff5e0ff */
[----:B------:R-:W-:Y:S04]  /*1f060*/  STL [R1+0x1fc], R73 ;  /* 0x0001fc4901007387 */ /* 0x000fe80000100800 */
[----:B------:R1:W-:Y:S01]  /*1f070*/  LDGSTS.E [R28+0xb400], [R4.64], P0 ;  /* 0x0b400000041c7fae */ /* 0x0003e2000812184c */
[----:B------:R-:W-:-:S03]  /*1f080*/  IADD3.X R54, R54, UR10, RZ, P2, !PT ;  /* 0x0000000a36367c10 */ /* 0x000fc600097fe4ff */
[----:B------:R2:W-:Y:S04]  /*1f090*/  STL [R1+0x240], R33 ;  /* 0x0002402101007387 */ /* 0x0005e80000100800 */
[----:B------:R-:W-:Y:S01]  /*1f0a0*/  STL [R1+0x23c], R55 ;  /* 0x00023c3701007387 */ /* 0x000fe20000100800 */
[----:B-1----:R-:W-:Y:S02]  /*1f0b0*/  IMAD.MOV.U32 R4, RZ, RZ, R33 ;  /* 0x000000ffff047224 */ /* 0x002fe400078e0021 */
[----:B------:R-:W-:Y:S01]  /*1f0c0*/  IMAD.MOV.U32 R5, RZ, RZ, R55 ;  /* 0x000000ffff057224 */ /* 0x000fe200078e0037 */
[----:B------:R1:W-:Y:S04]  /*1f0d0*/  STL [R1+0x280], R34 ;  /* 0x0002802201007387 */ /* 0x0003e80000100800 */
[----:B--2---:R-:W2:Y:S04]  /*1f0e0*/  LDL.LU R33, [R1+0x8] ;  /* 0x0000080001217983 */ /* 0x004ea80000300800 */
[----:B------:R4:W-:Y:S04]  /*1f0f0*/  LDGSTS.E [R28+0xc400], [R4.64], P0 ;  /* 0x0c400000041c7fae */ /* 0x0009e8000812184c */
[----:B------:R5:W-:Y:S01]  /*1f100*/  STL [R1+0x27c], R54 ;  /* 0x00027c3601007387 */ /* 0x000be20000100800 */
[----:B------:R-:W-:Y:S01]  /*1f110*/  IADD3 R32, P1, R32, UR11, RZ ;  /* 0x0000000b20207c10 */ /* 0x000fe2000ff3e0ff */
[----:B----4-:R-:W-:-:S02]  /*1f120*/  IMAD.MOV.U32 R4, RZ, RZ, R34 ;  /* 0x000000ffff047224 */ /* 0x010fc400078e0022 */
[----:B-1----:R-:W4:Y:S01]  /*1f130*/  LDL.LU R34, [R1+0x4] ;  /* 0x0000040001227983 */ /* 0x002f220000300800 */
[----:B------:R-:W-:Y:S01]  /*1f140*/  IADD3.X R53, R53, UR10, RZ, P1, !PT ;  /* 0x0000000a35357c10 */ /* 0x000fe20008ffe4ff */
[----:B------:R-:W-:Y:S02]  /*1f150*/  IMAD.MOV.U32 R5, RZ, RZ, R54 ;  /* 0x000000ffff057224 */ /* 0x000fe400078e0036 */
[----:B------:R1:W-:Y:S04]  /*1f160*/  STL [R1+0x2c0], R32 ;  /* 0x0002c02001007387 */ /* 0x0003e80000100800 */
[----:B------:R1:W-:Y:S04]  /*1f170*/  STL [R1+0x2bc], R53 ;  /* 0x0002bc3501007387 */ /* 0x0003e80000100800 */
[----:B------:R1:W-:Y:S02]  /*1f180*/  LDGSTS.E [R28+0xd400], [R4.64], P0 ;  /* 0x0d400000041c7fae */ /* 0x0003e4000812184c */
[----:B-1----:R-:W-:-:S02]  /*1f190*/  IMAD.MOV.U32 R4, RZ, RZ, R32 ;  /* 0x000000ffff047224 */ /* 0x002fc400078e0020 */
[----:B------:R-:W-:Y:S01]  /*1f1a0*/  IMAD.MOV.U32 R5, RZ, RZ, R53 ;  /* 0x000000ffff057224 */ /* 0x000fe200078e0035 */
[----:B---3--:R-:W-:Y:S01]  /*1f1b0*/  IADD3 R35, P2, R35, UR11, RZ ;  /* 0x0000000b23237c10 */ /* 0x008fe2000ff5e0ff */
[----:B------:R-:W1:Y:S03]  /*1f1c0*/  S2R R101, SR_TID.X ;  /* 0x0000000000657919 */ /* 0x000e660000002100 */
[----:B------:R-:W-:Y:S01]  /*1f1d0*/  IADD3.X R52, R52, UR10, RZ, P2, !PT ;  /* 0x0000000a34347c10 */ /* 0x000fe200097fe4ff */
[----:B------:R3:W-:Y:S04]  /*1f1e0*/  STL [R1+0x300], R35 ;  /* 0x0003002301007387 */ /* 0x0007e80000100800 */
[----:B-----5:R-:W5:Y:S04]  /*1f1f0*/  LDL.LU R54, [R1+0x48] ;  /* 0x0000480001367983 */ /* 0x020f680000300800 */
[----:B------:R1:W-:Y:S04]  /*1f200*/  STL [R1+0x2fc], R52 ;  /* 0x0002fc3401007387 */ /* 0x0003e80000100800 */
[----:B------:R-:W5:Y:S04]  /*1f210*/  LDL.LU R32, [R1+0x88] ;  /* 0x0000880001207983 */ /* 0x000f680000300800 */
[----:B------:R-:W5:Y:S04]  /*1f220*/  LDL.LU R55, [R1+0x44] ;  /* 0x0000440001377983 */ /* 0x000f680000300800 */
[----:B------:R-:W5:Y:S01]  /*1f230*/  LDL.LU R53, [R1+0x84] ;  /* 0x0000840001357983 */ /* 0x000f620000300800 */
[----:B-1----:R-:W-:-:S03]  /*1f240*/  LOP3.LUT R101, R101, 0x7f, RZ, 0xc0, !PT ;  /* 0x0000007f65657812 */ /* 0x002fc600078ec0ff */
[----:B------:R1:W-:Y:S01]  /*1f250*/  LDGSTS.E [R28+0xe400], [R4.64], P0 ;  /* 0x0e400000041c7fae */ /* 0x0003e2000812184c */
[----:B------:R-:W-:Y:S01]  /*1f260*/  IADD3 R207, P1, R207, UR11, RZ ;  /* 0x0000000bcfcf7c10 */ /* 0x000fe2000ff3e0ff */
[----:B------:R-:W-:Y:S01]  /*1f270*/  IMAD.SHL.U32 R101, R101, 0x4, RZ ;  /* 0x0000000465657824 */ /* 0x000fe200078e00ff */
[----:B------:R-:W-:Y:S01]  /*1f280*/  IADD3 R223, P2, R223, UR11, RZ ;  /* 0x0000000bdfdf7c10 */ /* 0x000fe2000ff5e0ff */
[----:B------:R-:W5:Y:S01]  /*1f290*/  LDL.LU R91, [R1+0xc4] ;  /* 0x0000c400015b7983 */ /* 0x000f620000300800 */
[----:B------:R-:W-:Y:S01]  /*1f2a0*/  IADD3.X R206, R206, UR10, RZ, P1, !PT ;  /* 0x0000000acece7c10 */ /* 0x000fe20008ffe4ff */
[----:B-1----:R-:W-:Y:S02]  /*1f2b0*/  IMAD.MOV.U32 R4, RZ, RZ, R35 ;  /* 0x000000ffff047224 */ /* 0x002fe400078e0023 */
[----:B------:R-:W-:Y:S01]  /*1f2c0*/  IMAD.MOV.U32 R5, RZ, RZ, R52 ;  /* 0x000000ffff057224 */ /* 0x000fe200078e0034 */
[----:B---3--:R-:W-:Y:S01]  /*1f2d0*/  LOP3.LUT R35, R101, 0x30, RZ, 0x3c, !PT ;  /* 0x0000003065237812 */ /* 0x008fe200078e3cff */
[----:B------:R-:W3:Y:S04]  /*1f2e0*/  LDL.LU R90, [R1+0xc8] ;  /* 0x0000c800015a7983 */ /* 0x000ee80000300800 */
[----:B------:R1:W-:Y:S01]  /*1f2f0*/  LDGSTS.E [R28+0xf400], [R4.64], P0 ;  /* 0x0f400000041c7fae */ /* 0x0003e2000812184c */
[----:B------:R-:W-:-:S02]  /*1f300*/  IADD3.X R222, R222, UR10, RZ, P2, !PT ;  /* 0x0000000adede7c10 */ /* 0x000fc400097fe4ff */
[----:B------:R-:W-:Y:S01]  /*1f310*/  IADD3 R239, P1, R239, UR11, RZ ;  /* 0x0000000befef7c10 */ /* 0x000fe2000ff3e0ff */
[----:B------:R-:W3:Y:S01]  /*1f320*/  LDL.LU R52, [R1+0x104] ;  /* 0x0001040001347983 */ /* 0x000ee20000300800 */
[----:B-1----:R-:W-:Y:S02]  /*1f330*/  IMAD.U32 R28, RZ, RZ, UR8 ;  /* 0x00000008ff1c7e24 */ /* 0x002fe4000f8e00ff */
[----:B------:R-:W-:Y:S02]  /*1f340*/  IMAD.MOV.U32 R4, RZ, RZ, R207 ;  /* 0x000000ffff047224 */ /* 0x000fe400078e00cf */
[----:B------:R-:W-:Y:S02]  /*1f350*/  IMAD R28, R28, 0x10000, R35 ;  /* 0x000100001c1c7824 */ /* 0x000fe400078e0223 */
[----:B------:R-:W-:Y:S01]  /*1f360*/  IMAD.MOV.U32 R5, RZ, RZ, R206 ;  /* 0x000000ffff057224 */ /* 0x000fe200078e00ce */
[----:B------:R-:W-:Y:S01]  /*1f370*/  IADD3.X R238, R238, UR10, RZ, P1, !PT ;  /* 0x0000000aeeee7c10 */ /* 0x000fe20008ffe4ff */
[----:B------:R-:W3:Y:S04]  /*1f380*/  LDL.LU R35, [R1+0x108] ;  /* 0x0001080001237983 */ /* 0x000ee80000300800 */
[----:B------:R1:W-:Y:S02]  /*1f390*/  LDGSTS.E [R28+0x600], [R4.64], P0 ;  /* 0x00600000041c7fae */ /* 0x0003e4000812184c */
[----:B-1----:R-:W-:-:S02]  /*1f3a0*/  IMAD.MOV.U32 R4, RZ, RZ, R223 ;  /* 0x000000ffff047224 */ /* 0x002fc400078e00df */
[----:B------:R-:W-:-:S05]  /*1f3b0*/  IMAD.MOV.U32 R5, RZ, RZ, R222 ;  /* 0x000000ffff057224 */ /* 0x000fca00078e00de */
[----:B------:R1:W-:Y:S01]  /*1f3c0*/  LDGSTS.E [R28+0x1600], [R4.64], P0 ;  /* 0x01600000041c7fae */ /* 0x0003e2000812184c */
[----:B--2---:R-:W-:Y:S01]  /*1f3d0*/  IADD3 R33, P2, R33, UR11, RZ ;  /* 0x0000000b21217c10 */ /* 0x004fe2000ff5e0ff */
[----:B-1----:R-:W-:Y:S02]  /*1f3e0*/  IMAD.MOV.U32 R4, RZ, RZ, R239 ;  /* 0x000000ffff047224 */ /* 0x002fe400078e00ef */
[----:B------:R-:W-:Y:S02]  /*1f3f0*/  IMAD.MOV.U32 R5, RZ, RZ, R238 ;  /* 0x000000ffff057224 */ /* 0x000fe400078e00ee */
[----:B------:R-:W-:Y:S04]  /*1f400*/  STL [R1+0x8], R33 ;  /* 0x0000082101007387 */ /* 0x000fe80000100800 */
[----:B------:R1:W-:Y:S01]  /*1f410*/  LDGSTS.E [R28+0x2600], [R4.64], P0 ;  /* 0x02600000041c7fae */ /* 0x0003e2000812184c */
[----:B----4-:R-:W-:-:S05]  /*1f420*/  IADD3.X R34, R34, UR10, RZ, P2, !PT ;  /* 0x0000000a22227c10 */ /* 0x010fca00097fe4ff */
[----:B------:R2:W-:Y:S01]  /*1f430*/  STL [R1+0x4], R34 ;  /* 0x0000042201007387 */ /* 0x0005e20000100800 */
[----:B-1----:R-:W-:Y:S02]  /*1f440*/  IMAD.MOV.U32 R5, RZ, RZ, R34 ;  /* 0x000000ffff057224 */ /* 0x002fe400078e0022 */
[----:B------:R-:W-:-:S05]  /*1f450*/  IMAD.MOV.U32 R4, RZ, RZ, R33 ;  /* 0x000000ffff047224 */ /* 0x000fca00078e0021 */
[----:B------:R1:W-:Y:S04]  /*1f460*/  LDGSTS.E [R28+0x3600], [R4.64], P0 ;  /* 0x03600000041c7fae */ /* 0x0003e8000812184c */
[----:B--2---:R-:W4:Y:S04]  /*1f470*/  LDL.LU R34, [R1+0x144] ;  /* 0x0001440001227983 */ /* 0x004f280000300800 */
[----:B------:R-:W4:Y:S04]  /*1f480*/  LDL.LU R33, [R1+0x148] ;  /* 0x0001480001217983 */ /* 0x000f280000300800 */
[----:B------:R-:W4:Y:S04]  /*1f490*/  LDL.LU R89, [R1+0x184] ;  /* 0x0001840001597983 */ /* 0x000f280000300800 */
[----:B------:R-:W4:Y:S01]  /*1f4a0*/  LDL.LU R88, [R1+0x188] ;  /* 0x0001880001587983 */ /* 0x000f220000300800 */
[----:B-----5:R-:W-:-:S02]  /*1f4b0*/  IADD3 R54, P1, R54, UR11, RZ ;  /* 0x0000000b36367c10 */ /* 0x020fc4000ff3e0ff */
[----:B------:R-:W-:Y:S02]  /*1f4c0*/  IADD3 R32, P2, R32, UR11, RZ ;  /* 0x0000000b20207c10 */ /* 0x000fe4000ff5e0ff */
[----:B------:R-:W-:Y:S01]  /*1f4d0*/  IADD3.X R55, R55, UR10, RZ, P1, !PT ;  /* 0x0000000a37377c10 */ /* 0x000fe20008ffe4ff */
[----:B------:R-:W-:Y:S01]  /*1f4e0*/  STL [R1+0x48], R54 ;  /* 0x0000483601007387 */ /* 0x000fe20000100800 */
[----:B------:R-:W-:-:S03]  /*1f4f0*/  IADD3.X R53, R53, UR10, RZ, P2, !PT ;  /* 0x0000000a35357c10 */ /* 0x000fc600097fe4ff */
[----:B------:R5:W-:Y:S04]  /*1f500*/  STL [R1+0x44], R55 ;  /* 0x0000443701007387 */ /* 0x000be80000100800 */
[----:B------:R1:W-:Y:S04]  /*1f510*/  STL [R1+0x88], R32 ;  /* 0x0000882001007387 */ /* 0x0003e80000100800 */
[----:B------:R-:W2:Y:S04]  /*1f520*/  LDL.LU R75, [R1+0x1c4] ;  /* 0x0001c400014b7983 */ /* 0x000ea80000300800 */
[----:B------:R3:W-:Y:S04]  /*1f530*/  STL [R1+0x84], R53 ;  /* 0x0000843501007387 */ /* 0x0007e80000100800 */
[----:B------:R-:W2:Y:S01]  /*1f540*/  LDL.LU R74, [R1+0x1c8] ;  /* 0x0001c800014a7983 */ /* 0x000ea20000300800 */
[----:B-1----:R-:W-:-:S02]  /*1f550*/  IMAD.MOV.U32 R4, RZ, RZ, R54 ;  /* 0x000000ffff047224 */ /* 0x002fc400078e0036 */
[----:B------:R-:W-:Y:S01]  /*1f560*/  IMAD.MOV.U32 R5, RZ, RZ, R55 ;  /* 0x000000ffff057224 */ /* 0x000fe200078e0037 */
[----:B------:R-:W2:Y:S04]  /*1f570*/  LDL.LU R73, [R1+0x204] ;  /* 0x0002040001497983 */ /* 0x000ea80000300800 */
[----:B------:R-:W2:Y:S04]  /*1f580*/  LDL.LU R72, [R1+0x208] ;  /* 0x0002080001487983 */ /* 0x000ea80000300800 */
[----:B------:R1:W-:Y:S04]  /*1f590*/  LDGSTS.E [R28+0x4600], [R4.64], P0 ;  /* 0x04600000041c7fae */ /* 0x0003e8000812184c */
[----:B-----5:R-:W5:Y:S01]  /*1f5a0*/  LDL.LU R55, [R1+0x244] ;  /* 0x0002440001377983 */ /* 0x020f620000300800 */
[----:B-1----:R-:W-:-:S03]  /*1f5b0*/  IMAD.MOV.U32 R4, RZ, RZ, R32 ;  /* 0x000000ffff047224 */ /* 0x002fc600078e0020 */
[----:B------:R-:W5:Y:S01]  /*1f5c0*/  LDL.LU R32, [R1+0x248] ;  /* 0x0002480001207983 */ /* 0x000f620000300800 */
[----:B------:R-:W-:-:S03]  /*1f5d0*/  IMAD.MOV.U32 R5, RZ, RZ, R53 ;  /* 0x000000ffff057224 */ /* 0x000fc600078e0035 */
[----:B------:R-:W5:Y:S04]  /*1f5e0*/  LDL.LU R54, [R1+0x284] ;  /* 0x0002840001367983 */ /* 0x000f680000300800 */
[----:B---3--:R-:W3:Y:S01]  /*1f5f0*/  LDL.LU R53, [R1+0x288] ;  /* 0x0002880001357983 */ /* 0x008ee20000300800 */
[----:B------:R-:W-:Y:S02]  /*1f600*/  IADD3 R90, P1, R90, UR11, RZ ;  /* 0x0000000b5a5a7c10 */ /* 0x000fe4000ff3e0ff */
[----:B------:R-:W-:Y:S01]  /*1f610*/  IADD3 R35, P2, R35, UR11, RZ ;  /* 0x0000000b23237c10 */ /* 0x000fe2000ff5e0ff */
[----:B------:R1:W-:Y:S01]  /*1f620*/  LDGSTS.E [R28+0x5600], [R4.64], P0 ;  /* 0x05600000041c7fae */ /* 0x0003e2000812184c */
[----:B------:R-:W-:Y:S02]  /*1f630*/  IADD3.X R91, R91, UR10, RZ, P1, !PT ;  /* 0x0000000a5b5b7c10 */ /* 0x000fe40008ffe4ff */
[----:B------:R-:W-:Y:S01]  /*1f640*/  IADD3.X R52, R52, UR10, RZ, P2, !PT ;  /* 0x0000000a34347c10 */ /* 0x000fe200097fe4ff */
[----:B------:R-:W-:Y:S01]  /*1f650*/  STL [R1+0xc8], R90 ;  /* 0x0000c85a01007387 */ /* 0x000fe20000100800 */
[----:B-1----:R-:W-:-:S02]  /*1f660*/  IMAD.MOV.U32 R4, RZ, RZ, R90 ;  /* 0x000000ffff047224 */ /* 0x002fc400078e005a */
[----:B------:R-:W-:Y:S01]  /*1f670*/  IMAD.MOV.U32 R5, RZ, RZ, R91 ;  /* 0x000000ffff057224 */ /* 0x000fe200078e005b */
[----:B------:R-:W-:Y:S04]  /*1f680*/  STL [R1+0xc4], R91 ;  /* 0x0000c45b01007387 */ /* 0x000fe80000100800 */
[----:B------:R1:W-:Y:S04]  /*1f690*/  LDGSTS.E [R28+0x6600], [R4.64], P0 ;  /* 0x06600000041c7fae */ /* 0x0003e8000812184c */
[----:B------:R-:W-:Y:S04]  /*1f6a0*/  STL [R1+0x108], R35 ;  /* 0x0001082301007387 */ /* 0x000fe80000100800 */
[----:B------:R1:W-:Y:S02]  /*1f6b0*/  STL [R1+0x104], R52 ;  /* 0x0001043401007387 */ /* 0x0003e40000100800 */
[----:B-1----:R-:W-:-:S02]  /*1f6c0*/  IMAD.MOV.U32 R4, RZ, RZ, R35 ;  /* 0x000000ffff047224 */ /* 0x002fc400078e0023 */
[----:B------:R-:W-:Y:S02]  /*1f6d0*/  IMAD.MOV.U32 R5, RZ, RZ, R52 ;  /* 0x000000ffff057224 */ /* 0x000fe400078e0034 */
[----:B------:R-:W3:Y:S04]  /*1f6e0*/  LDL.LU R52, [R1+0x2c4] ;  /* 0x0002c40001347983 */ /* 0x000ee80000300800 */
[----:B------:R-:W3:Y:S04]  /*1f6f0*/  LDL.LU R35, [R1+0x2c8] ;  /* 0x0002c80001237983 */ /* 0x000ee80000300800 */
[----:B------:R1:W-:Y:S01]  /*1f700*/  LDGSTS.E [R28+0x7600], [R4.64], P0 ;  /* 0x07600000041c7fae */ /* 0x0003e2000812184c */
[----:B----4-:R-:W-:-:S04]  /*1f710*/  IADD3 R33, P1, R33, UR11, RZ ;  /* 0x0000000b21217c10 */ /* 0x010fc8000ff3e0ff */
[----:B------:R-:W-:Y:S02]  /*1f720*/  IADD3.X R34, R34, UR10, RZ, P1, !PT ;  /* 0x0000000a22227c10 */ /* 0x000fe40008ffe4ff */
[----:B------:R-:W-:Y:S01]  /*1f730*/  IADD3 R88, P2, R88, UR11, RZ ;  /* 0x0000000b58587c10 */ /* 0x000fe2000ff5e0ff */
[----:B------:R-:W-:Y:S03]  /*1f740*/  STL [R1+0x148], R33 ;  /* 0x0001482101007387 */ /* 0x000fe60000100800 */
[----:B------:R-:W-:Y:S01]  /*1f750*/  IADD3.X R89, R89, UR10, RZ, P2, !PT ;  /* 0x0000000a59597c10 */ /* 0x000fe200097fe4ff */
[----:B------:R4:W-:Y:S01]  /*1f760*/  STL [R1+0x144], R34 ;  /* 0x0001442201007387 */ /* 0x0009e20000100800 */
[----:B-1----:R-:W-:-:S03]  /*1f770*/  IMAD.MOV.U32 R5, RZ, RZ, R34 ;  /* 0x000000ffff057224 */ /* 0x002fc600078e0022 */
[----:B------:R-:W-:Y:S01]  /*1f780*/  STL [R1+0x188], R88 ;  /* 0x0001885801007387 */ /* 0x000fe20000100800 */
[----:B------:R-:W-:-:S03]  /*1f790*/  IMAD.MOV.U32 R4, RZ, RZ, R33 ;  /* 0x000000ffff047224 */ /* 0x000fc600078e0021 */
[----:B----4-:R-:W4:Y:S04]  /*1f7a0*/  LDL.LU R34, [R1+0x304] ;  /* 0x0003040001227983 */ /* 0x010f280000300800 */
[----:B------:R-:W-:Y:S04]  /*1f7b0*/  STL [R1+0x184], R89 ;  /* 0x0001845901007387 */ /* 0x000fe80000100800 */
[----:B------:R-:W4:Y:S04]  /*1f7c0*/  LDL.LU R33, [R1+0x308] ;  /* 0x0003080001217983 */ /* 0x000f280000300800 */
[----:B------:R1:W-:Y:S02]  /*1f7d0*/  LDGSTS.E [R28+0x8600], [R4.64], P0 ;  /* 0x08600000041c7fae */ /* 0x0003e4000812184c */
[----:B-1----:R-:W-:-:S02]  /*1f7e0*/  IMAD.MOV.U32 R4, RZ, RZ, R88 ;  /* 0x000000ffff047224 */ /* 0x002fc400078e0058 */
[----:B------:R-:W-:-:S05]  /*1f7f0*/  IMAD.MOV.U32 R5, RZ, RZ, R89 ;  /* 0x000000ffff057224 */ /* 0x000fca00078e0059 */
[----:B------:R1:W-:Y:S01]  /*1f800*/  LDGSTS.E [R28+0x9600], [R4.64], P0 ;  /* 0x09600000041c7fae */ /* 0x0003e2000812184c */
[----:B--2---:R-:W-:-:S04]  /*1f810*/  IADD3 R74, P1, R74, UR11, RZ ;  /* 0x0000000b4a4a7c10 */ /* 0x004fc8000ff3e0ff */
[----:B------:R-:W-:Y:S01]  /*1f820*/  IADD3.X R75, R75, UR10, RZ, P1, !PT ;  /* 0x0000000a4b4b7c10 */ /* 0x000fe20008ffe4ff */
[----:B-1----:R-:W-:Y:S01]  /*1f830*/  IMAD.MOV.U32 R4, RZ, RZ, R74 ;  /* 0x000000ffff047224 */ /* 0x002fe200078e004a */
[----:B------:R-:W-:-:S03]  /*1f840*/  IADD3 R72, P2, R72, UR11, RZ ;  /* 0x0000000b48487c10 */ /* 0x000fc6000ff5e0ff */
[----:B------:R-:W-:Y:S01]  /*1f850*/  IMAD.MOV.U32 R5, RZ, RZ, R75 ;  /* 0x000000ffff057224 */ /* 0x000fe200078e004b */
[----:B------:R-:W-:Y:S01]  /*1f860*/  IADD3.X R73, R73, UR10, RZ, P2, !PT ;  /* 0x0000000a49497c10 */ /* 0x000fe200097fe4ff */
[----:B------:R-:W-:Y:S04]  /*1f870*/  STL [R1+0x1c8], R74 ;  /* 0x0001c84a01007387 */ /* 0x000fe80000100800 */
[----:B------:R1:W-:Y:S04]  /*1f880*/  LDGSTS.E [R28+0xa600], [R4.64], P0 ;  /* 0x0a600000041c7fae */ /* 0x0003e8000812184c */
[----:B------:R-:W-:Y:S01]  /*1f890*/  STL [R1+0x1c4], R75 ;  /* 0x0001c44b01007387 */ /* 0x000fe20000100800 */
[----:B-----5:R-:W-:-:S03]  /*1f8a0*/  IADD3 R32, P1, R32, UR11, RZ ;  /* 0x0000000b20207c10 */ /* 0x020fc6000ff3e0ff */
[----:B------:R-:W-:Y:S01]  /*1f8b0*/  STL [R1+0x208], R72 ;  /* 0x0002084801007387 */ /* 0x000fe20000100800 */
[----:B-1----:R-:W-:Y:S01]  /*1f8c0*/  IMAD.MOV.U32 R4, RZ, RZ, R72 ;  /* 0x000000ffff047224 */ /* 0x002fe200078e0048 */
[----:B------:R-:W-:Y:S01]  /*1f8d0*/  IADD3.X R55, R55, UR10, RZ, P1, !PT ;  /* 0x0000000a37377c10 */ /* 0x000fe20008ffe4ff */
[----:B------:R-:W-:Y:S01]  /*1f8e0*/  IMAD.MOV.U32 R5, RZ, RZ, R73 ;  /* 0x000000ffff057224 */ /* 0x000fe200078e0049 */
[----:B------:R-:W-:Y:S01]  /*1f8f0*/  STL [R1+0x204], R73 ;  /* 0x0002044901007387 */ /* 0x000fe20000100800 */
[----:B---3--:R-:W-:-:S03]  /*1f900*/  IADD3 R53, P2, R53, UR11, RZ ;  /* 0x0000000b35357c10 */ /* 0x008fc6000ff5e0ff */
[----:B------:R1:W-:Y:S01]  /*1f910*/  STL [R1+0x248], R32 ;  /* 0x0002482001007387 */ /* 0x0003e20000100800 */
[----:B------:R-:W-:-:S03]  /*1f920*/  IADD3.X R54, R54, UR10, RZ, P2, !PT ;  /* 0x0000000a36367c10 */ /* 0x000fc600097fe4ff */
[----:B------:R2:W-:Y:S04]  /*1f930*/  LDGSTS.E [R28+0xb600], [R4.64], P0 ;  /* 0x0b600000041c7fae */ /* 0x0005e8000812184c */
[----:B------:R-:W-:Y:S04]  /*1f940*/  STL [R1+0x244], R55 ;  /* 0x0002443701007387 */ /* 0x000fe80000100800 */
[----:B------:R-:W-:Y:S01]  /*1f950*/  STL [R1+0x288], R53 ;  /* 0x0002883501007387 */ /* 0x000fe20000100800 */
[----:B--2---:R-:W-:-:S03]  /*1f960*/  IMAD.MOV.U32 R4, RZ, RZ, R32 ;  /* 0x000000ffff047224 */ /* 0x004fc600078e0020 */
[----:B-1----:R-:W2:Y:S04]  /*1f970*/  LDL.LU R32, [R1+0x10] ;  /* 0x0000100001207983 */ /* 0x002ea80000300800 */
[----:B------:R1:W-:Y:S04]  /*1f980*/  STL [R1+0x284], R54 ;  /* 0x0002843601007387 */ /* 0x0003e80000100800 */
[----:B------:R-:W3:Y:S04]  /*1f990*/  LDL.LU R72, [R1+0xc] ;  /* 0x00000c0001487983 */ /* 0x000ee80000300800 */
[----:B------:R-:W5:Y:S01]  /*1f9a0*/  S2R R101, SR_TID.X ;  /* 0x0000000000657919 */ /* 0x000f620000002100 */
[----:B------:R-:W-:-:S05]  /*1f9b0*/  IMAD.MOV.U32 R5, RZ, RZ, R55 ;  /* 0x000000ffff057224 */ /* 0x000fca00078e0037 */
[----:B------:R1:W-:Y:S01]  /*1f9c0*/  LDGSTS.E [R28+0xc600], [R4.64], P0 ;  /* 0x0c600000041c7fae */ /* 0x0003e2000812184c */
[----:B------:R-:W-:-:S04]  /*1f9d0*/  IADD3 R35, P1, R35, UR11, RZ ;  /* 0x0000000b23237c10 */ /* 0x000fc8000ff3e0ff */
[----:B------:R-:W-:Y:S01]  /*1f9e0*/  IADD3.X R52, R52, UR10, RZ, P1, !PT ;  /* 0x0000000a34347c10 */ /* 0x000fe20008ffe4ff */
[----:B-1----:R-:W-:Y:S02]  /*1f9f0*/  IMAD.MOV.U32 R4, RZ, RZ, R53 ;  /* 0x000000ffff047224 */ /* 0x002fe400078e0035 */
[----:B------:R-:W-:-:S05]  /*1fa00*/  IMAD.MOV.U32 R5, RZ, RZ, R54 ;  /* 0x000000ffff057224 */ /* 0x000fca00078e0036 */
[----:B------:R1:W-:Y:S01]  /*1fa10*/  LDGSTS.E [R28+0xd600], [R4.64], P0 ;  /* 0x0d600000041c7fae */ /* 0x0003e2000812184c */
[----:B-----5:R-:W-:-:S03]  /*1fa20*/  LOP3.LUT R101, R101, 0x7f, RZ, 0xc0, !PT ;  /* 0x0000007f65657812 */ /* 0x020fc600078ec0ff */
[----:B------:R-:W-:Y:S01]  /*1fa30*/  STL [R1+0x2c8], R35 ;  /* 0x0002c82301007387 */ /* 0x000fe20000100800 */
[----:B------:R-:W-:Y:S01]  /*1fa40*/  IADD3 R209, P1, R209, UR11, RZ ;  /* 0x0000000bd1d17c10 */ /* 0x000fe2000ff3e0ff */
[----:B------:R-:W-:Y:S02]  /*1fa50*/  IMAD.SHL.U32 R101, R101, 0x4, RZ ;  /* 0x0000000465657824 */ /* 0x000fe400078e00ff */
[----:B-1----:R-:W-:Y:S02]  /*1fa60*/  IMAD.MOV.U32 R4, RZ, RZ, R35 ;  /* 0x000000ffff047224 */ /* 0x002fe400078e0023 */
[----:B------:R-:W-:Y:S01]  /*1fa70*/  IMAD.MOV.U32 R5, RZ, RZ, R52 ;  /* 0x000000ffff057224 */ /* 0x000fe200078e0034 */
[----:B------:R-:W-:Y:S04]  /*1fa80*/  STL [R1+0x2c4], R52 ;  /* 0x0002c43401007387 */ /* 0x000fe80000100800 */
[----:B------:R1:W-:Y:S01]  /*1fa90*/  LDGSTS.E [R28+0xe600], [R4.64], P0 ;  /* 0x0e600000041c7fae */ /* 0x0003e2000812184c */
[----:B------:R-:W-:-:S02]  /*1faa0*/  IADD3.X R208, R208, UR10, RZ, P1, !PT ;  /* 0x0000000ad0d07c10 */ /* 0x000fc40008ffe4ff */
[----:B----4-:R-:W-:-:S04]  /*1fab0*/  IADD3 R33, P2, R33, UR11, RZ ;  /* 0x0000000b21217c10 */ /* 0x010fc8000ff5e0ff */
[----:B------:R-:W-:Y:S01]  /*1fac0*/  IADD3.X R34, R34, UR10, RZ, P2, !PT ;  /* 0x0000000a22227c10 */ /* 0x000fe200097fe4ff */
[----:B-1----:R-:W-:Y:S01]  /*1fad0*/  IMAD.MOV.U32 R4, RZ, RZ, R33 ;  /* 0x000000ffff047224 */ /* 0x002fe200078e0021 */
[----:B------:R1:W-:Y:S03]  /*1fae0*/  STL [R1+0x308], R33 ;  /* 0x0003082101007387 */ /* 0x0003e60000100800 */
[----:B------:R-:W-:Y:S01]  /*1faf0*/  IMAD.MOV.U32 R5, RZ, RZ, R34 ;  /* 0x000000ffff057224 */ /* 0x000fe200078e0022 */
[----:B------:R-:W4:Y:S01]  /*1fb00*/  LDL.LU R54, [R1+0x50] ;  /* 0x0000500001367983 */ /* 0x000f220000300800 */
[----:B------:R-:W-:-:S03]  /*1fb10*/  IADD3 R225, P2, R225, UR11, RZ ;  /* 0x0000000be1e17c10 */ /* 0x000fc6000ff5e0ff */
[----:B------:R5:W-:Y:S01]  /*1fb20*/  STL [R1+0x304], R34 ;  /* 0x0003042201007387 */ /* 0x000be20000100800 */
[----:B-1----:R-:W-:-:S03]  /*1fb30*/  LOP3.LUT R33, R101, 0x40, RZ, 0x3c, !PT ;  /* 0x0000004065217812 */ /* 0x002fc600078e3cff */
[----:B------:R-:W4:Y:S04]  /*1fb40*/  LDL.LU R52, [R1+0x90] ;  /* 0x0000900001347983 */ /* 0x000f280000300800 */
[----:B------:R1:W-:Y:S04]  /*1fb50*/  LDGSTS.E [R28+0xf600], [R4.64], P0 ;  /* 0x0f600000041c7fae */ /* 0x0003e8000812184c */
[----:B------:R-:W4:Y:S01]  /*1fb60*/  LDL.LU R55, [R1+0x4c] ;  /* 0x00004c0001377983 */ /* 0x000f220000300800 */
[----:B------:R-:W-:-:S03]  /*1fb70*/  IADD3.X R224, R224, UR10, RZ, P2, !PT ;  /* 0x0000000ae0e07c10 */ /* 0x000fc600097fe4ff */
[----:B------:R-:W4:Y:S01]  /*1fb80*/  LDL.LU R53, [R1+0x8c] ;  /* 0x00008c0001357983 */ /* 0x000f220000300800 */
[----:B-1----:R-:W-:Y:S01]  /*1fb90*/  IMAD.U32 R28, RZ, RZ, UR8 ;  /* 0x00000008ff1c7e24 */ /* 0x002fe2000f8e00ff */
[----:B------:R-:W-:Y:S01]  /*1fba0*/  IADD3 R241, P1, R241, UR11, RZ ;  /* 0x0000000bf1f17c10 */ /* 0x000fe2000ff3e0ff */
[----:B------:R-:W-:Y:S01]  /*1fbb0*/  IMAD.MOV.U32 R4, RZ, RZ, R209 ;  /* 0x000000ffff047224 */ /* 0x000fe200078e00d1 */
[----:B------:R-:W4:Y:S01]  /*1fbc0*/  LDL.LU R91, [R1+0xcc] ;  /* 0x0000cc00015b7983 */ /* 0x000f220000300800 */
[----:B------:R-:W-:Y:S02]  /*1fbd0*/  IMAD R28, R28, 0x10000, R33 ;  /* 0x000100001c1c7824 */ /* 0x000fe400078e0221 */
[----:B------:R-:W-:Y:S01]  /*1fbe0*/  IMAD.MOV.U32 R5, RZ, RZ, R208 ;  /* 0x000000ffff057224 */ /* 0x000fe200078e00d0 */
[----:B------:R-:W-:Y:S01]  /*1fbf0*/  IADD3.X R240, R240, UR10, RZ, P1, !PT ;  /* 0x0000000af0f07c10 */ /* 0x000fe20008ffe4ff */
[----:B------:R-:W4:Y:S04]  /*1fc00*/  LDL.LU R35, [R1+0xd0] ;  /* 0x0000d00001237983 */ /* 0x000f280000300800 */
[----:B------:R1:W-:Y:S04]  /*1fc10*/  LDGSTS.E [R28+0x800], [R4.64], P0 ;  /* 0x00800000041c7fae */ /* 0x0003e8000812184c */
[----:B-----5:R-:W5:Y:S04]  /*1fc20*/  LDL.LU R34, [R1+0x10c] ;  /* 0x00010c0001227983 */ /* 0x020f680000300800 */
[----:B------:R-:W5:Y:S01]  /*1fc30*/  LDL.LU R33, [R1+0x110] ;  /* 0x0001100001217983 */ /* 0x000f620000300800 */
[----:B-1----:R-:W-:-:S02]  /*1fc40*/  IMAD.MOV.U32 R4, RZ, RZ, R225 ;  /* 0x000000ffff047224 */ /* 0x002fc400078e00e1 */
[----:B------:R-:W-:-:S05]  /*1fc50*/  IMAD.MOV.U32 R5, RZ, RZ, R224 ;  /* 0x000000ffff057224 */ /* 0x000fca00078e00e0 */
[----:B------:R1:W-:Y:S02]  /*1fc60*/  LDGSTS.E [R28+0x1800], [R4.64], P0 ;  /* 0x01800000041c7fae */ /* 0x0003e4000812184c */
[----:B-1----:R-:W-:Y:S02]  /*1fc70*/  IMAD.MOV.U32 R4, RZ, RZ, R241 ;  /* 0x000000ffff047224 */ /* 0x002fe400078e00f1 */
[----:B------:R-:W-:-:S05]  /*1fc80*/  IMAD.MOV.U32 R5, RZ, RZ, R240 ;  /* 0x000000ffff057224 */ /* 0x000fca00078e00f0 */
[----:B------:R1:W-:Y:S01]  /*1fc90*/  LDGSTS.E [R28+0x2800], [R4.64], P0 ;  /* 0x02800000041c7fae */ /* 0x0003e2000812184c */
[----:B--2---:R-:W-:-:S04]  /*1fca0*/  IADD3 R32, P2, R32, UR11, RZ ;  /* 0x0000000b20207c10 */ /* 0x004fc8000ff5e0ff */
[----:B---3--:R-:W-:Y:S01]  /*1fcb0*/  IADD3.X R72, R72, UR10, RZ, P2, !PT ;  /* 0x0000000a48487c10 */ /* 0x008fe200097fe4ff */
[----:B------:R2:W-:Y:S01]  /*1fcc0*/  STL [R1+0x10], R32 ;  /* 0x0000102001007387 */ /* 0x0005e20000100800 */
[----:B-1----:R-:W-:-:S03]  /*1fcd0*/  IMAD.MOV.U32 R4, RZ, RZ, R32 ;  /* 0x000000ffff047224 */ /* 0x002fc600078e0020 */
[----:B------:R1:W-:Y:S04]  /*1fce0*/  STL [R1+0xc], R72 ;  /* 0x00000c4801007387 */ /* 0x0003e80000100800 */
[----:B------:R-:W3:Y:S04]  /*1fcf0*/  LDL.LU R90, [R1+0x14c] ;  /* 0x00014c00015a7983 */ /* 0x000ee80000300800 */
[----:B--2---:R-:W2:Y:S04]  /*1fd00*/  LDL.LU R32, [R1+0x150] ;  /* 0x0001500001207983 */ /* 0x004ea80000300800 */
[----:B------:R-:W3:Y:S04]  /*1fd10*/  LDL.LU R89, [R1+0x18c] ;  /* 0x00018c0001597983 */ /* 0x000ee80000300800 */
[----:B------:R-:W3:Y:S01]  /*1fd20*/  LDL.LU R88, [R1+0x190] ;  /* 0x0001900001587983 */ /* 0x000ee20000300800 */
[----:B------:R-:W-:-:S05]  /*1fd30*/  IMAD.MOV.U32 R5, RZ, RZ, R72 ;  /* 0x000000ffff057224 */ /* 0x000fca00078e0048 */
[----:B------:R1:W-:Y:S01]  /*1fd40*/  LDGSTS.E [R28+0x3800], [R4.64], P0 ;  /* 0x03800000041c7fae */ /* 0x0003e2000812184c */
[----:B----4-:R-:W-:Y:S02]  /*1fd50*/  IADD3 R54, P1, R54, UR11, RZ ;  /* 0x0000000b36367c10 */ /* 0x010fe4000ff3e0ff */
[----:B------:R-:W-:-:S03]  /*1fd60*/  IADD3 R52, P2, R52, UR11, RZ ;  /* 0x0000000b34347c10 */ /* 0x000fc6000ff5e0ff */
[----:B------:R-:W-:Y:S01]  /*1fd70*/  STL [R1+0x50], R54 ;  /* 0x0000503601007387 */ /* 0x000fe20000100800 */
[----:B------:R-:W-:Y:S02]  /*1fd80*/  IADD3.X R55, R55, UR10, RZ, P1, !PT ;  /* 0x0000000a37377c10 */ /* 0x000fe40008ffe4ff */
[----:B------:R-:W-:-:S03]  /*1fd90*/  IADD3.X R53, R53, UR10, RZ, P2, !PT ;  /* 0x0000000a35357c10 */ /* 0x000fc600097fe4ff */
[----:B------:R4:W-:Y:S01]  /*1fda0*/  STL [R1+0x4c], R55 ;  /* 0x00004c3701007387 */ /* 0x0009e20000100800 */
[----:B-1----:R-:W-:-:S03]  /*1fdb0*/  IMAD.MOV.U32 R4, RZ, RZ, R54 ;  /* 0x000000ffff047224 */ /* 0x002fc600078e0036 */
[----:B------:R-:W-:Y:S01]  /*1fdc0*/  STL [R1+0x90], R52 ;  /* 0x0000903401007387 */ /* 0x000fe20000100800 */
[----:B------:R-:W-:-:S03]  /*1fdd0*/  IMAD.MOV.U32 R5, RZ, RZ, R55 ;  /* 0x000000ffff057224 */ /* 0x000fc600078e0037 */
[----:B------:R-:W3:Y:S04]  /*1fde0*/  LDL.LU R75, [R1+0x1cc] ;  /* 0x0001cc00014b7983 */ /* 0x000ee80000300800 */
[----:B------:R1:W-:Y:S01]  /*1fdf0*/  STL [R1+0x8c], R53 ;  /* 0x00008c3501007387 */ /* 0x0003e20000100800 */
[----:B------:R-:W-:-:S03]  /*1fe00*/  IADD3 R35, P1, R35, UR11, RZ ;  /* 0x0000000b23237c10 */ /* 0x000fc6000ff3e0ff */
[----:B------:R-:W3:Y:S01]  /*1fe10*/  LDL.LU R74, [R1+0x1d0] ;  /* 0x0001d000014a7983 */ /* 0x000ee20000300800 */
[----:B------:R-:W-:-:S03]  /*1fe20*/  IADD3.X R91, R91, UR10, RZ, P1, !PT ;  /* 0x0000000a5b5b7c10 */ /* 0x000fc60008ffe4ff */
[----:B------:R-:W3:Y:S04]  /*1fe30*/  LDL.LU R73, [R1+0x20c] ;  /* 0x00020c0001497983 */ /* 0x000ee80000300800 */
[----:B------:R1:W-:Y:S01]  /*1fe40*/  LDGSTS.E [R28+0x4800], [R4.64], P0 ;  /* 0x04800000041c7fae */ /* 0x0003e2000812184c */
[----:B-----5:R-:W-:-:S03]  /*1fe50*/  IADD3 R33, P2, R33, UR11, RZ ;  /* 0x0000000b21217c10 */ /* 0x020fc6000ff5e0ff */
[----:B------:R-:W5:Y:S01]  /*1fe60*/  LDL.LU R72, [R1+0x210] ;  /* 0x0002100001487983 */ /* 0x000f620000300800 */
[----:B------:R-:W-:-:S03]  /*1fe70*/  IADD3.X R34, R34, UR10, RZ, P2, !PT ;  /* 0x0000000a22227c10 */ /* 0x000fc600097fe4ff */
[----:B----4-:R-:W4:Y:S01]  /*1fe80*/  LDL.LU R55, [R1+0x24c] ;  /* 0x00024c0001377983 */ /* 0x010f220000300800 */
[----:B-1----:R-:W-:-:S03]  /*1fe90*/  IMAD.MOV.U32 R4, RZ, RZ, R52 ;  /* 0x000000ffff047224 */ /* 0x002fc600078e0034 */
[----:B------:R-:W4:Y:S01]  /*1fea0*/  LDL.LU R54, [R1+0x250] ;  /* 0x0002500001367983 */ /* 0x000f220000300800 */
[----:B------:R-:W-:-:S03]  /*1feb0*/  IMAD.MOV.U32 R5, RZ, RZ, R53 ;  /* 0x000000ffff057224 */ /* 0x000fc600078e0035 */
[----:B------:R-:W4:Y:S04]  /*1fec0*/  LDL.LU R53, [R1+0x28c] ;  /* 0x00028c0001357983 */ /* 0x000f280000300800 */
[----:B------:R1:W-:Y:S04]  /*1fed0*/  LDGSTS.E [R28+0x5800], [R4.64], P0 ;  /* 0x05800000041c7fae */ /* 0x0003e8000812184c */
[----:B------:R-:W4:Y:S04]  /*1fee0*/  LDL.LU R52, [R1+0x290] ;  /* 0x0002900001347983 */ /* 0x000f280000300800 */
[----:B------:R1:W-:Y:S02]  /*1fef0*/  STL [R1+0xd0], R35 ;  /* 0x0000d02301007387 */ /* 0x0003e40000100800 */
[----:B-1----:R-:W-:-:S02]  /*1ff00*/  IMAD.MOV.U32 R4, RZ, RZ, R35 ;  /* 0x000000ffff047224 */ /* 0x002fc400078e0023 */
[----:B------:R-:W-:Y:S01]  /*1ff10*/  IMAD.MOV.U32 R5, RZ, RZ, R91 ;  /* 0x000000ffff057224 */ /* 0x000fe200078e005b */
[----:B------:R-:W-:Y:S04]  /*1ff20*/  STL [R1+0xcc], R91 ;  /* 0x0000cc5b01007387 */ /* 0x000fe80000100800 */
[----:B------:R-:W-:Y:S04]  /*1ff30*/  STL [R1+0x110], R33 ;  /* 0x0001102101007387 */ /* 0x000fe80000100800 */
[----:B------:R1:W-:Y:S04]  /*1ff40*/  LDGSTS.E [R28+0x6800], [R4.64], P0 ;  /* 0x06800000041c7fae */ /* 0x0003e8000812184c */
[----:B------:R1:W-:Y:S04]  /*1ff50*/  STL [R1+0x10c], R34 ;  /* 0x00010c2201007387 */ /* 0x0003e80000100800 */
[----:B------:R-:W4:Y:S01]  /*1ff60*/  LDL.LU R35, [R1+0x2cc] ;  /* 0x0002cc0001237983 */ /* 0x000f220000300800 */
[----:B-1----:R-:W-:-:S02]  /*1ff70*/  IMAD.MOV.U32 R4, RZ, RZ, R33 ;  /* 0x000000ffff047224 */ /* 0x002fc400078e0021 */
[----:B------:R-:W-:Y:S02]  /*1ff80*/  IMAD.MOV.U32 R5, RZ, RZ, R34 ;  /* 0x000000ffff057224 */ /* 0x000fe400078e0022 */
[----:B------:R-:W4:Y:S04]  /*1ff90*/  LDL.LU R34, [R1+0x2d0] ;  /* 0x0002d00001227983 */ /* 0x000f280000300800 */
[----:B------:R-:W4:Y:S04]  /*1ffa0*/  LDL.LU R33, [R1+0x30c] ;  /* 0x00030c0001217983 */ /* 0x000f280000300800 */
[----:B------:R1:W-:Y:S01]  /*1ffb0*/  LDGSTS.E [R28+0x7800], [R4.64], P0 ;  /* 0x07800000041c7fae */ /* 0x0003e2000812184c */
[----:B--2---:R-:W-:-:S04]  /*1ffc0*/  IADD3 R32, P1, R32, UR11, RZ ;  /* 0x0000000b20207c10 */ /* 0x004fc8000ff3e0ff */
[----:B---3--:R-:W-:Y:S01]  /*1ffd0*/  IADD3.X R90, R90, UR10, RZ, P1, !PT ;  /* 0x0000000a5a5a7c10 */ /* 0x008fe20008ffe4ff */
[----:B------:R2:W-:Y:S01]  /*1ffe0*/  STL [R1+0x150], R32 ;  /* 0x0001502001007387 */ /* 0x0005e20000100800 */
[----:B------:R-:W-:-:S03]  /*1fff0*/  IADD3 R88, P2, R88, UR11, RZ ;  /* 0x0000000b58587c10 */ /* 0x000fc6000ff5e0ff */
[----:B------:R-:W-:Y:S01]  /*20000*/  STL [R1+0x14c], R90 ;  /* 0x00014c5a01007387 */ /* 0x000fe20000100800 */
[----:B-1----:R-:W-:-:S03]  /*20010*/  IMAD.MOV.U32 R4, RZ, RZ, R32 ;  /* 0x000000ffff047224 */ /* 0x002fc600078e0020 */
[----:B------:R-:W-:Y:S04]  /*20020*/  STL [R1+0x190], R88 ;  /* 0x0001905801007387 */ /* 0x000fe80000100800 */
[----:B--2---:R-:W2:Y:S01]  /*20030*/  LDL.LU R32, [R1+0x310] ;  /* 0x0003100001207983 */ /* 0x004ea20000300800 */
[----:B------:R-:W-:Y:S01]  /*20040*/  IMAD.MOV.U32 R5, RZ, RZ, R90 ;  /* 0x000000ffff057224 */ /* 0x000fe200078e005a */
[----:B------:R-:W-:-:S04]  /*20050*/  IADD3.X R89, R89, UR10, RZ, P2, !PT ;  /* 0x0000000a59597c10 */ /* 0x000fc800097fe4ff */
[----:B------:R1:W-:Y:S02]  /*20060*/  LDGSTS.E [R28+0x8800], [R4.64], P0 ;  /* 0x08800000041c7fae */ /* 0x0003e4000812184c */
[----:B-1----:R-:W-:Y:S02]  /*20070*/  IMAD.MOV.U32 R4, RZ, RZ, R88 ;  /* 0x000000ffff047224 */ /* 0x002fe400078e0058 */
[----:B------:R-:W-:-:S05]  /*20080*/  IMAD.MOV.U32 R5, RZ, RZ, R89 ;  /* 0x000000ffff057224 */ /* 0x000fca00078e0059 */
[----:B------:R1:W-:Y:S04]  /*20090*/  LDGSTS.E [R28+0x9800], [R4.64], P0 ;  /* 0x09800000041c7fae */ /* 0x0003e8000812184c */
[----:B------:R-:W-:Y:S01]  /*200a0*/  STL [R1+0x18c], R89 ;  /* 0x00018c5901007387 */ /* 0x000fe20000100800 */
[----:B------:R-:W-:-:S05]  /*200b0*/  LOP3.LUT R31, R31, 0x7f, RZ, 0xc0, !PT ;  /* 0x0000007f1f1f7812 */ /* 0x000fca00078ec0ff */
[----:B------:R-:W-:Y:S01]  /*200c0*/  IMAD.SHL.U32 R31, R31, 0x4, RZ ;  /* 0x000000041f1f7824 */ /* 0x000fe200078e00ff */
[----:B------:R-:W-:-:S04]  /*200d0*/  IADD3 R74, P1, R74, UR11, RZ ;  /* 0x0000000b4a4a7c10 */ /* 0x000fc8000ff3e0ff */
[----:B------:R-:W-:Y:S01]  /*200e0*/  IADD3.X R75, R75, UR10, RZ, P1, !PT ;  /* 0x0000000a4b4b7c10 */ /* 0x000fe20008ffe4ff */
[----:B-1----:R-:W-:-:S04]  /*200f0*/  IMAD.MOV.U32 R4, RZ, RZ, R74 ;  /* 0x000000ffff047224 */ /* 0x002fc800078e004a */
[----:B------:R-:W-:Y:S01]  /*20100*/  IMAD.MOV.U32 R5, RZ, RZ, R75 ;  /* 0x000000ffff057224 */ /* 0x000fe200078e004b */
[----:B-----5:R-:W-:Y:S01]  /*20110*/  IADD3 R72, P2, R72, UR11, RZ ;  /* 0x0000000b48487c10 */ /* 0x020fe2000ff5e0ff */
[----:B------:R-:W-:Y:S03]  /*20120*/  STL [R1+0x1d0], R74 ;  /* 0x0001d04a01007387 */ /* 0x000fe60000100800 */
[----:B------:R-:W-:Y:S01]  /*20130*/  IADD3.X R73, R73, UR10, RZ, P2, !PT ;  /* 0x0000000a49497c10 */ /* 0x000fe200097fe4ff */
[----:B------:R1:W-:Y:S01]  /*20140*/  LDGSTS.E [R28+0xa800], [R4.64], P0 ;  /* 0x0a800000041c7fae */ /* 0x0003e2000812184c */
[----:B----4-:R-:W-:-:S03]  /*20150*/  IADD3 R54, P1, R54, UR11, RZ ;  /* 0x0000000b36367c10 */ /* 0x010fc6000ff3e0ff */
[----:B------:R-:W-:Y:S01]  /*20160*/  STL [R1+0x1cc], R75 ;  /* 0x0001cc4b01007387 */ /* 0x000fe20000100800 */
[----:B------:R-:W-:-:S03]  /*20170*/  IADD3.X R55, R55, UR10, RZ, P1, !PT ;  /* 0x0000000a37377c10 */ /* 0x000fc60008ffe4ff */
[----:B------:R-:W-:Y:S01]  /*20180*/  STL [R1+0x210], R72 ;  /* 0x0002104801007387 */ /* 0x000fe20000100800 */
[----:B-1----:R-:W-:Y:S02]  /*20190*/  IMAD.MOV.U32 R4, RZ, RZ, R72 ;  /* 0x000000ffff047224 */ /* 0x002fe400078e0048 */
[----:B------:R-:W-:Y:S01]  /*201a0*/  IMAD.MOV.U32 R5, RZ, RZ, R73 ;  /* 0x000000ffff057224 */ /* 0x000fe200078e0049 */
[----:B------:R-:W-:Y:S01]  /*201b0*/  IADD3 R52, P2, R52, UR11, RZ ;  /* 0x0000000b34347c10 */ /* 0x000fe2000ff5e0ff */
[----:B------:R-:W-:Y:S03]  /*201c0*/  STL [R1+0x20c], R73 ;  /* 0x00020c4901007387 */ /* 0x000fe60000100800 */
[----:B------:R-:W-:Y:S01]  /*201d0*/  IADD3.X R53, R53, UR10, RZ, P2, !PT ;  /* 0x0000000a35357c10 */ /* 0x000fe200097fe4ff */
[----:B------:R-:W-:Y:S04]  /*201e0*/  STL [R1+0x250], R54 ;  /* 0x0002503601007387 */ /* 0x000fe80000100800 */
[----:B------:R1:W-:Y:S04]  /*201f0*/  LDGSTS.E [R28+0xb800], [R4.64], P0 ;  /* 0x0b800000041c7fae */ /* 0x0003e8000812184c */
[----:B------:R3:W-:Y:S04]  /*20200*/  STL [R1+0x24c], R55 ;  /* 0x00024c3701007387 */ /* 0x0007e80000100800 */
[----:B------:R-:W-:Y:S01]  /*20210*/  STL [R1+0x290], R52 ;  /* 0x0002903401007387 */ /* 0x000fe20000100800 */
[----:B-1----:R-:W-:-:S02]  /*20220*/  IMAD.MOV.U32 R5, RZ, RZ, R55 ;  /* 0x000000ffff057224 */ /* 0x002fc400078e0037 */
[----:B------:R-:W-:Y:S01]  /*20230*/  IMAD.MOV.U32 R4, RZ, RZ, R54 ;  /* 0x000000ffff047224 */ /* 0x000fe200078e0036 */
[----:B---3--:R-:W3:Y:S04]  /*20240*/  LDL.LU R55, [R1+0x18] ;  /* 0x0000180001377983 */ /* 0x008ee80000300800 */
[----:B------:R1:W-:Y:S04]  /*20250*/  STL [R1+0x28c], R53 ;  /* 0x00028c3501007387 */ /* 0x0003e80000100800 */
[----:B------:R-:W4:Y:S01]  /*20260*/  LDL.LU R72, [R1+0x14] ;  /* 0x0000140001487983 */ /* 0x000f220000300800 */
[----:B------:R-:W-:-:S03]  /*20270*/  IADD3 R34, P1, R34, UR11, RZ ;  /* 0x0000000b22227c10 */ /* 0x000fc6000ff3e0ff */
[----:B------:R5:W-:Y:S01]  /*20280*/  LDGSTS.E [R28+0xc800], [R4.64], P0 ;  /* 0x0c800000041c7fae */ /* 0x000be2000812184c */
[----:B------:R-:W-:-:S03]  /*20290*/  IADD3.X R35, R35, UR10, RZ, P1, !PT ;  /* 0x0000000a23237c10 */ /* 0x000fc60008ffe4ff */
[----:B------:R-:W-:Y:S04]  /*202a0*/  STL [R1+0x2d0], R34 ;  /* 0x0002d02201007387 */ /* 0x000fe80000100800 */
[----:B------:R1:W-:Y:S01]  /*202b0*/  STL [R1+0x2cc], R35 ;  /* 0x0002cc2301007387 */ /* 0x0003e20000100800 */
[----:B-----5:R-:W-:Y:S02]  /*202c0*/  IMAD.MOV.U32 R4, RZ, RZ, R52 ;  /* 0x000000ffff047224 */ /* 0x020fe400078e0034 */
[----:B------:R-:W-:-:S05]  /*202d0*/  IMAD.MOV.U32 R5, RZ, RZ, R53 ;  /* 0x000000ffff057224 */ /* 0x000fca00078e0035 */
[----:B------:R5:W-:Y:S02]  /*202e0*/  LDGSTS.E [R28+0xd800], [R4.64], P0 ;  /* 0x0d800000041c7fae */ /* 0x000be4000812184c */
[----:B-----5:R-:W-:Y:S02]  /*202f0*/  IMAD.MOV.U32 R5, RZ, RZ, R35 ;  /* 0x000000ffff057224 */ /* 0x020fe400078e0023 */
[----:B------:R-:W-:-:S05]  /*20300*/  IMAD.MOV.U32 R4, RZ, RZ, R34 ;  /* 0x000000ffff047224 */ /* 0x000fca00078e0022 */
[----:B------:R5:W-:Y:S01]  /*20310*/  LDGSTS.E [R28+0xe800], [R4.64], P0 ;  /* 0x0e800000041c7fae */ /* 0x000be2000812184c */
[----:B------:R-:W-:Y:S02]  /*20320*/  LOP3.LUT R31, R31, 0x50, RZ, 0x3c, !PT ;  /* 0x000000501f1f7812 */ /* 0x000fe400078e3cff */
[----:B--2---:R-:W-:-:S04]  /*20330*/  IADD3 R32, P2, R32, UR11, RZ ;  /* 0x0000000b20207c10 */ /* 0x004fc8000ff5e0ff */
[----:B------:R-:W-:Y:S01]  /*20340*/  IADD3.X R33, R33, UR10, RZ, P2, !PT ;  /* 0x0000000a21217c10 */ /* 0x000fe200097fe4ff */
[----:B------:R-:W-:Y:S04]  /*20350*/  STL [R1+0x310], R32 ;  /* 0x0003102001007387 */ /* 0x000fe80000100800 */
[----:B-1----:R-:W2:Y:S04]  /*20360*/  LDL.LU R53, [R1+0x58] ;  /* 0x0000580001357983 */ /* 0x002ea80000300800 */
[----:B------:R1:W-:Y:S04]  /*20370*/  STL [R1+0x30c], R33 ;  /* 0x00030c2101007387 */ /* 0x0003e80000100800 */
[----:B------:R-:W2:Y:S04]  /*20380*/  LDL.LU R35, [R1+0x98] ;  /* 0x0000980001237983 */ /* 0x000ea80000300800 */
[----:B------:R-:W2:Y:S04]  /*20390*/  LDL.LU R54, [R1+0x54] ;  /* 0x0000540001367983 */ /* 0x000ea80000300800 */
[----:B------:R-:W2:Y:S01]  /*203a0*/  LDL.LU R52, [R1+0x94] ;  /* 0x0000940001347983 */ /* 0x000ea20000300800 */
[----:B-----5:R-:W-:-:S02]  /*203b0*/  IMAD.MOV.U32 R4, RZ, RZ, R32 ;  /* 0x000000ffff047224 */ /* 0x020fc400078e0020 */
[----:B------:R-:W-:Y:S01]  /*203c0*/  IMAD.MOV.U32 R5, RZ, RZ, R33 ;  /* 0x000000ffff057224 */ /* 0x000fe200078e0021 */
[----:B------:R-:W5:Y:S04]  /*203d0*/  LDL.LU R34, [R1+0xd4] ;  /* 0x0000d40001227983 */ /* 0x000f680000300800 */
[----:B------:R1:W-:Y:S04]  /*203e0*/  LDGSTS.E [R28+0xf800], [R4.64], P0 ;  /* 0x0f800000041c7fae */ /* 0x0003e8000812184c */
[----:B-1----:R-:W5:Y:S04]  /*203f0*/  LDL.LU R33, [R1+0xd8] ;  /* 0x0000d80001217983 */ /* 0x002f680000300800 */
[----:B------:R-:W5:Y:S01]  /*20400*/  LDL.LU R32, [R1+0x114] ;  /* 0x0001140001207983 */ /* 0x000f620000300800 */
[----:B------:R-:W-:-:S04]  /*20410*/  IMAD.U32 R28, RZ, RZ, UR8 ;  /* 0x00000008ff1c7e24 */ /* 0x000fc8000f8e00ff */
[----:B------:R-:W-:Y:S02]  /*20420*/  IMAD R28, R28, 0x10000, R31 ;  /* 0x000100001c1c7824 */ /* 0x000fe400078e021f */
[----:B------:R-:W5:Y:S01]  /*20430*/  LDL.LU R31, [R1+0x118] ;  /* 0x00011800011f7983 */ /* 0x000f620000300800 */
[----:B------:R-:W-:Y:S02]  /*20440*/  IADD3 R211, P1, R211, UR11, RZ ;  /* 0x0000000bd3d37c10 */ /* 0x000fe4000ff3e0ff */
[----:B------:R-:W-:Y:S02]  /*20450*/  IADD3 R227, P2, R227, UR11, RZ ;  /* 0x0000000be3e37c10 */ /* 0x000fe4000ff5e0ff */
[----:B------:R-:W-:Y:S02]  /*20460*/  IADD3.X R210, R210, UR10, RZ, P1, !PT ;  /* 0x0000000ad2d27c10 */ /* 0x000fe40008ffe4ff */
[----:B------:R-:W-:Y:S01]  /*20470*/  IADD3.X R226, R226, UR10, RZ, P2, !PT ;  /* 0x0000000ae2e27c10 */ /* 0x000fe200097fe4ff */
[----:B------:R-:W-:Y:S01]  /*20480*/  IMAD.MOV.U32 R4, RZ, RZ, R211 ;  /* 0x000000ffff047224 */ /* 0x000fe200078e00d3 */
[----:B------:R-:W-:Y:S01]  /*20490*/  IADD3 R243, P1, R243, UR11, RZ ;  /* 0x0000000bf3f37c10 */ /* 0x000fe2000ff3e0ff */
[----:B------:R-:W-:-:S03]  /*204a0*/  IMAD.MOV.U32 R5, RZ, RZ, R210 ;  /* 0x000000ffff057224 */ /* 0x000fc600078e00d2 */
[----:B------:R-:W-:Y:S02]  /*204b0*/  IADD3.X R242, R242, UR10, RZ, P1, !PT ;  /* 0x0000000af2f27c10 */ /* 0x000fe40008ffe4ff */
[----:B------:R1:W-:Y:S02]  /*204c0*/  LDGSTS.E [R28+0xa00], [R4.64], P0 ;  /* 0x00a00000041c7fae */ /* 0x0003e4000812184c */
[----:B-1----:R-:W-:Y:S02]  /*204d0*/  IMAD.MOV.U32 R4, RZ, RZ, R227 ;  /* 0x000000ffff047224 */ /* 0x002fe400078e00e3 */
[----:B------:R-:W-:-:S05]  /*204e0*/  IMAD.MOV.U32 R5, RZ, RZ, R226 ;  /* 0x000000ffff057224 */ /* 0x000fca00078e00e2 */
[----:B------:R1:W-:Y:S02]  /*204f0*/  LDGSTS.E [R28+0x1a00], [R4.64], P0 ;  /* 0x01a00000041c7fae */ /* 0x0003e4000812184c */
[----:B-1----:R-:W-:Y:S02]  /*20500*/  IMAD.MOV.U32 R4, RZ, RZ, R243 ;  /* 0x000000ffff047224 */ /* 0x002fe400078e00f3 */
[----:B------:R-:W-:-:S05]  /*20510*/  IMAD.MOV.U32 R5, RZ, RZ, R242 ;  /* 0x000000ffff057224 */ /* 0x000fca00078e00f2 */
[----:B------:R1:W-:Y:S01]  /*20520*/  LDGSTS.E [R28+0x2a00], [R4.64], P0 ;  /* 0x02a00000041c7fae */ /* 0x0003e2000812184c */
[----:B---3--:R-:W-:-:S04]  /*20530*/  IADD3 R55, P2, R55, UR11, RZ ;  /* 0x0000000b37377c10 */ /* 0x008fc8000ff5e0ff */
[----:B----4-:R-:W-:Y:S01]  /*20540*/  IADD3.X R72, R72, UR10, RZ, P2, !PT ;  /* 0x0000000a48487c10 */ /* 0x010fe200097fe4ff */
[----:B------:R-:W-:Y:S04]  /*20550*/  STL [R1+0x18], R55 ;  /* 0x0000183701007387 */ /* 0x000fe80000100800 */
[----:B------:R3:W-:Y:S04]  /*20560*/  STL [R1+0x14], R72 ;  /* 0x0000144801007387 */ /* 0x0007e80000100800 */
[----:B------:R-:W2:Y:S04]  /*20570*/  LDL.LU R90, [R1+0x154] ;  /* 0x00015400015a7983 */ /* 0x000ea80000300800 */
[----:B------:R-:W2:Y:S04]  /*20580*/  LDL.LU R89, [R1+0x158] ;  /* 0x0001580001597983 */ /* 0x000ea80000300800 */
[----:B------:R-:W2:Y:S04]  /*20590*/  LDL.LU R88, [R1+0x194] ;  /* 0x0001940001587983 */ /* 0x000ea80000300800 */
[----:B------:R-:W2:Y:S01]  /*205a0*/  LDL.LU R75, [R1+0x198] ;  /* 0x00019800014b7983 */ /* 0x000ea20000300800 */
[----:B-1----:R-:W-:-:S02]  /*205b0*/  IMAD.MOV.U32 R4, RZ, RZ, R55 ;  /* 0x000000ffff047224 */ /* 0x002fc400078e0037 */
[----:B------:R-:W-:-:S05]  /*205c0*/  IMAD.MOV.U32 R5, RZ, RZ, R72 ;  /* 0x000000ffff057224 */ /* 0x000fca00078e0048 */
[----:B------:R1:W-:Y:S01]  /*205d0*/  LDGSTS.E [R28+0x3a00], [R4.64], P0 ;  /* 0x03a00000041c7fae */ /* 0x0003e2000812184c */
[----:B--2---:R-:W-:Y:S02]  /*205e0*/  IADD3 R53, P1, R53, UR11, RZ ;  /* 0x0000000b35357c10 */ /* 0x004fe4000ff3e0ff */
[----:B------:R-:W-:Y:S02]  /*205f0*/  IADD3 R35, P2, R35, UR11, RZ ;  /* 0x0000000b23237c10 */ /* 0x000fe4000ff5e0ff */
[----:B------:R-:W-:Y:S01]  /*20600*/  IADD3.X R54, R54, UR10, RZ, P1, !PT ;  /* 0x0000000a36367c10 */ /* 0x000fe20008ffe4ff */
[----:B------:R-:W-:Y:S01]  /*20610*/  STL [R1+0x58], R53 ;  /* 0x0000583501007387 */ /* 0x000fe20000100800 */
[----:B------:R-:W-:-:S03]  /*20620*/  IADD3.X R52, R52, UR10, RZ, P2, !PT ;  /* 0x0000000a34347c10 */ /* 0x000fc600097fe4ff */
[----:B------:R2:W-:Y:S04]  /*20630*/  STL [R1+0x54], R54 ;  /* 0x0000543601007387 */ /* 0x0005e80000100800 */
[----:B------:R-:W-:Y:S04]  /*20640*/  STL [R1+0x98], R35 ;  /* 0x0000982301007387 */ /* 0x000fe80000100800 */
[----:B------:R-:W4:Y:S04]  /*20650*/  LDL.LU R74, [R1+0x1d4] ;  /* 0x0001d400014a7983 */ /* 0x000f280000300800 */
[----:B------:R2:W-:Y:S04]  /*20660*/  STL [R1+0x94], R52 ;  /* 0x0000943401007387 */ /* 0x0005e80000100800 */
[----:B------:R-:W4:Y:S01]  /*20670*/  LDL.LU R73, [R1+0x1d8] ;  /* 0x0001d80001497983 */ /* 0x000f220000300800 */
[----:B-1----:R-:W-:-:S02]  /*20680*/  IMAD.MOV.U32 R4, RZ, RZ, R53 ;  /* 0x000000ffff047224 */ /* 0x002fc400078e0035 */
[----:B------:R-:W-:Y:S01]  /*20690*/  IMAD.MOV.U32 R5, RZ, RZ, R54 ;  /* 0x000000ffff057224 */ /* 0x000fe200078e0036 */
[----:B---3--:R-:W3:Y:S01]  /*206a0*/  LDL.LU R72, [R1+0x214] ;  /* 0x0002140001487983 */ /* 0x008ee20000300800 */
[----:B-----5:R-:W-:-:S03]  /*206b0*/  IADD3 R33, P1, R33, UR11, RZ ;  /* 0x0000000b21217c10 */ /* 0x020fc6000ff3e0ff */
[----:B------:R-:W5:Y:S01]  /*206c0*/  LDL.LU R55, [R1+0x218] ;  /* 0x0002180001377983 */ /* 0x000f620000300800 */
[----:B------:R-:W-:-:S03]  /*206d0*/  IADD3 R31, P2, R31, UR11, RZ ;  /* 0x0000000b1f1f7c10 */ /* 0x000fc6000ff5e0ff */
[----:B------:R1:W-:Y:S01]  /*206e0*/  LDGSTS.E [R28+0x4a00], [R4.64], P0 ;  /* 0x04a00000041c7fae */ /* 0x0003e2000812184c */
[----:B------:R-:W-:-:S03]  /*206f0*/  IADD3.X R34, R34, UR10, RZ, P1, !PT ;  /* 0x0000000a22227c10 */ /* 0x000fc60008ffe4ff */
[----:B--2---:R-:W2:Y:S01]  /*20700*/  LDL.LU R54, [R1+0x254] ;  /* 0x0002540001367983 */ /* 0x004ea20000300800 */
[----:B------:R-:W-:-:S03]  /*20710*/  IADD3.X R32, R32, UR10, RZ, P2, !PT ;  /* 0x0000000a20207c10 */ /* 0x000fc600097fe4ff */
[----:B------:R-:W2:Y:S01]  /*20720*/  LDL.LU R53, [R1+0x258] ;  /* 0x0002580001357983 */ /* 0x000ea20000300800 */
[----:B-1----:R-:W-:Y:S02]  /*20730*/  IMAD.MOV.U32 R4, RZ, RZ, R35 ;  /* 0x000000ffff047224 */ /* 0x002fe400078e0023 */
[----:B------:R-:W-:Y:S02]  /*20740*/  IMAD.MOV.U32 R5, RZ, RZ, R52 ;  /* 0x000000ffff057224 */ /* 0x000fe400078e0034 */
[----:B------:R-:W2:Y:S04]  /*20750*/  LDL.LU R52, [R1+0x294] ;  /* 0x0002940001347983 */ /* 0x000ea80000300800 */
[----:B------:R-:W2:Y:S04]  /*20760*/  LDL.LU R35, [R1+0x298] ;  /* 0x0002980001237983 */ /* 0x000ea80000300800 */
[----:B------:R1:W-:Y:S04]  /*20770*/  LDGSTS.E [R28+0x5a00], [R4.64], P0 ;  /* 0x05a00000041c7fae */ /* 0x0003e8000812184c */
[----:B------:R-:W-:Y:S04]  /*20780*/  STL [R1+0xd8], R33 ;  /* 0x0000d82101007387 */ /* 0x000fe80000100800 */
[----:B------:R1:W-:Y:S02]  /*20790*/  STL [R1+0xd4], R34 ;  /* 0x0000d42201007387 */ /* 0x0003e40000100800 */
[----:B-1----:R-:W-:-:S02]  /*207a0*/  IMAD.MOV.U32 R4, RZ, RZ, R33 ;  /* 0x000000ffff047224 */ /* 0x002fc400078e0021 */
[----:B------:R-:W-:Y:S01]  /*207b0*/  STL [R1+0x118], R31 ;  /* 0x0001181f01007387 */ /* 0x000fe20000100800 */
[----:B------:R-:W-:-:S03]  /*207c0*/  IMAD.MOV.U32 R5, RZ, RZ, R34 ;  /* 0x000000ffff057224 */ /* 0x000fc600078e0022 */
[----:B------:R1:W-:Y:S04]  /*207d0*/  STL [R1+0x114], R32 ;  /* 0x0001142001007387 */ /* 0x0003e80000100800 */
[----:B------:R-:W2:Y:S04]  /*207e0*/  LDL.LU R34, [R1+0x2d4] ;  /* 0x0002d40001227983 */ /* 0x000ea80000300800 */
[----:B------:R-:W2:Y:S04]  /*207f0*/  LDL.LU R33, [R1+0x2d8] ;  /* 0x0002d80001217983 */ /* 0x000ea80000300800 */
[----:B------:R1:W-:Y:S02]  /*20800*/  LDGSTS.E [R28+0x6a00], [R4.64], P0 ;  /* 0x06a00000041c7fae */ /* 0x0003e4000812184c */
[----:B-1----:R-:W-:-:S02]  /*20810*/  IMAD.MOV.U32 R5, RZ, RZ, R32 ;  /* 0x000000ffff057224 */ /* 0x002fc400078e0020 */
[----:B------:R-:W-:Y:S01]  /*20820*/  IMAD.MOV.U32 R4, RZ, RZ, R31 ;  /* 0x000000ffff047224 */ /* 0x000fe200078e001f */
[----:B------:R-:W2:Y:S04]  /*20830*/  LDL.LU R32, [R1+0x314] ;  /* 0x0003140001207983 */ /* 0x000ea80000300800 */
[----:B------:R-:W2:Y:S04]  /*20840*/  LDL.LU R31, [R1+0x318] ;  /* 0x00031800011f7983 */ /* 0x000ea80000300800 */
[----:B------:R1:W-:Y:S01]  /*20850*/  LDGSTS.E [R28+0x7a00], [R4.64], P0 ;  /* 0x07a00000041c7fae */ /* 0x0003e2000812184c */
[----:B------:R-:W-:-:S04]  /*20860*/  IADD3 R89, P1, R89, UR11, RZ ;  /* 0x0000000b59597c10 */ /* 0x000fc8000ff3e0ff */
[----:B------:R-:W-:Y:S01]  /*20870*/  IADD3.X R90, R90, UR10, RZ, P1, !PT ;  /* 0x0000000a5a5a7c10 */ /* 0x000fe20008ffe4ff */
[----:B-1----:R-:W-:Y:S01]  /*20880*/  IMAD.MOV.U32 R4, RZ, RZ, R89 ;  /* 0x000000ffff047224 */ /* 0x002fe200078e0059 */
[----:B------:R-:W-:-:S03]  /*20890*/  IADD3 R75, P2, R75, UR11, RZ ;  /* 0x0000000b4b4b7c10 */ /* 0x000fc6000ff5e0ff */
[----:B------:R-:W-:Y:S01]  /*208a0*/  IMAD.MOV.U32 R5, RZ, RZ, R90 ;  /* 0x000000ffff057224 */ /* 0x000fe200078e005a */
[----:B------:R-:W-:-:S04]  /*208b0*/  IADD3.X R88, R88, UR10, RZ, P2, !PT ;  /* 0x0000000a58587c10 */ /* 0x000fc800097fe4ff */
[----:B------:R1:W-:Y:S04]  /*208c0*/  LDGSTS.E [R28+0x8a00], [R4.64], P0 ;  /* 0x08a00000041c7fae */ /* 0x0003e8000812184c */
[----:B------:R-:W-:Y:S01]  /*208d0*/  STL [R1+0x158], R89 ;  /* 0x0001585901007387 */ /* 0x000fe20000100800 */
[----:B-1----:R-:W-:Y:S02]  /*208e0*/  IMAD.MOV.U32 R4, RZ, RZ, R75 ;  /* 0x000000ffff047224 */ /* 0x002fe400078e004b */
[----:B------:R-:W-:Y:S01]  /*208f0*/  IMAD.MOV.U32 R5, RZ, RZ, R88 ;  /* 0x000000ffff057224 */ /* 0x000fe200078e0058 */
[----:B------:R-:W-:Y:S04]  /*20900*/  STL [R1+0x154], R90 ;  /* 0x0001545a01007387 */ /* 0x000fe80000100800 */
[----:B------:R1:W-:Y:S04]  /*20910*/  LDGSTS.E [R28+0x9a00], [R4.64], P0 ;  /* 0x09a00000041c7fae */ /* 0x0003e8000812184c */
[----:B------:R-:W-:Y:S04]  /*20920*/  STL [R1+0x198], R75 ;  /* 0x0001984b01007387 */ /* 0x000fe80000100800 */
[----:B------:R-:W-:Y:S01]  /*20930*/  STL [R1+0x194], R88 ;  /* 0x0001945801007387 */ /* 0x000fe20000100800 */
[----:B------:R-:W-:-:S05]  /*20940*/  IMAD.SHL.U32 R30, R30, 0x4, RZ ;  /* 0x000000041e1e7824 */ /* 0x000fca00078e00ff */
[----:B------:R-:W-:Y:S02]  /*20950*/  LOP3.LUT R30, R30, 0x60, RZ, 0x3c, !PT ;  /* 0x000000601e1e7812 */ /* 0x000fe400078e3cff */
[----:B----4-:R-:W-:-:S04]  /*20960*/  IADD3 R73, P1, R73, UR11, RZ ;  /* 0x0000000b49497c10 */ /* 0x010fc8000ff3e0ff */
[----:B------:R-:W-:Y:S01]  /*20970*/  IADD3.X R74, R74, UR10, RZ, P1, !PT ;  /* 0x0000000a4a4a7c10 */ /* 0x000fe20008ffe4ff */
[----:B-1----:R-:W-:Y:S01]  /*20980*/  IMAD.MOV.U32 R4, RZ, RZ, R73 ;  /* 0x000000ffff047224 */ /* 0x002fe200078e0049 */
[----:B-----5:R-:W-:-:S03]  /*20990*/  IADD3 R55, P2, R55, UR11, RZ ;  /* 0x0000000b37377c10 */ /* 0x020fc6000ff5e0ff */
[----:B------:R-:W-:Y:S01]  /*209a0*/  IMAD.MOV.U32 R5, RZ, RZ, R74 ;  /* 0x000000ffff057224 */ /* 0x000fe200078e004a */
[----:B---3--:R-:W-:Y:S01]  /*209b0*/  IADD3.X R72, R72, UR10, RZ, P2, !PT ;  /* 0x0000000a48487c10 */ /* 0x008fe200097fe4ff */
[----:B------:R-:W-:Y:S04]  /*209c0*/  STL [R1+0x1d8], R73 ;  /* 0x0001d84901007387 */ /* 0x000fe80000100800 */
[----:B------:R1:W-:Y:S01]  /*209d0*/  LDGSTS.E [R28+0xaa00], [R4.64], P0 ;  /* 0x0aa00000041c7fae */ /* 0x0003e2000812184c */
[----:B--2---:R-:W-:-:S03]  /*209e0*/  IADD3 R53, P1, R53, UR11, RZ ;  /* 0x0000000b35357c10 */ /* 0x004fc6000ff3e0ff */
        /* <DEDUP_REMOVED lines=14> */
[----:B--2---:R-:W2:Y:S01]  /*20ad0*/  LDL.LU R54, [R1+0x20] ;  /* 0x0000200001367983 */ /* 0x004ea20000300800 */
[----:B------:R-:W-:-:S03]  /*20ae0*/  IADD3 R33, P1, R33, UR11, RZ ;  /* 0x0000000b21217c10 */ /* 0x000fc6000ff3e0ff */
[----:B------:R1:W-:Y:S01]  /*20af0*/  STL [R1+0x294], R52 ;  /* 0x0002943401007387 */ /* 0x0003e20000100800 */
[----:B------:R-:W-:-:S03]  /*20b00*/  IADD3.X R34, R34, UR10, RZ, P1, !PT ;  /* 0x0000000a22227c10 */ /* 0x000fc60008ffe4ff */
[----:B------:R-:W3:Y:S04]  /*20b10*/  LDL.LU R55, [R1+0x1c] ;  /* 0x00001c0001377983 */ /* 0x000ee80000300800 */
[----:B------:R4:W-:Y:S04]  /*20b20*/  LDGSTS.E [R28+0xca00], [R4.64], P0 ;  /* 0x0ca00000041c7fae */ /* 0x0009e8000812184c */
[----:B------:R-:W-:Y:S04]  /*20b30*/  STL [R1+0x2d8], R33 ;  /* 0x0002d82101007387 */ /* 0x000fe80000100800 */
[----:B------:R5:W-:Y:S01]  /*20b40*/  STL [R1+0x2d4], R34 ;  /* 0x0002d42201007387 */ /* 0x000be20000100800 */
[----:B------:R-:W-:Y:S01]  /*20b50*/  IADD3 R31, P2, R31, UR11, RZ ;  /* 0x0000000b1f1f7c10 */ /* 0x000fe2000ff5e0ff */
[----:B----4-:R-:W-:-:S02]  /*20b60*/  IMAD.MOV.U32 R4, RZ, RZ, R35 ;  /* 0x000000ffff047224 */ /* 0x010fc400078e0023 */
[----:B------:R-:W-:Y:S01]  /*20b70*/  IMAD.MOV.U32 R5, RZ, RZ, R52 ;  /* 0x000000ffff057224 */ /* 0x000fe200078e0034 */
[----:B------:R-:W-:Y:S01]  /*20b80*/  IADD3.X R32, R32, UR10, RZ, P2, !PT ;  /* 0x0000000a20207c10 */ /* 0x000fe200097fe4ff */
[----:B------:R-:W-:Y:S04]  /*20b90*/  STL [R1+0x318], R31 ;  /* 0x0003181f01007387 */ /* 0x000fe80000100800 */
[----:B-1----:R-:W4:Y:S04]  /*20ba0*/  LDL.LU R52, [R1+0x60] ;  /* 0x0000600001347983 */ /* 0x002f280000300800 */
[----:B------:R1:W-:Y:S04]  /*20bb0*/  LDGSTS.E [R28+0xda00], [R4.64], P0 ;  /* 0x0da00000041c7fae */ /* 0x0003e8000812184c */
[----:B------:R5:W-:Y:S01]  /*20bc0*/  STL [R1+0x314], R32 ;  /* 0x0003142001007387 */ /* 0x000be20000100800 */
[----:B-1----:R-:W-:-:S03]  /*20bd0*/  IMAD.MOV.U32 R5, RZ, RZ, R34 ;  /* 0x000000ffff057224 */ /* 0x002fc600078e0022 */
[----:B-----5:R-:W5:Y:S04]  /*20be0*/  LDL.LU R34, [R1+0xa0] ;  /* 0x0000a00001227983 */ /* 0x020f680000300800 */
[----:B------:R-:W5:Y:S04]  /*20bf0*/  LDL.LU R53, [R1+0x5c] ;  /* 0x00005c0001357983 */ /* 0x000f680000300800 */
[----:B------:R-:W5:Y:S01]  /*20c00*/  LDL.LU R35, [R1+0x9c] ;  /* 0x00009c0001237983 */ /* 0x000f620000300800 */
[----:B------:R-:W-:-:S05]  /*20c10*/  IMAD.MOV.U32 R4, RZ, RZ, R33 ;  /* 0x000000ffff047224 */ /* 0x000fca00078e0021 */
[----:B------:R1:W-:Y:S02]  /*20c20*/  LDGSTS.E [R28+0xea00], [R4.64], P0 ;  /* 0x0ea00000041c7fae */ /* 0x0003e4000812184c */
[----:B-1----:R-:W-:Y:S02]  /*20c30*/  IMAD.MOV.U32 R4, RZ, RZ, R31 ;  /* 0x000000ffff047224 */ /* 0x002fe400078e001f */
[----:B------:R-:W-:Y:S02]  /*20c40*/  IMAD.MOV.U32 R5, RZ, RZ, R32 ;  /* 0x000000ffff057224 */ /* 0x000fe400078e0020 */
[----:B------:R-:W5:Y:S04]  /*20c50*/  LDL.LU R32, [R1+0xdc] ;  /* 0x0000dc0001207983 */ /* 0x000f680000300800 */
[----:B------:R1:W-:Y:S02]  /*20c60*/  LDGSTS.E [R28+0xfa00], [R4.64], P0 ;  /* 0x0fa00000041c7fae */ /* 0x0003e4000812184c */
[----:B-1----:R-:W-:-:S04]  /*20c70*/  IMAD.U32 R28, RZ, RZ, UR8 ;  /* 0x00000008ff1c7e24 */ /* 0x002fc8000f8e00ff */
[----:B------:R-:W-:Y:S02]  /*20c80*/  IMAD R28, R28, 0x10000, R30 ;  /* 0x000100001c1c7824 */ /* 0x000fe400078e021e */
[----:B------:R-:W5:Y:S04]  /*20c90*/  LDL.LU R30, [R1+0xe0] ;  /* 0x0000e000011e7983 */ /* 0x000f680000300800 */
[----:B------:R-:W5:Y:S04]  /*20ca0*/  LDL.LU R33, [R1+0x11c] ;  /* 0x00011c0001217983 */ /* 0x000f680000300800 */
[----:B------:R-:W5:Y:S01]  /*20cb0*/  LDL.LU R31, [R1+0x120] ;  /* 0x00012000011f7983 */ /* 0x000f620000300800 */
[----:B------:R-:W-:-:S02]  /*20cc0*/  IADD3 R213, P1, R213, UR11, RZ ;  /* 0x0000000bd5d57c10 */ /* 0x000fc4000ff3e0ff */
        /* <DEDUP_REMOVED lines=14> */
[----:B--2---:R-:W-:-:S05]  /*20db0*/  IADD3 R54, P2, R54, UR11, RZ ;  /* 0x0000000b36367c10 */ /* 0x004fca000ff5e0ff */
[----:B------:R-:W-:Y:S01]  /*20dc0*/  STL [R1+0x20], R54 ;  /* 0x0000203601007387 */ /* 0x000fe20000100800 */
[----:B---3--:R-:W-:-:S05]  /*20dd0*/  IADD3.X R55, R55, UR10, RZ, P2, !PT ;  /* 0x0000000a37377c10 */ /* 0x008fca00097fe4ff */
[----:B------:R2:W-:Y:S04]  /*20de0*/  STL [R1+0x1c], R55 ;  /* 0x00001c3701007387 */ /* 0x0005e80000100800 */
[----:B------:R-:W3:Y:S04]  /*20df0*/  LDL.LU R89, [R1+0x15c] ;  /* 0x00015c0001597983 */ /* 0x000ee80000300800 */
[----:B------:R-:W3:Y:S04]  /*20e00*/  LDL.LU R88, [R1+0x160] ;  /* 0x0001600001587983 */ /* 0x000ee80000300800 */
[----:B------:R-:W3:Y:S04]  /*20e10*/  LDL.LU R75, [R1+0x19c] ;  /* 0x00019c00014b7983 */ /* 0x000ee80000300800 */
[----:B------:R-:W3:Y:S01]  /*20e20*/  LDL.LU R74, [R1+0x1a0] ;  /* 0x0001a000014a7983 */ /* 0x000ee20000300800 */
[----:B----4-:R-:W-:Y:S01]  /*20e30*/  IADD3 R52, P1, R52, UR11, RZ ;  /* 0x0000000b34347c10 */ /* 0x010fe2000ff3e0ff */
[----:B-1----:R-:W-:-:S04]  /*20e40*/  IMAD.MOV.U32 R4, RZ, RZ, R54 ;  /* 0x000000ffff047224 */ /* 0x002fc800078e0036 */
[----:B------:R-:W-:Y:S01]  /*20e50*/  STL [R1+0x60], R52 ;  /* 0x0000603401007387 */ /* 0x000fe20000100800 */
[----:B------:R-:W-:-:S05]  /*20e60*/  IMAD.MOV.U32 R5, RZ, RZ, R55 ;  /* 0x000000ffff057224 */ /* 0x000fca00078e0037 */
[----:B------:R1:W-:Y:S01]  /*20e70*/  LDGSTS.E [R28+0x3c00], [R4.64], P0 ;  /* 0x03c00000041c7fae */ /* 0x0003e2000812184c */
[----:B-----5:R-:W-:Y:S02]  /*20e80*/  IADD3 R34, P2, R34, UR11, RZ ;  /* 0x0000000b22227c10 */ /* 0x020fe4000ff5e0ff */
[----:B------:R-:W-:Y:S02]  /*20e90*/  IADD3.X R53, R53, UR10, RZ, P1, !PT ;  /* 0x0000000a35357c10 */ /* 0x000fe40008ffe4ff */
[----:B------:R-:W-:-:S03]  /*20ea0*/  IADD3.X R35, R35, UR10, RZ, P2, !PT ;  /* 0x0000000a23237c10 */ /* 0x000fc600097fe4ff */
[----:B------:R4:W-:Y:S04]  /*20eb0*/  STL [R1+0x5c], R53 ;  /* 0x00005c3501007387 */ /* 0x0009e80000100800 */
[----:B------:R-:W-:Y:S04]  /*20ec0*/  STL [R1+0xa0], R34 ;  /* 0x0000a02201007387 */ /* 0x000fe80000100800 */
[----:B------:R-:W5:Y:S04]  /*20ed0*/  LDL.LU R73, [R1+0x1dc] ;  /* 0x0001dc0001497983 */ /* 0x000f680000300800 */
[----:B------:R4:W-:Y:S04]  /*20ee0*/  STL [R1+0x9c], R35 ;  /* 0x00009c2301007387 */ /* 0x0009e80000100800 */
[----:B------:R-:W5:Y:S01]  /*20ef0*/  LDL.LU R72, [R1+0x1e0] ;  /* 0x0001e00001487983 */ /* 0x000f620000300800 */
[----:B-1----:R-:W-:-:S02]  /*20f00*/  IMAD.MOV.U32 R4, RZ, RZ, R52 ;  /* 0x000000ffff047224 */ /* 0x002fc400078e0034 */
[----:B------:R-:W-:Y:S01]  /*20f10*/  IMAD.MOV.U32 R5, RZ, RZ, R53 ;  /* 0x000000ffff057224 */ /* 0x000fe200078e0035 */
[----:B--2---:R-:W2:Y:S04]  /*20f20*/  LDL.LU R55, [R1+0x21c] ;  /* 0x00021c0001377983 */ /* 0x004ea80000300800 */
[----:B------:R-:W2:Y:S04]  /*20f30*/  LDL.LU R54, [R1+0x220] ;  /* 0x0002200001367983 */ /* 0x000ea80000300800 */
[----:B------:R1:W-:Y:S04]  /*20f40*/  LDGSTS.E [R28+0x4c00], [R4.64], P0 ;  /* 0x04c00000041c7fae */ /* 0x0003e8000812184c */
[----:B----4-:R-:W4:Y:S01]  /*20f50*/  LDL.LU R53, [R1+0x25c] ;  /* 0x00025c0001357983 */ /* 0x010f220000300800 */
[----:B-1----:R-:W-:-:S03]  /*20f60*/  IMAD.MOV.U32 R5, RZ, RZ, R35 ;  /* 0x000000ffff057224 */ /* 0x002fc600078e0023 */
[----:B------:R-:W4:Y:S01]  /*20f70*/  LDL.LU R35, [R1+0x260] ;  /* 0x0002600001237983 */ /* 0x000f220000300800 */
[----:B------:R-:W-:Y:S01]  /*20f80*/  IADD3 R30, P1, R30, UR11, RZ ;  /* 0x0000000b1e1e7c10 */ /* 0x000fe2000ff3e0ff */
[----:B------:R-:W-:Y:S02]  /*20f90*/  IMAD.MOV.U32 R4, RZ, RZ, R34 ;  /* 0x000000ffff047224 */ /* 0x000fe400078e0022 */
[----:B------:R-:W4:Y:S01]  /*20fa0*/  LDL.LU R52, [R1+0x29c] ;  /* 0x00029c0001347983 */ /* 0x000f220000300800 */
[----:B------:R-:W-:-:S03]  /*20fb0*/  IADD3.X R32, R32, UR10, RZ, P1, !PT ;  /* 0x0000000a20207c10 */ /* 0x000fc60008ffe4ff */
[----:B------:R-:W4:Y:S01]  /*20fc0*/  LDL.LU R34, [R1+0x2a0] ;  /* 0x0002a00001227983 */ /* 0x000f220000300800 */
[----:B------:R-:W-:-:S03]  /*20fd0*/  IADD3 R31, P2, R31, UR11, RZ ;  /* 0x0000000b1f1f7c10 */ /* 0x000fc6000ff5e0ff */
[----:B------:R1:W-:Y:S01]  /*20fe0*/  LDGSTS.E [R28+0x5c00], [R4.64], P0 ;  /* 0x05c00000041c7fae */ /* 0x0003e2000812184c */
[----:B------:R-:W-:-:S03]  /*20ff0*/  IADD3.X R33, R33, UR10, RZ, P2, !PT ;  /* 0x0000000a21217c10 */ /* 0x000fc600097fe4ff */
[----:B------:R-:W-:Y:S04]  /*21000*/  STL [R1+0xe0], R30 ;  /* 0x0000e01e01007387 */ /* 0x000fe80000100800 */
[----:B------:R1:W-:Y:S02]  /*21010*/  STL [R1+0xdc], R32 ;  /* 0x0000dc2001007387 */ /* 0x0003e40000100800 */
[----:B-1----:R-:W-:Y:S02]  /*21020*/  IMAD.MOV.U32 R4, RZ, RZ, R30 ;  /* 0x000000ffff047224 */ /* 0x002fe400078e001e */
[----:B------:R-:W-:Y:S01]  /*21030*/  IMAD.MOV.U32 R5, RZ, RZ, R32 ;  /* 0x000000ffff057224 */ /* 0x000fe200078e0020 */
[----:B------:R-:W-:Y:S04]  /*21040*/  STL [R1+0x120], R31 ;  /* 0x0001201f01007387 */ /* 0x000fe80000100800 */
[----:B------:R-:W4:Y:S04]  /*21050*/  LDL.LU R32, [R1+0x2e0] ;  /* 0x0002e00001207983 */ /* 0x000f280000300800 */
[----:B------:R1:W-:Y:S04]  /*21060*/  STL [R1+0x11c], R33 ;  /* 0x00011c2101007387 */ /* 0x0003e80000100800 */
[----:B------:R-:W4:Y:S04]  /*21070*/  LDL.LU R30, [R1+0x320] ;  /* 0x00032000011e7983 */ /* 0x000f280000300800 */
[----:B------:R1:W-:Y:S02]  /*21080*/  LDGSTS.E [R28+0x6c00], [R4.64], P0 ;  /* 0x06c00000041c7fae */ /* 0x0003e4000812184c */
[----:B-1----:R-:W-:-:S02]  /*21090*/  IMAD.MOV.U32 R5, RZ, RZ, R33 ;  /* 0x000000ffff057224 */ /* 0x002fc400078e0021 */
[----:B------:R-:W4:Y:S01]  /*210a0*/  LDL.LU R33, [R1+0x2dc] ;  /* 0x0002dc0001217983 */ /* 0x000f220000300800 */
[----:B------:R-:W-:-:S03]  /*210b0*/  IMAD.MOV.U32 R4, RZ, RZ, R31 ;  /* 0x000000ffff047224 */ /* 0x000fc600078e001f */
[----:B------:R-:W4:Y:S04]  /*210c0*/  LDL.LU R31, [R1+0x31c] ;  /* 0x00031c00011f7983 */ /* 0x000f280000300800 */
[----:B------:R1:W-:Y:S01]  /*210d0*/  LDGSTS.E [R28+0x7c00], [R4.64], P0 ;  /* 0x07c00000041c7fae */ /* 0x0003e2000812184c */
[----:B------:R-:W-:Y:S02]  /*210e0*/  LOP3.LUT R29, R29, 0x70, RZ, 0x3c, !PT ;  /* 0x000000701d1d7812 */ /* 0x000fe400078e3cff */
[----:B---3--:R-:W-:-:S04]  /*210f0*/  IADD3 R88, P1, R88, UR11, RZ ;  /* 0x0000000b58587c10 */ /* 0x008fc8000ff3e0ff */
[----:B------:R-:W-:Y:S01]  /*21100*/  IADD3.X R89, R89, UR10, RZ, P1, !PT ;  /* 0x0000000a59597c10 */ /* 0x000fe20008ffe4ff */
[----:B-1----:R-:W-:Y:S01]  /*21110*/  IMAD.MOV.U32 R4, RZ, RZ, R88 ;  /* 0x000000ffff047224 */ /* 0x002fe200078e0058 */
[----:B------:R-:W-:-:S03]  /*21120*/  IADD3 R74, P2, R74, UR11, RZ ;  /* 0x0000000b4a4a7c10 */ /* 0x000fc6000ff5e0ff */
[----:B------:R-:W-:Y:S01]  /*21130*/  IMAD.MOV.U32 R5, RZ, RZ, R89 ;  /* 0x000000ffff057224 */ /* 0x000fe200078e0059 */
[----:B------:R-:W-:-:S04]  /*21140*/  IADD3.X R75, R75, UR10, RZ, P2, !PT ;  /* 0x0000000a4b4b7c10 */ /* 0x000fc800097fe4ff */
[----:B------:R1:W-:Y:S02]  /*21150*/  LDGSTS.E [R28+0x8c00], [R4.64], P0 ;  /* 0x08c00000041c7fae */ /* 0x0003e4000812184c */
[----:B-1----:R-:W-:Y:S02]  /*21160*/  IMAD.MOV.U32 R4, RZ, RZ, R74 ;  /* 0x000000ffff047224 */ /* 0x002fe400078e004a */
[----:B------:R-:W-:-:S05]  /*21170*/  IMAD.MOV.U32 R5, RZ, RZ, R75 ;  /* 0x000000ffff057224 */ /* 0x000fca00078e004b */
[----:B------:R1:W-:Y:S04]  /*21180*/  LDGSTS.E [R28+0x9c00], [R4.64], P0 ;  /* 0x09c00000041c7fae */ /* 0x0003e8000812184c */
[----:B------:R-:W-:Y:S04]  /*21190*/  STL [R1+0x160], R88 ;  /* 0x0001605801007387 */ /* 0x000fe80000100800 */
[----:B------:R-:W-:Y:S01]  /*211a0*/  STL [R1+0x15c], R89 ;  /* 0x00015c5901007387 */ /* 0x000fe20000100800 */
[----:B-----5:R-:W-:-:S04]  /*211b0*/  IADD3 R72, P1, R72, UR11, RZ ;  /* 0x0000000b48487c10 */ /* 0x020fc8000ff3e0ff */
[----:B------:R-:W-:Y:S01]  /*211c0*/  IADD3.X R73, R73, UR10, RZ, P1, !PT ;  /* 0x0000000a49497c10 */ /* 0x000fe20008ffe4ff */
[----:B-1----:R-:W-:Y:S01]  /*211d0*/  IMAD.MOV.U32 R4, RZ, RZ, R72 ;  /* 0x000000ffff047224 */ /* 0x002fe200078e0048 */
[----:B--2---:R-:W-:-:S03]  /*211e0*/  IADD3 R54, P2, R54, UR11, RZ ;  /* 0x0000000b36367c10 */ /* 0x004fc6000ff5e0ff */
[----:B------:R-:W-:Y:S01]  /*211f0*/  IMAD.MOV.U32 R5, RZ, RZ, R73 ;  /* 0x000000ffff057224 */ /* 0x000fe200078e0049 */
[----:B------:R-:W-:Y:S01]  /*21200*/  IADD3.X R55, R55, UR10, RZ, P2, !PT ;  /* 0x0000000a37377c10 */ /* 0x000fe200097fe4ff */
[----:B------:R-:W-:Y:S04]  /*21210*/  STL [R1+0x1a0], R74 ;  /* 0x0001a04a01007387 */ /* 0x000fe80000100800 */
[----:B------:R1:W-:Y:S04]  /*21220*/  LDGSTS.E [R28+0xac00], [R4.64], P0 ;  /* 0x0ac00000041c7fae */ /* 0x0003e8000812184c */
[----:B------:R-:W-:Y:S01]  /*21230*/  STL [R1+0x19c], R75 ;  /* 0x00019c4b01007387 */ /* 0x000fe20000100800 */
[----:B----4-:R-:W-:-:S03]  /*21240*/  IADD3 R35, P1, R35, UR11, RZ ;  /* 0x0000000b23237c10 */ /* 0x010fc6000ff3e0ff */
[----:B------:R-:W-:Y:S01]  /*21250*/  STL [R1+0x1e0], R72 ;  /* 0x0001e04801007387 */ /* 0x000fe20000100800 */
[----:B-1----:R-:W-:Y:S01]  /*21260*/  IMAD.MOV.U32 R4, RZ, RZ, R54 ;  /* 0x000000ffff047224 */ /* 0x002fe200078e0036 */
[----:B------:R-:W-:Y:S01]  /*21270*/  IADD3.X R53, R53, UR10, RZ, P1, !PT ;  /* 0x0000000a35357c10 */ /* 0x000fe20008ffe4ff */
[----:B------:R-:W-:Y:S01]  /*21280*/  IMAD.MOV.U32 R5, RZ, RZ, R55 ;  /* 0x000000ffff057224 */ /* 0x000fe200078e0037 */
[----:B------:R-:W-:Y:S01]  /*21290*/  STL [R1+0x1dc], R73 ;  /* 0x0001dc4901007387 */ /* 0x000fe20000100800 */
[----:B------:R-:W-:-:S03]  /*212a0*/  IADD3 R34, P2, R34, UR11, RZ ;  /* 0x0000000b22227c10 */ /* 0x000fc6000ff5e0ff */
[----:B------:R-:W-:Y:S01]  /*212b0*/  STL [R1+0x220], R54 ;  /* 0x0002203601007387 */ /* 0x000fe20000100800 */
[----:B------:R-:W-:-:S03]  /*212c0*/  IADD3.X R52, R52, UR10, RZ, P2, !PT ;  /* 0x0000000a34347c10 */ /* 0x000fc600097fe4ff */
[----:B------:R-:W-:Y:S04]  /*212d0*/  STL [R1+0x21c], R55 ;  /* 0x00021c3701007387 */ /* 0x000fe80000100800 */
[----:B------:R1:W-:Y:S04]  /*212e0*/  LDGSTS.E [R28+0xbc00], [R4.64], P0 ;  /* 0x0bc00000041c7fae */ /* 0x0003e8000812184c */
[----:B------:R2:W-:Y:S04]  /*212f0*/  STL [R1+0x260], R35 ;  /* 0x0002602301007387 */ /* 0x0005e80000100800 */
[----:B------:R-:W-:Y:S01]  /*21300*/  STL [R1+0x25c], R53 ;  /* 0x00025c3501007387 */ /* 0x000fe20000100800 */
[----:B-1----:R-:W-:-:S02]  /*21310*/  IMAD.MOV.U32 R4, RZ, RZ, R35 ;  /* 0x000000ffff047224 */ /* 0x002fc400078e0023 */
[----:B------:R-:W-:Y:S01]  /*21320*/  IMAD.MOV.U32 R5, RZ, RZ, R53 ;  /* 0x000000ffff057224 */ /* 0x000fe200078e0035 */
[----:B------:R-:W-:Y:S01]  /*21330*/  STL [R1+0x2a0], R34 ;  /* 0x0002a02201007387 */ /* 0x000fe20000100800 */
[----:B------:R-:W-:-:S03]  /*21340*/  IADD3 R32, P1, R32, UR11, RZ ;  /* 0x0000000b20207c10 */ /* 0x000fc6000ff3e0ff */
[----:B--2---:R-:W2:Y:S04]  /*21350*/  LDL.LU R35, [R1+0x28] ;  /* 0x0000280001237983 */ /* 0x004ea80000300800 */
[----:B------:R1:W-:Y:S01]  /*21360*/  LDGSTS.E [R28+0xcc00], [R4.64], P0 ;  /* 0x0cc00000041c7fae */ /* 0x0003e2000812184c */
[----:B------:R-:W-:-:S03]  /*21370*/  IADD3 R30, P2, R30, UR11, RZ ;  /* 0x0000000b1e1e7c10 */ /* 0x000fc6000ff5e0ff */
[----:B------:R3:W-:Y:S01]  /*21380*/  STL [R1+0x29c], R52 ;  /* 0x00029c3401007387 */ /* 0x0007e20000100800 */
[----:B-1----:R-:W-:-:S03]  /*21390*/  IMAD.MOV.U32 R5, RZ, RZ, R52 ;  /* 0x000000ffff057224 */ /* 0x002fc600078e0034 */
[----:B---3--:R-:W3:Y:S01]  /*213a0*/  LDL.LU R52, [R1+0x24] ;  /* 0x0000240001347983 */ /* 0x008ee20000300800 */
[----:B------:R-:W-:Y:S01]  /*213b0*/  IMAD.MOV.U32 R4, RZ, RZ, R34 ;  /* 0x000000ffff047224 */ /* 0x000fe200078e0022 */
[----:B------:R-:W-:Y:S02]  /*213c0*/  IADD3.X R33, R33, UR10, RZ, P1, !PT ;  /* 0x0000000a21217c10 */ /* 0x000fe40008ffe4ff */
[----:B------:R-:W-:Y:S01]  /*213d0*/  STL [R1+0x2e0], R32 ;  /* 0x0002e02001007387 */ /* 0x000fe20000100800 */
[----:B------:R-:W-:-:S03]  /*213e0*/  IADD3.X R31, R31, UR10, RZ, P2, !PT ;  /* 0x0000000a1f1f7c10 */ /* 0x000fc600097fe4ff */
[----:B------:R1:W-:Y:S04]  /*213f0*/  STL [R1+0x2dc], R33 ;  /* 0x0002dc2101007387 */ /* 0x0003e80000100800 */
[----:B------:R4:W-:Y:S04]  /*21400*/  LDGSTS.E [R28+0xdc00], [R4.64], P0 ;  /* 0x0dc00000041c7fae */ /* 0x0009e8000812184c */
[----:B------:R5:W-:Y:S04]  /*21410*/  STL [R1+0x320], R30 ;  /* 0x0003201e01007387 */ /* 0x000be80000100800 */
[----:B------:R5:W-:Y:S01]  /*21420*/  STL [R1+0x31c], R31 ;  /* 0x00031c1f01007387 */ /* 0x000be20000100800 */
[----:B----4-:R-:W-:-:S03]  /*21430*/  IMAD.MOV.U32 R4, RZ, RZ, R32 ;  /* 0x000000ffff047224 */ /* 0x010fc600078e0020 */
[----:B------:R-:W4:Y:S01]  /*21440*/  LDL.LU R34, [R1+0x64] ;  /* 0x0000640001227983 */ /* 0x000f220000300800 */
[----:B------:R-:W-:-:S03]  /*21450*/  IMAD.MOV.U32 R5, RZ, RZ, R33 ;  /* 0x000000ffff057224 */ /* 0x000fc600078e0021 */
[----:B-1----:R-:W4:Y:S04]  /*21460*/  LDL.LU R33, [R1+0x68] ;  /* 0x0000680001217983 */ /* 0x002f280000300800 */
[----:B------:R1:W-:Y:S04]  /*21470*/  LDGSTS.E [R28+0xec00], [R4.64], P0 ;  /* 0x0ec00000041c7fae */ /* 0x0003e8000812184c */
[----:B------:R-:W4:Y:S01]  /*21480*/  LDL.LU R32, [R1+0xa4] ;  /* 0x0000a40001207983 */ /* 0x000f220000300800 */
[----:B-1----:R-:W-:-:S03]  /*21490*/  IMAD.MOV.U32 R4, RZ, RZ, R30 ;  /* 0x000000ffff047224 */ /* 0x002fc600078e001e */
[----:B-----5:R-:W5:Y:S01]  /*214a0*/  LDL.LU R30, [R1+0xa8] ;  /* 0x0000a800011e7983 */ /* 0x020f620000300800 */
[----:B------:R-:W-:-:S03]  /*214b0*/  IMAD.MOV.U32 R5, RZ, RZ, R31 ;  /* 0x000000ffff057224 */ /* 0x000fc600078e001f */
        /* <DEDUP_REMOVED lines=12> */
[----:B------:R-:W-:-:S03]  /*21580*/  IADD3 R247, P1, R247, UR11, RZ ;  /* 0x0000000bf7f77c10 */ /* 0x000fc6000ff3e0ff */
[----:B------:R-:W-:Y:S01]  /*21590*/  IMAD.MOV.U32 R5, RZ, RZ, R214 ;  /* 0x000000ffff057224 */ /* 0x000fe200078e00d6 */
[----:B------:R-:W-:-:S04]  /*215a0*/  IADD3.X R246, R246, UR10, RZ, P1, !PT ;  /* 0x0000000af6f67c10 */ /* 0x000fc80008ffe4ff */
        /* <DEDUP_REMOVED lines=14> */
[----:B------:R-:W3:Y:S04]  /*21690*/  LDL.LU R73, [R1+0x1a8] ;  /* 0x0001a80001497983 */ /* 0x000ee80000300800 */
[----:B------:R-:W3:Y:S01]  /*216a0*/  LDL.LU R55, [R1+0x1e8] ;  /* 0x0001e80001377983 */ /* 0x000ee20000300800 */
[----:B----4-:R-:W-:-:S03]  /*216b0*/  IADD3 R33, P1, R33, UR11, RZ ;  /* 0x0000000b21217c10 */ /* 0x010fc6000ff3e0ff */
[----:B------:R-:W4:Y:S01]  /*216c0*/  LDL.LU R53, [R1+0x228] ;  /* 0x0002280001357983 */ /* 0x000f220000300800 */
[----:B------:R-:W-:-:S03]  /*216d0*/  IADD3.X R34, R34, UR10, RZ, P1, !PT ;  /* 0x0000000a22227c10 */ /* 0x000fc60008ffe4ff */
[----:B------:R-:W-:Y:S01]  /*216e0*/  STL [R1+0x68], R33 ;  /* 0x0000682101007387 */ /* 0x000fe20000100800 */
[----:B-1----:R-:W-:-:S03]  /*216f0*/  IMAD.MOV.U32 R4, RZ, RZ, R35 ;  /* 0x000000ffff047224 */ /* 0x002fc600078e0023 */
[----:B------:R1:W-:Y:S01]  /*21700*/  STL [R1+0x64], R34 ;  /* 0x0000642201007387 */ /* 0x0003e20000100800 */
[----:B------:R-:W-:-:S05]  /*21710*/  IMAD.MOV.U32 R5, RZ, RZ, R52 ;  /* 0x000000ffff057224 */ /* 0x000fca00078e0034 */
[----:B------:R1:W-:Y:S01]  /*21720*/  LDGSTS.E [R28+0x3e00], [R4.64], P0 ;  /* 0x03e00000041c7fae */ /* 0x0003e2000812184c */
[----:B-----5:R-:W-:-:S04]  /*21730*/  IADD3 R30, P2, R30, UR11, RZ ;  /* 0x0000000b1e1e7c10 */ /* 0x020fc8000ff5e0ff */
[----:B------:R-:W-:Y:S01]  /*21740*/  IADD3.X R32, R32, UR10, RZ, P2, !PT ;  /* 0x0000000a20207c10 */ /* 0x000fe200097fe4ff */
[----:B------:R5:W-:Y:S04]  /*21750*/  STL [R1+0xa8], R30 ;  /* 0x0000a81e01007387 */ /* 0x000be80000100800 */
[----:B------:R-:W4:Y:S01]  /*21760*/  LDL.LU R72, [R1+0x1e4] ;  /* 0x0001e40001487983 */ /* 0x000f220000300800 */
[----:B-1----:R-:W-:-:S03]  /*21770*/  IMAD.MOV.U32 R4, RZ, RZ, R33 ;  /* 0x000000ffff047224 */ /* 0x002fc600078e0021 */
[----:B------:R1:W-:Y:S01]  /*21780*/  STL [R1+0xa4], R32 ;  /* 0x0000a42001007387 */ /* 0x0003e20000100800 */
[----:B------:R-:W-:-:S03]  /*21790*/  IMAD.MOV.U32 R5, RZ, RZ, R34 ;  /* 0x000000ffff057224 */ /* 0x000fc600078e0022 */
[----:B------:R-:W4:Y:S04]  /*217a0*/  LDL.LU R54, [R1+0x224] ;  /* 0x0002240001367983 */ /* 0x000f280000300800 */
[----:B--2---:R-:W2:Y:S04]  /*217b0*/  LDL.LU R52, [R1+0x264] ;  /* 0x0002640001347983 */ /* 0x004ea80000300800 */
[----:B------:R-:W2:Y:S01]  /*217c0*/  LDL.LU R35, [R1+0x268] ;  /* 0x0002680001237983 */ /* 0x000ea20000300800 */
[----:B------:R-:W-:-:S03]  /*217d0*/  IADD3 R29, P1, R29, UR11, RZ ;  /* 0x0000000b1d1d7c10 */ /* 0x000fc6000ff3e0ff */
[----:B------:R1:W-:Y:S01]  /*217e0*/  LDGSTS.E [R28+0x4e00], [R4.64], P0 ;  /* 0x04e00000041c7fae */ /* 0x0003e2000812184c */
[----:B------:R-:W-:-:S03]  /*217f0*/  IADD3.X R31, R31, UR10, RZ, P1, !PT ;  /* 0x0000000a1f1f7c10 */ /* 0x000fc60008ffe4ff */
[----:B------:R-:W2:Y:S01]  /*21800*/  LDL.LU R34, [R1+0x2a4] ;  /* 0x0002a40001227983 */ /* 0x000ea20000300800 */
[----:B------:R-:W-:-:S04]  /*21810*/  IADD3 R89, P2, R89, UR11, RZ ;  /* 0x0000000b59597c10 */ /* 0x000fc8000ff5e0ff */
[----:B------:R-:W-:Y:S01]  /*21820*/  IADD3.X R90, R90, UR10, RZ, P2, !PT ;  /* 0x0000000a5a5a7c10 */ /* 0x000fe200097fe4ff */
[----:B-1----:R-:W-:Y:S02]  /*21830*/  IMAD.MOV.U32 R4, RZ, RZ, R30 ;  /* 0x000000ffff047224 */ /* 0x002fe400078e001e */
[----:B-----5:R-:W5:Y:S04]  /*21840*/  LDL.LU R30, [R1+0x2a8] ;  /* 0x0002a800011e7983 */ /* 0x020f680000300800 */
[----:B------:R-:W-:Y:S01]  /*21850*/  STL [R1+0xe8], R29 ;  /* 0x0000e81d01007387 */ /* 0x000fe20000100800 */
[----:B------:R-:W-:-:S03]  /*21860*/  IMAD.MOV.U32 R5, RZ, RZ, R32 ;  /* 0x000000ffff057224 */ /* 0x000fc600078e0020 */
[----:B------:R1:W-:Y:S04]  /*21870*/  STL [R1+0xe4], R31 ;  /* 0x0000e41f01007387 */ /* 0x0003e80000100800 */
[----:B------:R-:W-:Y:S04]  /*21880*/  STL [R1+0x128], R89 ;  /* 0x0001285901007387 */ /* 0x000fe80000100800 */
[----:B------:R-:W5:Y:S04]  /*21890*/  LDL.LU R33, [R1+0x2e4] ;  /* 0x0002e40001217983 */ /* 0x000f680000300800 */
[----:B------:R-:W-:Y:S04]  /*218a0*/  STL [R1+0x124], R90 ;  /* 0x0001245a01007387 */ /* 0x000fe80000100800 */
[----:B------:R-:W5:Y:S04]  /*218b0*/  LDL.LU R32, [R1+0x2e8] ;  /* 0x0002e80001207983 */ /* 0x000f680000300800 */
[----:B------:R1:W-:Y:S02]  /*218c0*/  LDGSTS.E [R28+0x5e00], [R4.64], P0 ;  /* 0x05e00000041c7fae */ /* 0x0003e4000812184c */
[----:B-1----:R-:W-:-:S02]  /*218d0*/  IMAD.MOV.U32 R5, RZ, RZ, R31 ;  /* 0x000000ffff057224 */ /* 0x002fc400078e001f */
[----:B------:R-:W-:Y:S01]  /*218e0*/  IMAD.MOV.U32 R4, RZ, RZ, R29 ;  /* 0x000000ffff047224 */ /* 0x000fe200078e001d */
[----:B------:R-:W5:Y:S04]  /*218f0*/  LDL.LU R31, [R1+0x324] ;  /* 0x00032400011f7983 */ /* 0x000f680000300800 */
[----:B------:R-:W5:Y:S04]  /*21900*/  LDL.LU R29, [R1+0x328] ;  /* 0x00032800011d7983 */ /* 0x000f680000300800 */
[----:B------:R1:W-:Y:S02]  /*21910*/  LDGSTS.E [R28+0x6e00], [R4.64], P0 ;  /* 0x06e00000041c7fae */ /* 0x0003e4000812184c */
[----:B-1----:R-:W-:-:S02]  /*21920*/  IMAD.MOV.U32 R4, RZ, RZ, R89 ;  /* 0x000000ffff047224 */ /* 0x002fc400078e0059 */
[----:B------:R-:W-:-:S05]  /*21930*/  IMAD.MOV.U32 R5, RZ, RZ, R90 ;  /* 0x000000ffff057224 */ /* 0x000fca00078e005a */
[----:B------:R1:W-:Y:S01]  /*21940*/  LDGSTS.E [R28+0x7e00], [R4.64], P0 ;  /* 0x07e00000041c7fae */ /* 0x0003e2000812184c */
[----:B------:R-:W-:Y:S01]  /*21950*/  UIADD3 UR4, UR4, 0x1, URZ ;  /* 0x0000000104047890 */ /* 0x000fe2000fffe03f */
[-C--:B------:R-:W-:Y:S08]  /*21960*/  HMMA.1688.F32.TF32 R60, R128, R102.reuse, R60 ;  /* 0x00000066803c723c */ /* 0x080ff0000008103c */
[----:B------:R-:W-:Y:S01]  /*21970*/  HMMA.1688.F32.TF32 R48, R124, R102, R48 ;  /* 0x000000667c30723c */ /* 0x000fe20000081030 */
[----:B---3--:R-:W-:-:S04]  /*21980*/  IADD3 R75, P1, R75, UR11, RZ ;  /* 0x0000000b4b4b7c10 */ /* 0x008fc8000ff3e0ff */
[----:B------:R-:W-:Y:S01]  /*21990*/  IADD3.X R88, R88, UR10, RZ, P1, !PT ;  /* 0x0000000a58587c10 */ /* 0x000fe20008ffe4ff */
[----:B-1----:R-:W-:Y:S01]  /*219a0*/  IMAD.MOV.U32 R4, RZ, RZ, R75 ;  /* 0x000000ffff047224 */ /* 0x002fe200078e004b */
[----:B------:R-:W-:-:S03]  /*219b0*/  IADD3 R73, P2, R73, UR11, RZ ;  /* 0x0000000b49497c10 */ /* 0x000fc6000ff5e0ff */
[----:B------:R-:W-:Y:S01]  /*219c0*/  IMAD.MOV.U32 R5, RZ, RZ, R88 ;  /* 0x000000ffff057224 */ /* 0x000fe200078e0058 */
[----:B------:R-:W-:Y:S02]  /*219d0*/  IADD3.X R74, R74, UR10, RZ, P2, !PT ;  /* 0x0000000a4a4a7c10 */ /* 0x000fe400097fe4ff */
[----:B------:R-:W-:Y:S02]  /*219e0*/  IADD3 R55, P1, R55, UR11, RZ ;  /* 0x0000000b37377c10 */ /* 0x000fe4000ff3e0ff */
[----:B------:R1:W-:Y:S01]  /*219f0*/  LDGSTS.E [R28+0x8e00], [R4.64], P0 ;  /* 0x08e00000041c7fae */ /* 0x0003e2000812184c */
[----:B----4-:R-:W-:Y:S01]  /*21a00*/  IADD3 R53, P2, R53, UR11, RZ ;  /* 0x0000000b35357c10 */ /* 0x010fe2000ff5e0ff */
[----:B-1----:R-:W-:Y:S02]  /*21a10*/  IMAD.MOV.U32 R4, RZ, RZ, R73 ;  /* 0x000000ffff047224 */ /* 0x002fe400078e0049 */
[----:B------:R-:W-:-:S05]  /*21a20*/  IMAD.MOV.U32 R5, RZ, RZ, R74 ;  /* 0x000000ffff057224 */ /* 0x000fca00078e004a */
[----:B------:R1:W-:Y:S01]  /*21a30*/  LDGSTS.E [R28+0x9e00], [R4.64], P0 ;  /* 0x09e00000041c7fae */ /* 0x0003e2000812184c */
[----:B------:R-:W-:Y:S01]  /*21a40*/  IADD3.X R72, R72, UR10, RZ, P1, !PT ;  /* 0x0000000a48487c10 */ /* 0x000fe20008ffe4ff */
[----:B-1----:R-:W-:-:S04]  /*21a50*/  IMAD.MOV.U32 R4, RZ, RZ, R55 ;  /* 0x000000ffff047224 */ /* 0x002fc800078e0037 */
        /* <DEDUP_REMOVED lines=8> */
[----:B------:R1:W-:Y:S01]  /*21ae0*/  LDGSTS.E [R28+0xbe00], [R4.64], P0 ;  /* 0x0be00000041c7fae */ /* 0x0003e2000812184c */
[----:B-----5:R-:W-:-:S03]  /*21af0*/  IADD3 R30, P2, R30, UR11, RZ ;  /* 0x0000000b1e1e7c10 */ /* 0x020fc6000ff5e0ff */
[----:B------:R-:W-:Y:S01]  /*21b00*/  STL [R1+0x164], R88 ;  /* 0x0001645801007387 */ /* 0x000fe20000100800 */
[----:B------:R-:W-:-:S03]  /*21b10*/  IADD3.X R34, R34, UR10, RZ, P2, !PT ;  /* 0x0000000a22227c10 */ /* 0x000fc600097fe4ff */
[----:B------:R-:W-:Y:S01]  /*21b20*/  STL [R1+0x1a8], R73 ;  /* 0x0001a84901007387 */ /* 0x000fe20000100800 */
[----:B-1----:R-:W-:Y:S02]  /*21b30*/  IMAD.MOV.U32 R4, RZ, RZ, R35 ;  /* 0x000000ffff047224 */ /* 0x002fe400078e0023 */
[----:B------:R-:W-:Y:S01]  /*21b40*/  IMAD.MOV.U32 R5, RZ, RZ, R52 ;  /* 0x000000ffff057224 */ /* 0x000fe200078e0034 */
[----:B------:R-:W-:Y:S04]  /*21b50*/  STL [R1+0x1a4], R74 ;  /* 0x0001a44a01007387 */ /* 0x000fe80000100800 */
[----:B------:R-:W-:Y:S04]  /*21b60*/  STL [R1+0x1e8], R55 ;  /* 0x0001e83701007387 */ /* 0x000fe80000100800 */
[----:B------:R-:W-:Y:S04]  /*21b70*/  STL [R1+0x1e4], R72 ;  /* 0x0001e44801007387 */ /* 0x000fe80000100800 */
[----:B------:R-:W-:Y:S01]  /*21b80*/  STL [R1+0x228], R53 ;  /* 0x0002283501007387 */ /* 0x000fe20000100800 */
[----:B------:R-:W-:-:S03]  /*21b90*/  IADD3 R32, P1, R32, UR11, RZ ;  /* 0x0000000b20207c10 */ /* 0x000fc6000ff3e0ff */
[----:B------:R1:W-:Y:S01]  /*21ba0*/  LDGSTS.E [R28+0xce00], [R4.64], P0 ;  /* 0x0ce00000041c7fae */ /* 0x0003e2000812184c */
[----:B------:R-:W-:-:S03]  /*21bb0*/  IADD3.X R33, R33, UR10, RZ, P1, !PT ;  /* 0x0000000a21217c10 */ /* 0x000fc60008ffe4ff */
[----:B------:R-:W-:Y:S04]  /*21bc0*/  STL [R1+0x224], R54 ;  /* 0x0002243601007387 */ /* 0x000fe80000100800 */
[----:B------:R-:W-:Y:S01]  /*21bd0*/  STL [R1+0x268], R35 ;  /* 0x0002682301007387 */ /* 0x000fe20000100800 */
[----:B-1----:R-:W-:Y:S02]  /*21be0*/  IMAD.MOV.U32 R4, RZ, RZ, R30 ;  /* 0x000000ffff047224 */ /* 0x002fe400078e001e */
[----:B------:R-:W-:Y:S01]  /*21bf0*/  IMAD.MOV.U32 R5, RZ, RZ, R34 ;  /* 0x000000ffff057224 */ /* 0x000fe200078e0022 */
[----:B------:R-:W-:Y:S04]  /*21c00*/  STL [R1+0x264], R52 ;  /* 0x0002643401007387 */ /* 0x000fe80000100800 */
[----:B------:R1:W-:Y:S01]  /*21c10*/  STL [R1+0x2a8], R30 ;  /* 0x0002a81e01007387 */ /* 0x0003e20000100800 */
[----:B------:R-:W-:-:S03]  /*21c20*/  IADD3 R29, P2, R29, UR11, RZ ;  /* 0x0000000b1d1d7c10 */ /* 0x000fc6000ff5e0ff */
[----:B------:R2:W-:Y:S01]  /*21c30*/  LDGSTS.E [R28+0xde00], [R4.64], P0 ;  /* 0x0de00000041c7fae */ /* 0x0005e2000812184c */
[----:B-1----:R-:W-:-:S03]  /*21c40*/  IMAD.MOV.U32 R30, RZ, RZ, 0x7f ;  /* 0x0000007fff1e7424 */ /* 0x002fc600078e00ff */
[----:B------:R-:W-:Y:S01]  /*21c50*/  STL [R1+0x2a4], R34 ;  /* 0x0002a42201007387 */ /* 0x000fe20000100800 */
[----:B--2---:R-:W-:Y:S02]  /*21c60*/  IMAD.MOV.U32 R4, RZ, RZ, R32 ;  /* 0x000000ffff047224 */ /* 0x004fe400078e0020 */
[----:B------:R-:W-:Y:S01]  /*21c70*/  IMAD.MOV.U32 R5, RZ, RZ, R33 ;  /* 0x000000ffff057224 */ /* 0x000fe200078e0021 */
[----:B------:R-:W-:Y:S01]  /*21c80*/  IADD3 R30, R30, c[0x0][0x180], RZ ;  /* 0x000060001e1e7a10 */ /* 0x000fe20007ffe0ff */
[----:B------:R-:W-:Y:S01]  /*21c90*/  STL [R1+0x2e8], R32 ;  /* 0x0002e82001007387 */ /* 0x000fe20000100800 */
[----:B------:R-:W-:-:S03]  /*21ca0*/  IADD3.X R31, R31, UR10, RZ, P2, !PT ;  /* 0x0000000a1f1f7c10 */ /* 0x000fc600097fe4ff */
[----:B------:R-:W-:Y:S04]  /*21cb0*/  STL [R1+0x2e4], R33 ;  /* 0x0002e42101007387 */ /* 0x000fe80000100800 */
[----:B------:R1:W-:Y:S04]  /*21cc0*/  LDGSTS.E [R28+0xee00], [R4.64], P0 ;  /* 0x0ee00000041c7fae */ /* 0x0003e8000812184c */
[----:B------:R2:W-:Y:S01]  /*21cd0*/  STL [R1+0x328], R29 ;  /* 0x0003281d01007387 */ /* 0x0005e20000100800 */
[----:B-1----:R-:W-:Y:S01]  /*21ce0*/  IMAD.MOV.U32 R4, RZ, RZ, R29 ;  /* 0x000000ffff047224 */ /* 0x002fe200078e001d */
[----:B--2---:R-:W-:Y:S01]  /*21cf0*/  SHF.R.S32.HI R29, RZ, 0x1f, R30 ;  /* 0x0000001fff1d7819 */ /* 0x004fe2000001141e */
[----:B------:R-:W-:-:S03]  /*21d00*/  IMAD.MOV.U32 R5, RZ, RZ, R31 ;  /* 0x000000ffff057224 */ /* 0x000fc600078e001f */
[----:B------:R-:W-:Y:S01]  /*21d10*/  LEA.HI R29, R29, R30, RZ, 0x7 ;  /* 0x0000001e1d1d7211 */ /* 0x000fe200078f38ff */
[----:B------:R1:W-:Y:S03]  /*21d20*/  STL [R1+0x324], R31 ;  /* 0x0003241f01007387 */ /* 0x0003e60000100800 */
[----:B------:R-:W-:Y:S01]  /*21d30*/  SHF.R.S32.HI R29, RZ, 0x7, R29 ;  /* 0x00000007ff1d7819 */ /* 0x000fe2000001141d */
[----:B------:R1:W-:Y:S03]  /*21d40*/  LDGSTS.E [R28+0xfe00], [R4.64], P0 ;  /* 0x0fe00000041c7fae */ /* 0x0003e6000812184c */
[----:B------:R-:W-:Y:S01]  /*21d50*/  ISETP.NE.U32.AND P0, PT, R29, UR4, PT ;  /* 0x000000041d007c0c */ /* 0x000fe2000bf05070 */
[----:B------:R-:W0:-:S12]  /*21d60*/  LDGDEPBAR ;  /* 0x00000000000079af */ /* 0x000e180000000000 */
[----:B-1----:R-:W-:Y:S01]  /*21d70*/  @!P0 CALL.REL.NOINC `(.L_x_0) ;  /* 0x0000001000008944 */ /* 0x002fe20003c00000 */
[----:B------:R-:W-:Y:S05]  /*21d80*/  BRA `(.L_x_1) ;  /* 0xffff691000007947 */ /* 0x000fea000383ffff */
.L_x_0:
[----:B----45:R-:W2:Y:S01]  /*21d90*/  LDL.LU R13, [R1+0x56c] ;  /* 0x00056c00010d7983 */ /* 0x030ea20000300800 */
[----:B------:R-:W-:-:S04]  /*21da0*/  DEPBAR.LE SB0, 0x0 ;  /* 0x000080000000791a */ /* 0x000fc80000000000 */
[----:B------:R-:W1:Y:S01]  /*21db0*/  S2R R28, SR_TID.X ;  /* 0x00000000001c7919 */ /* 0x000e620000002100 */
[----:B------:R-:W-:Y:S02]  /*21dc0*/  IMAD.MOV.U32 R8, RZ, RZ, R77 ;  /* 0x000000ffff087224 */ /* 0x000fe400078e004d */
[C---:B-1----:R-:W-:Y:S02]  /*21dd0*/  IMAD.SHL.U32 R2, R28.reuse, 0x20, RZ ;  /* 0x000000201c027824 */ /* 0x042fe400078e00ff */
[C---:B------:R-:W-:Y:S02]  /*21de0*/  IMAD.SHL.U32 R6, R28.reuse, 0x4, RZ ;  /* 0x000000041c067824 */ /* 0x040fe400078e00ff */
[----:B------:R-:W-:Y:S01]  /*21df0*/  IMAD.SHL.U32 R7, R28, 0x1000, RZ ;  /* 0x000010001c077824 */ /* 0x000fe200078e00ff */
[----:B------:R-:W-:Y:S01]  /*21e00*/  LOP3.LUT R5, R2, 0x60, RZ, 0xc0, !PT ;  /* 0x0000006002057812 */ /* 0x000fe200078ec0ff */
[C---:B------:R-:W-:Y:S02]  /*21e10*/  IMAD.SHL.U32 R2, R28.reuse, 0x400, RZ ;  /* 0x000004001c027824 */ /* 0x040fe400078e00ff */
[----:B------:R-:W-:Y:S01]  /*21e20*/  IMAD.SHL.U32 R4, R28, 0x40, RZ ;  /* 0x000000401c047824 */ /* 0x000fe200078e00ff */
[----:B------:R-:W-:-:S02]  /*21e30*/  LOP3.LUT R6, R5, 0x70, R6, 0x78, !PT ;  /* 0x0000007005067812 */ /* 0x000fc400078e7806 */
[----:B------:R-:W-:Y:S02]  /*21e40*/  LOP3.LUT R28, R28, 0x7f, RZ, 0xc0, !PT ;  /* 0x0000007f1c1c7812 */ /* 0x000fe400078ec0ff */
[----:B------:R-:W-:Y:S02]  /*21e50*/  LOP3.LUT R7, R7, 0x6000, RZ, 0xc0, !PT ;  /* 0x0000600007077812 */ /* 0x000fe400078ec0ff */
[----:B------:R-:W-:Y:S02]  /*21e60*/  LOP3.LUT R2, R2, 0x6000, RZ, 0xc0, !PT ;  /* 0x0000600002027812 */ /* 0x000fe400078ec0ff */
[----:B------:R-:W-:Y:S01]  /*21e70*/  LOP3.LUT R5, R4, 0x1800, RZ, 0xc0, !PT ;  /* 0x0000180004057812 */ /* 0x000fe200078ec0ff */
[----:B------:R-:W-:Y:S02]  /*21e80*/  IMAD R72, R28, 0x10, R7 ;  /* 0x000000101c487824 */ /* 0x000fe400078e0207 */
[----:B------:R-:W-:Y:S01]  /*21e90*/  IMAD.MOV.U32 R4, RZ, RZ, R76 ;  /* 0x000000ffff047224 */ /* 0x000fe200078e004c */
[----:B------:R-:W-:Y:S01]  /*21ea0*/  IADD3 R12, R6, R2, R5 ;  /* 0x00000002060c7210 */ /* 0x000fe20007ffe005 */
[----:B------:R-:W-:-:S02]  /*21eb0*/  IMAD.MOV.U32 R5, RZ, RZ, R60 ;  /* 0x000000ffff057224 */ /* 0x000fc400078e003c */
[----:B------:R-:W-:Y:S02]  /*21ec0*/  IMAD.MOV.U32 R6, RZ, RZ, R80 ;  /* 0x000000ffff067224 */ /* 0x000fe400078e0050 */
[----:B------:R-:W-:Y:S01]  /*21ed0*/  IMAD.MOV.U32 R7, RZ, RZ, R120 ;  /* 0x000000ffff077224 */ /* 0x000fe200078e0078 */
[----:B------:R-:W-:Y:S01]  /*21ee0*/  BAR.SYNC.DEFER_BLOCKING 0x0 ;  /* 0x0000000000007b1d */ /* 0x000fe20000010000 */
        /* <DEDUP_REMOVED lines=11> */
[----:B------:R-:W-:Y:S01]  /*21fa0*/  IMAD.MOV.U32 R24, RZ, RZ, R66 ;  /* 0x000000ffff187224 */ /* 0x000fe200078e0042 */
[----:B------:R1:W-:Y:S01]  /*21fb0*/  STS.128 [R12], R4 ;  /* 0x000000040c007388 */ /* 0x0003e20000000c00 */
[----:B------:R-:W-:Y:S02]  /*21fc0*/  IMAD.MOV.U32 R25, RZ, RZ, R50 ;  /* 0x000000ffff197224 */ /* 0x000fe400078e0032 */
[----:B------:R-:W-:Y:S02]  /*21fd0*/  IMAD.MOV.U32 R26, RZ, RZ, R118 ;  /* 0x000000ffff1a7224 */ /* 0x000fe400078e0076 */
[----:B------:R-:W-:Y:S01]  /*21fe0*/  IMAD.MOV.U32 R27, RZ, RZ, R110 ;  /* 0x000000ffff1b7224 */ /* 0x000fe200078e006e */
[----:B------:R3:W-:Y:S01]  /*21ff0*/  STS.128 [R12+0x400], R8 ;  /* 0x000400080c007388 */ /* 0x0007e20000000c00 */
[----:B------:R-:W-:-:S03]  /*22000*/  IMAD.MOV.U32 R31, RZ, RZ, R38 ;  /* 0x000000ffff1f7224 */ /* 0x000fc600078e0026 */
[----:B------:R4:W-:Y:S01]  /*22010*/  STS.128 [R12+0x80], R16 ;  /* 0x000080100c007388 */ /* 0x0009e20000000c00 */
[----:B-1----:R-:W-:Y:S02]  /*22020*/  IMAD.MOV.U32 R4, RZ, RZ, R64 ;  /* 0x000000ffff047224 */ /* 0x002fe400078e0040 */
[----:B------:R-:W-:Y:S02]  /*22030*/  IMAD.MOV.U32 R5, RZ, RZ, R48 ;  /* 0x000000ffff057224 */ /* 0x000fe400078e0030 */
[----:B------:R-:W-:Y:S02]  /*22040*/  IMAD.MOV.U32 R6, RZ, RZ, R116 ;  /* 0x000000ffff067224 */ /* 0x000fe400078e0074 */
[----:B------:R-:W-:Y:S01]  /*22050*/  IMAD.MOV.U32 R7, RZ, RZ, R108 ;  /* 0x000000ffff077224 */ /* 0x000fe200078e006c */
[----:B------:R1:W-:Y:S01]  /*22060*/  STS.128 [R12+0x500], R20 ;  /* 0x000500140c007388 */ /* 0x0003e20000000c00 */
[----:B---3--:R-:W-:Y:S02]  /*22070*/  IMAD.MOV.U32 R11, RZ, RZ, R96 ;  /* 0x000000ffff0b7224 */ /* 0x008fe400078e0060 */
[----:B----4-:R-:W-:Y:S01]  /*22080*/  IMAD.MOV.U32 R19, RZ, RZ, R98 ;  /* 0x000000ffff137224 */ /* 0x010fe200078e0062 */
[----:B------:R3:W-:Y:S01]  /*22090*/  STS.128 [R12+0x100], R4 ;  /* 0x000100040c007388 */ /* 0x0007e20000000c00 */
[----:B------:R-:W-:-:S03]  /*220a0*/  IMAD.MOV.U32 R120, RZ, RZ, R79 ;  /* 0x000000ffff787224 */ /* 0x000fc600078e004f */
[----:B------:R4:W-:Y:S01]  /*220b0*/  STS.128 [R12+0x180], R24 ;  /* 0x000180180c007388 */ /* 0x0009e20000000c00 */
[----:B------:R-:W-:Y:S02]  /*220c0*/  IMAD.MOV.U32 R121, RZ, RZ, R63 ;  /* 0x000000ffff797224 */ /* 0x000fe400078e003f */
[----:B------:R-:W-:Y:S02]  /*220d0*/  IMAD.MOV.U32 R122, RZ, RZ, R83 ;  /* 0x000000ffff7a7224 */ /* 0x000fe400078e0053 */
[----:B------:R-:W-:Y:S02]  /*220e0*/  IMAD.MOV.U32 R108, RZ, RZ, R67 ;  /* 0x000000ffff6c7224 */ /* 0x000fe400078e0043 */
[----:B------:R-:W-:Y:S02]  /*220f0*/  IMAD.MOV.U32 R109, RZ, RZ, R51 ;  /* 0x000000ffff6d7224 */ /* 0x000fe400078e0033 */
[----:B-1----:R-:W-:Y:S02]  /*22100*/  IMAD.MOV.U32 R23, RZ, RZ, R36 ;  /* 0x000000ffff177224 */ /* 0x002fe400078e0024 */
[----:B------:R-:W-:-:S02]  /*22110*/  IMAD.MOV.U32 R110, RZ, RZ, R119 ;  /* 0x000000ffff6e7224 */ /* 0x000fc400078e0077 */
[----:B---3--:R-:W-:Y:S02]  /*22120*/  IMAD.MOV.U32 R7, RZ, RZ, R97 ;  /* 0x000000ffff077224 */ /* 0x008fe400078e0061 */
[----:B------:R-:W-:Y:S02]  /*22130*/  IMAD.MOV.U32 R8, RZ, RZ, R68 ;  /* 0x000000ffff087224 */ /* 0x000fe400078e0044 */
[----:B----4-:R-:W-:Y:S02]  /*22140*/  IMAD.MOV.U32 R27, RZ, RZ, R37 ;  /* 0x000000ffff1b7224 */ /* 0x010fe400078e0025 */
        /* <DEDUP_REMOVED lines=23> */
[----:B------:R-:W-:Y:S04]  /*222c0*/  STS.128 [R12+0x480], R120 ;  /* 0x000480780c007388 */ /* 0x000fe80000000c00 */
[----:B------:R-:W-:Y:S04]  /*222d0*/  STS.128 [R12+0x580], R108 ;  /* 0x0005806c0c007388 */ /* 0x000fe80000000c00 */
[----:B------:R-:W-:Y:S04]  /*222e0*/  STS.128 [R12+0x200], R8 ;  /* 0x000200080c007388 */ /* 0x000fe80000000c00 */
[----:B------:R-:W-:Y:S04]  /*222f0*/  STS.128 [R12+0x600], R4 ;  /* 0x000600040c007388 */ /* 0x000fe80000000c00 */
[----:B------:R-:W-:Y:S04]  /*22300*/  STS.128 [R12+0x280], R16 ;  /* 0x000280100c007388 */ /* 0x000fe80000000c00 */
[----:B------:R-:W-:Y:S04]  /*22310*/  STS.128 [R12+0x680], R96 ;  /* 0x000680600c007388 */ /* 0x000fe80000000c00 */
[----:B------:R-:W-:Y:S04]  /*22320*/  STS.128 [R12+0x300], R20 ;  /* 0x000300140c007388 */ /* 0x000fe80000000c00 */
[----:B------:R1:W-:Y:S04]  /*22330*/  STS.128 [R12+0x700], R24 ;  /* 0x000700180c007388 */ /* 0x0003e80000000c00 */
[----:B------:R3:W-:Y:S04]  /*22340*/  STS.128 [R12+0x380], R28 ;  /* 0x0003801c0c007388 */ /* 0x0007e80000000c00 */
[----:B------:R-:W-:Y:S04]  /*22350*/  STS.128 [R12+0x780], R36 ;  /* 0x000780240c007388 */ /* 0x000fe80000000c00 */
[----:B------:R-:W-:Y:S01]  /*22360*/  BAR.SYNC.DEFER_BLOCKING 0x0 ;  /* 0x0000000000007b1d */ /* 0x000fe20000010000 */
[----:B------:R-:W-:-:S02]  /*22370*/  LOP3.LUT R64, R72, 0x20, RZ, 0x3c, !PT ;  /* 0x0000002048407812 */ /* 0x000fc400078e3cff */
[----:B------:R-:W-:Y:S02]  /*22380*/  LOP3.LUT R2, R0, R3, RZ, 0xfc, !PT ;  /* 0x0000000300027212 */ /* 0x000fe400078efcff */
[C---:B------:R-:W-:Y:S02]  /*22390*/  LOP3.LUT R78, R72.reuse, 0x40, RZ, 0x3c, !PT ;  /* 0x00000040484e7812 */ /* 0x040fe400078e3cff */
[----:B------:R-:W-:Y:S01]  /*223a0*/  LOP3.LUT R79, R72, 0x60, RZ, 0x3c, !PT ;  /* 0x00000060484f7812 */ /* 0x000fe200078e3cff */
[----:B------:R-:W4:Y:S04]  /*223b0*/  LDS.128 R8, [R72] ;  /* 0x0000000048087984 */ /* 0x000f280000000c00 */
[----:B------:R-:W2:Y:S01]  /*223c0*/  LDS.128 R4, [R64] ;  /* 0x0000000040047984 */ /* 0x000ea20000000c00 */
[----:B-1----:R-:W-:-:S03]  /*223d0*/  IMAD R25, R2, c[0x0][0x198], RZ ;  /* 0x0000660002197a24 */ /* 0x002fc600078e02ff */
[----:B------:R-:W-:Y:S01]  /*223e0*/  LDS.128 R20, [R79] ;  /* 0x000000004f147984 */ /* 0x000fe20000000c00 */
[C-C-:B------:R-:W-:Y:S02]  /*223f0*/  LOP3.LUT R24, R0.reuse, 0x2, R3.reuse, 0xfe, !PT ;  /* 0x0000000200187812 */ /* 0x140fe400078efe03 */
[--C-:B------:R-:W-:Y:S01]  /*22400*/  LOP3.LUT R32, R0, 0x4, R3.reuse, 0xfe, !PT ;  /* 0x0000000400207812 */ /* 0x100fe200078efe03 */
[----:B------:R-:W-:Y:S02]  /*22410*/  LDS.128 R36, [R79+0x800] ;  /* 0x000800004f247984 */ /* 0x000fe40000000c00 */
[----:B------:R-:W-:Y:S01]  /*22420*/  IMAD R33, R24, c[0x0][0x198], RZ ;  /* 0x0000660018217a24 */ /* 0x000fe200078e02ff */
[--C-:B---3--:R-:W-:Y:S01]  /*22430*/  LOP3.LUT R31, R0, 0x6, R3.reuse, 0xfe, !PT ;  /* 0x00000006001f7812 */ /* 0x108fe200078efe03 */
[----:B------:R-:W-:Y:S01]  /*22440*/  IMAD R35, R32, c[0x0][0x198], RZ ;  /* 0x0000660020237a24 */ /* 0x000fe200078e02ff */
[----:B------:R-:W-:Y:S01]  /*22450*/  LOP3.LUT R30, R0, 0x8, R3, 0xfe, !PT ;  /* 0x00000008001e7812 */ /* 0x000fe200078efe03 */
[----:B------:R-:W-:Y:S04]  /*22460*/  LDS.128 R52, [R64+0x1000] ;  /* 0x0010000040347984 */ /* 0x000fe80000000c00 */
[----:B------:R-:W-:Y:S01]  /*22470*/  IMAD R47, R30, c[0x0][0x198], RZ ;  /* 0x000066001e2f7a24 */ /* 0x000fe200078e02ff */
[----:B------:R-:W-:Y:S01]  /*22480*/  LDS.128 R48, [R78+0x1000] ;  /* 0x001000004e307984 */ /* 0x000fe20000000c00 */
[C---:B--2---:R-:W-:Y:S01]  /*22490*/  IMAD R16, R13.reuse, c[0x0][0x194], RZ ;  /* 0x000065000d107a24 */ /* 0x044fe200078e02ff */
[----:B------:R-:W-:-:S02]  /*224a0*/  ISETP.GE.AND P0, PT, R13, c[0x0][0x178], PT ;  /* 0x00005e000d007a0c */ /* 0x000fc40003f06270 */
[----:B------:R-:W1:Y:S02]  /*224b0*/  LDS.128 R12, [R78] ;  /* 0x000000004e0c7984 */ /* 0x000e640000000c00 */
[----:B------:R-:W-:Y:S02]  /*224c0*/  LEA R68, P1, R16, c[0x0][0x170], 0x2 ;  /* 0x00005c0010447a11 */ /* 0x000fe400078210ff */
[----:B------:R-:W-:Y:S02]  /*224d0*/  ISETP.LT.AND P2, PT, R2, c[0x0][0x17c], !P0 ;  /* 0x00005f0002007a0c */ /* 0x000fe40004741270 */
[----:B------:R-:W-:Y:S02]  /*224e0*/  LEA.HI.X.SX32 R2, R16, c[0x0][0x174], 0x2, P1 ;  /* 0x00005d0010027a11 */ /* 0x000fe400008f16ff */
[C---:B------:R-:W-:Y:S01]  /*224f0*/  LEA R28, P1, R25.reuse, R68, 0x2 ;  /* 0x00000044191c7211 */ /* 0x040fe200078210ff */
[----:B------:R-:W2:Y:S03]  /*22500*/  LDS.128 R16, [R72+0x800] ;  /* 0x0008000048107984 */ /* 0x000ea60000000c00 */
[----:B------:R-:W-:-:S02]  /*22510*/  LEA.HI.X.SX32 R29, R25, R2, 0x2, P1 ;  /* 0x00000002191d7211 */ /* 0x000fc400008f16ff */
[----:B------:R-:W-:Y:S02]  /*22520*/  ISETP.LT.AND P1, PT, R24, c[0x0][0x17c], !P0 ;  /* 0x00005f0018007a0c */ /* 0x000fe40004721270 */
[----:B------:R-:W3:Y:S01]  /*22530*/  LDS.128 R24, [R64+0x800] ;  /* 0x0008000040187984 */ /* 0x000ee20000000c00 */
[----:B------:R-:W-:-:S03]  /*22540*/  LEA R40, P4, R33, R68, 0x2 ;  /* 0x0000004421287211 */ /* 0x000fc600078810ff */
[----:B----4-:R4:W-:Y:S01]  /*22550*/  @P2 STG.E [R28.64], R8 ;  /* 0x000000081c002986 */ /* 0x0109e2000c10190c */
[C---:B------:R-:W-:Y:S01]  /*22560*/  ISETP.LT.AND P2, PT, R31.reuse, c[0x0][0x17c], !P0 ;  /* 0x00005f001f007a0c */ /* 0x040fe20004741270 */
[----:B------:R-:W-:Y:S01]  /*22570*/  IMAD R31, R31, c[0x0][0x198], RZ ;  /* 0x000066001f1f7a24 */ /* 0x000fe200078e02ff */
[----:B------:R-:W-:Y:S01]  /*22580*/  LEA.HI.X.SX32 R41, R33, R2, 0x2, P4 ;  /* 0x0000000221297211 */ /* 0x000fe200020f16ff */
[----:B------:R-:W-:Y:S01]  /*22590*/  LDS.128 R64, [R64+0x1800] ;  /* 0x0018000040407984 */ /* 0x000fe20000000c00 */
[----:B------:R-:W-:Y:S02]  /*225a0*/  ISETP.LT.AND P3, PT, R32, c[0x0][0x17c], !P0 ;  /* 0x00005f0020007a0c */ /* 0x000fe40004761270 */
[-C--:B------:R-:W-:Y:S01]  /*225b0*/  LEA R42, P5, R35, R68.reuse, 0x2 ;  /* 0x00000044232a7211 */ /* 0x080fe200078a10ff */
[----:B------:R1:W-:Y:S01]  /*225c0*/  @P1 STG.E [R40.64], R4 ;  /* 0x0000000428001986 */ /* 0x0003e2000c10190c */
[----:B------:R-:W-:Y:S02]  /*225d0*/  LEA R44, P1, R31, R68, 0x2 ;  /* 0x000000441f2c7211 */ /* 0x000fe400078210ff */
[----:B------:R-:W-:-:S02]  /*225e0*/  LEA.HI.X.SX32 R43, R35, R2, 0x2, P5 ;  /* 0x00000002232b7211 */ /* 0x000fc400028f16ff */
[----:B------:R-:W3:Y:S01]  /*225f0*/  LDS.128 R32, [R78+0x800] ;  /* 0x000800004e207984 */ /* 0x000ee20000000c00 */
[--C-:B----4-:R-:W-:Y:S02]  /*22600*/  LOP3.LUT R8, R0, 0xa, R3.reuse, 0xfe, !PT ;  /* 0x0000000a00087812 */ /* 0x110fe400078efe03 */
[----:B------:R-:W-:Y:S02]  /*22610*/  ISETP.LT.AND P4, PT, R30, c[0x0][0x17c], !P0 ;  /* 0x00005f001e007a0c */ /* 0x000fe40004781270 */
[----:B------:R-:W-:Y:S02]  /*22620*/  LEA R46, P5, R47, R68, 0x2 ;  /* 0x000000442f2e7211 */ /* 0x000fe400078a10ff */
[-C--:B------:R-:W-:Y:S02]  /*22630*/  LEA.HI.X.SX32 R45, R31, R2.reuse, 0x2, P1 ;  /* 0x000000021f2d7211 */ /* 0x080fe400008f16ff */
[----:B------:R-:W4:Y:S01]  /*22640*/  LDS.128 R28, [R72+0x1000] ;  /* 0x00100000481c7984 */ /* 0x000f220000000c00 */
[----:B------:R-:W-:Y:S01]  /*22650*/  LEA.HI.X.SX32 R47, R47, R2, 0x2, P5 ;  /* 0x000000022f2f7211 */ /* 0x000fe200028f16ff */
[C---:B-1----:R-:W-:Y:S01]  /*22660*/  IMAD R41, R8.reuse, c[0x0][0x198], RZ ;  /* 0x0000660008297a24 */ /* 0x042fe200078e02ff */
[----:B------:R-:W-:Y:S01]  /*22670*/  ISETP.LT.AND P5, PT, R8, c[0x0][0x17c], !P0 ;  /* 0x00005f0008007a0c */ /* 0x000fe200047a1270 */
[----:B------:R1:W-:Y:S01]  /*22680*/  @P3 STG.E [R42.64], R12 ;  /* 0x0000000c2a003986 */ /* 0x0003e2000c10190c */
[----:B------:R-:W-:-:S02]  /*22690*/  LOP3.LUT R40, R0, 0xc, R3, 0xfe, !PT ;  /* 0x0000000c00287812 */ /* 0x000fc400078efe03 */
[----:B------:R-:W-:Y:S01]  /*226a0*/  LOP3.LUT R8, R0, 0xe, R3, 0xfe, !PT ;  /* 0x0000000e00087812 */ /* 0x000fe200078efe03 */
[----:B------:R-:W-:Y:S01]  /*226b0*/  @P2 STG.E [R44.64], R20 ;  /* 0x000000142c002986 */ /* 0x000fe2000c10190c */
[----:B------:R-:W-:-:S04]  /*226c0*/  LEA R56, P2, R41, R68, 0x2 ;  /* 0x0000004429387211 */ /* 0x000fc800078410ff */
[----:B------:R-:W-:Y:S01]  /*226d0*/  LEA.HI.X.SX32 R57, R41, R2, 0x2, P2 ;  /* 0x0000000229397211 */ /* 0x000fe200010f16ff */
[----:B------:R-:W-:Y:S02]  /*226e0*/  IMAD R41, R8, c[0x0][0x198], RZ ;  /* 0x0000660008297a24 */ /* 0x000fe400078e02ff */
[----:B-1----:R-:W-:Y:S01]  /*226f0*/  IMAD R43, R40, c[0x0][0x198], RZ ;  /* 0x00006600282b7a24 */ /* 0x002fe200078e02ff */
[----:B--2---:R1:W-:Y:S04]  /*22700*/  @P4 STG.E [R46.64], R16 ;  /* 0x000000102e004986 */ /* 0x0043e8000c10190c */
[----:B---3--:R2:W-:Y:S01]  /*22710*/  @P5 STG.E [R56.64], R24 ;  /* 0x0000001838005986 */ /* 0x0085e2000c10190c */
[-C--:B------:R-:W-:Y:S02]  /*22720*/  LEA R58, P4, R43, R68.reuse, 0x2 ;  /* 0x000000442b3a7211 */ /* 0x080fe400078810ff */
[----:B------:R-:W-:Y:S01]  /*22730*/  LEA R60, P5, R41, R68, 0x2 ;  /* 0x00000044293c7211 */ /* 0x000fe200078a10ff */
[----:B------:R-:W3:Y:S01]  /*22740*/  LDS.128 R44, [R79+0x1000] ;  /* 0x001000004f2c7984 */ /* 0x000ee20000000c00 */
[----:B------:R-:W-:-:S02]  /*22750*/  LOP3.LUT R4, R0, 0x10, R3, 0xfe, !PT ;  /* 0x0000001000047812 */ /* 0x000fc400078efe03 */
[----:B------:R-:W-:Y:S02]  /*22760*/  ISETP.LT.AND P1, PT, R40, c[0x0][0x17c], !P0 ;  /* 0x00005f0028007a0c */ /* 0x000fe40004721270 */
[-C--:B------:R-:W-:Y:S02]  /*22770*/  LEA.HI.X.SX32 R59, R43, R2.reuse, 0x2, P4 ;  /* 0x000000022b3b7211 */ /* 0x080fe400020f16ff */
[----:B------:R-:W-:Y:S02]  /*22780*/  LEA.HI.X.SX32 R61, R41, R2, 0x2, P5 ;  /* 0x00000002293d7211 */ /* 0x000fe400028f16ff */
[----:B------:R2:W3:Y:S01]  /*22790*/  LDS.128 R40, [R72+0x1800] ;  /* 0x0018000048287984 */ /* 0x0004e20000000c00 */
[----:B------:R-:W-:Y:S01]  /*227a0*/  ISETP.LT.AND P2, PT, R8, c[0x0][0x17c], !P0 ;  /* 0x00005f0008007a0c */ /* 0x000fe20004741270 */
[C---:B------:R-:W-:Y:S01]  /*227b0*/  IMAD R63, R4.reuse, c[0x0][0x198], RZ ;  /* 0x00006600043f7a24 */ /* 0x040fe200078e02ff */
[----:B------:R-:W-:Y:S02]  /*227c0*/  ISETP.LT.AND P3, PT, R4, c[0x0][0x17c], !P0 ;  /* 0x00005f0004007a0c */ /* 0x000fe40004761270 */
[----:B-1----:R-:W-:-:S02]  /*227d0*/  LOP3.LUT R16, R0, 0x12, R3, 0xfe, !PT ;  /* 0x0000001200107812 */ /* 0x002fc400078efe03 */
[----:B------:R-:W-:-:S03]  /*227e0*/  LEA R62, P6, R63, R68, 0x2 ;  /* 0x000000443f3e7211 */ /* 0x000fc600078c10ff */
[----:B--2---:R-:W-:Y:S01]  /*227f0*/  IMAD R57, R16, c[0x0][0x198], RZ ;  /* 0x0000660010397a24 */ /* 0x004fe200078e02ff */
[----:B------:R-:W-:Y:S01]  /*22800*/  LEA.HI.X.SX32 R63, R63, R2, 0x2, P6 ;  /* 0x000000023f3f7211 */ /* 0x000fe200030f16ff */
[----:B------:R-:W-:Y:S01]  /*22810*/  @P1 STG.E [R58.64], R32 ;  /* 0x000000203a001986 */ /* 0x000fe2000c10190c */
[C-C-:B------:R-:W-:Y:S02]  /*22820*/  LOP3.LUT R12, R0.reuse, 0x14, R3.reuse, 0xfe, !PT ;  /* 0x00000014000c7812 */ /* 0x140fe400078efe03 */
[C---:B------:R-:W-:Y:S01]  /*22830*/  LEA R70, P6, R57.reuse, R68, 0x2 ;  /* 0x0000004439467211 */ /* 0x040fe200078c10ff */
[----:B------:R-:W-:Y:S01]  /*22840*/  @P2 STG.E [R60.64], R36 ;  /* 0x000000243c002986 */ /* 0x000fe2000c10190c */
[C-C-:B------:R-:W-:Y:S02]  /*22850*/  LOP3.LUT R8, R0.reuse, 0x16, R3.reuse, 0xfe, !PT ;  /* 0x0000001600087812 */ /* 0x140fe400078efe03 */
[----:B------:R-:W-:Y:S01]  /*22860*/  LEA.HI.X.SX32 R71, R57, R2, 0x2, P6 ;  /* 0x0000000239477211 */ /* 0x000fe200030f16ff */
[----:B----4-:R-:W-:Y:S01]  /*22870*/  @P3 STG.E [R62.64], R28 ;  /* 0x0000001c3e003986 */ /* 0x010fe2000c10190c */
[----:B------:R-:W-:-:S03]  /*22880*/  LOP3.LUT R4, R0, 0x18, R3, 0xfe, !PT ;  /* 0x0000001800047812 */ /* 0x000fc600078efe03 */
[----:B------:R-:W1:Y:S01]  /*22890*/  LDS.128 R60, [R78+0x1800] ;  /* 0x001800004e3c7984 */ /* 0x000e620000000c00 */
[----:B------:R-:W-:Y:S01]  /*228a0*/  ISETP.LT.AND P4, PT, R16, c[0x0][0x17c], !P0 ;  /* 0x00005f0010007a0c */ /* 0x000fe20004781270 */
[C---:B------:R-:W-:Y:S02]  /*228b0*/  IMAD R69, R12.reuse, c[0x0][0x198], RZ ;  /* 0x000066000c457a24 */ /* 0x040fe400078e02ff */
[----:B------:R2:W4:Y:S01]  /*228c0*/  LDS.128 R56, [R79+0x1800] ;  /* 0x001800004f387984 */ /* 0x0005220000000c00 */
[----:B------:R-:W-:Y:S01]  /*228d0*/  ISETP.LT.AND P3, PT, R12, c[0x0][0x17c], !P0 ;  /* 0x00005f000c007a0c */ /* 0x000fe20004761270 */
[C---:B------:R-:W-:Y:S01]  /*228e0*/  IMAD R75, R8.reuse, c[0x0][0x198], RZ ;  /* 0x00006600084b7a24 */ /* 0x040fe200078e02ff */
[----:B------:R-:W-:Y:S01]  /*228f0*/  ISETP.LT.AND P2, PT, R8, c[0x0][0x17c], !P0 ;  /* 0x00005f0008007a0c */ /* 0x000fe20004741270 */
[C---:B------:R-:W-:Y:S01]  /*22900*/  IMAD R77, R4.reuse, c[0x0][0x198], RZ ;  /* 0x00006600044d7a24 */ /* 0x040fe200078e02ff */
[----:B------:R-:W-:Y:S02]  /*22910*/  LEA R72, P5, R69, R68, 0x2 ;  /* 0x0000004445487211 */ /* 0x000fe400078a10ff */
[----:B------:R-:W-:-:S02]  /*22920*/  ISETP.LT.AND P1, PT, R4, c[0x0][0x17c], !P0 ;  /* 0x00005f0004007a0c */ /* 0x000fc40004721270 */
[----:B------:R-:W-:Y:S02]  /*22930*/  LEA R74, P6, R75, R68, 0x2 ;  /* 0x000000444b4a7211 */ /* 0x000fe400078c10ff */
[----:B------:R-:W-:Y:S02]  /*22940*/  LEA.HI.X.SX32 R73, R69, R2, 0x2, P5 ;  /* 0x0000000245497211 */ /* 0x000fe400028f16ff */
[----:B------:R-:W-:Y:S02]  /*22950*/  LEA R76, P5, R77, R68, 0x2 ;  /* 0x000000444d4c7211 */ /* 0x000fe400078a10ff */
[-C--:B------:R-:W-:Y:S02]  /*22960*/  LEA.HI.X.SX32 R75, R75, R2.reuse, 0x2, P6 ;  /* 0x000000024b4b7211 */ /* 0x080fe400030f16ff */
[----:B------:R-:W-:Y:S01]  /*22970*/  LOP3.LUT R8, R0, 0x1a, R3, 0xfe, !PT ;  /* 0x0000001a00087812 */ /* 0x000fe200078efe03 */
[----:B------:R1:W-:Y:S01]  /*22980*/  @P4 STG.E [R70.64], R52 ;  /* 0x0000003446004986 */ /* 0x0003e2000c10190c */
[----:B------:R-:W-:-:S02]  /*22990*/  LEA.HI.X.SX32 R77, R77, R2, 0x2, P5 ;  /* 0x000000024d4d7211 */ /* 0x000fc400028f16ff */
[----:B------:R-:W-:Y:S01]  /*229a0*/  LOP3.LUT R4, R0, 0x1c, R3, 0xfe, !PT ;  /* 0x0000001c00047812 */ /* 0x000fe200078efe03 */
[----:B------:R-:W-:Y:S01]  /*229b0*/  @P3 STG.E [R72.64], R48 ;  /* 0x0000003048003986 */ /* 0x000fe2000c10190c */
[----:B------:R-:W-:-:S03]  /*229c0*/  IMAD R69, R8, c[0x0][0x198], RZ ;  /* 0x0000660008457a24 */ /* 0x000fc600078e02ff */
[----:B---3--:R3:W-:Y:S01]  /*229d0*/  @P2 STG.E [R74.64], R44 ;  /* 0x0000002c4a002986 */ /* 0x0087e2000c10190c */
[----:B------:R-:W-:Y:S01]  /*229e0*/  ISETP.LT.AND P2, PT, R8, c[0x0][0x17c], !P0 ;  /* 0x00005f0008007a0c */ /* 0x000fe20004741270 */
[----:B--2---:R-:W-:Y:S01]  /*229f0*/  IMAD R79, R4, c[0x0][0x198], RZ ;  /* 0x00006600044f7a24 */ /* 0x004fe200078e02ff */
[--C-:B------:R-:W-:Y:S01]  /*22a00*/  LOP3.LUT R8, R0, 0x1e, R3.reuse, 0xfe, !PT ;  /* 0x0000001e00087812 */ /* 0x100fe200078efe03 */
[----:B------:R2:W-:Y:S01]  /*22a10*/  @P1 STG.E [R76.64], R40 ;  /* 0x000000284c001986 */ /* 0x0005e2000c10190c */
[----:B------:R-:W-:Y:S02]  /*22a20*/  ISETP.LT.AND P3, PT, R4, c[0x0][0x17c], !P0 ;  /* 0x00005f0004007a0c */ /* 0x000fe40004761270 */
[----:B------:R-:W-:Y:S02]  /*22a30*/  LOP3.LUT R4, R0, 0x20, R3, 0xfe, !PT ;  /* 0x0000002000047812 */ /* 0x000fe400078efe03 */
[C---:B-1----:R-:W-:Y:S02]  /*22a40*/  LEA R70, P1, R69.reuse, R68, 0x2 ;  /* 0x0000004445467211 */ /* 0x042fe400078210ff */
[C---:B------:R-:W-:Y:S01]  /*22a50*/  ISETP.LT.AND P4, PT, R8.reuse, c[0x0][0x17c], !P0 ;  /* 0x00005f0008007a0c */ /* 0x040fe20004781270 */
[----:B---3--:R-:W-:Y:S01]  /*22a60*/  IMAD R75, R8, c[0x0][0x198], RZ ;  /* 0x00006600084b7a24 */ /* 0x008fe200078e02ff */
[----:B------:R-:W-:Y:S01]  /*22a70*/  LEA.HI.X.SX32 R71, R69, R2, 0x2, P1 ;  /* 0x0000000245477211 */ /* 0x000fe200008f16ff */
[C---:B------:R-:W-:Y:S01]  /*22a80*/  IMAD R69, R4.reuse, c[0x0][0x198], RZ ;  /* 0x0000660004457a24 */ /* 0x040fe200078e02ff */
[----:B------:R-:W-:-:S02]  /*22a90*/  ISETP.LT.AND P1, PT, R4, c[0x0][0x17c], !P0 ;  /* 0x00005f0004007a0c */ /* 0x000fc40004721270 */
[-C--:B------:R-:W-:Y:S01]  /*22aa0*/  LEA R72, P5, R79, R68.reuse, 0x2 ;  /* 0x000000444f487211 */ /* 0x080fe200078a10ff */
[----:B------:R1:W-:Y:S01]  /*22ab0*/  @P2 STG.E [R70.64], R64 ;  /* 0x0000004046002986 */ /* 0x0003e2000c10190c */
[-C--:B------:R-:W-:Y:S02]  /*22ac0*/  LEA R74, P6, R75, R68.reuse, 0x2 ;  /* 0x000000444b4a7211 */ /* 0x080fe400078c10ff */
[----:B--2---:R-:W-:Y:S02]  /*22ad0*/  LEA R76, P2, R69, R68, 0x2 ;  /* 0x00000044454c7211 */ /* 0x004fe400078410ff */
[----:B------:R-:W-:Y:S02]  /*22ae0*/  LOP3.LUT R8, R0, 0x22, R3, 0xfe, !PT ;  /* 0x0000002200087812 */ /* 0x000fe400078efe03 */
[-C--:B------:R-:W-:Y:S02]  /*22af0*/  LEA.HI.X.SX32 R73, R79, R2.reuse, 0x2, P5 ;  /* 0x000000024f497211 */ /* 0x080fe400028f16ff */
[----:B------:R-:W-:-:S02]  /*22b00*/  LEA.HI.X.SX32 R75, R75, R2, 0x2, P6 ;  /* 0x000000024b4b7211 */ /* 0x000fc400030f16ff */
[----:B------:R-:W-:Y:S01]  /*22b10*/  LEA.HI.X.SX32 R77, R69, R2, 0x2, P2 ;  /* 0x00000002454d7211 */ /* 0x000fe200010f16ff */
[----:B------:R-:W-:Y:S01]  /*22b20*/  IMAD R69, R8, c[0x0][0x198], RZ ;  /* 0x0000660008457a24 */ /* 0x000fe200078e02ff */
[--C-:B------:R-:W-:Y:S01]  /*22b30*/  LOP3.LUT R4, R0, 0x24, R3.reuse, 0xfe, !PT ;  /* 0x0000002400047812 */ /* 0x100fe200078efe03 */
[----:B------:R-:W-:Y:S01]  /*22b40*/  @P3 STG.E [R72.64], R60 ;  /* 0x0000003c48003986 */ /* 0x000fe2000c10190c */
[----:B------:R-:W-:Y:S02]  /*22b50*/  ISETP.LT.AND P2, PT, R8, c[0x0][0x17c], !P0 ;  /* 0x00005f0008007a0c */ /* 0x000fe40004741270 */
[--C-:B------:R-:W-:Y:S01]  /*22b60*/  LOP3.LUT R8, R0, 0x26, R3.reuse, 0xfe, !PT ;  /* 0x0000002600087812 */ /* 0x100fe200078efe03 */
[----:B----4-:R2:W-:Y:S01]  /*22b70*/  @P4 STG.E [R74.64], R56 ;  /* 0x000000384a004986 */ /* 0x0105e2000c10190c */
[C---:B------:R-:W-:Y:S01]  /*22b80*/  ISETP.LT.AND P3, PT, R4.reuse, c[0x0][0x17c], !P0 ;  /* 0x00005f0004007a0c */ /* 0x040fe20004761270 */
[----:B------:R-:W-:Y:S01]  /*22b90*/  IMAD R79, R4, c[0x0][0x198], RZ ;  /* 0x00006600044f7a24 */ /* 0x000fe200078e02ff */
[----:B------:R-:W-:Y:S01]  /*22ba0*/  LOP3.LUT R4, R0, 0x28, R3, 0xfe, !PT ;  /* 0x0000002800047812 */ /* 0x000fe200078efe03 */
[----:B------:R3:W-:Y:S01]  /*22bb0*/  @P1 STG.E [R76.64], R9 ;  /* 0x000000094c001986 */ /* 0x0007e2000c10190c */
[----:B-1----:R-:W-:-:S02]  /*22bc0*/  LEA R70, P1, R69, R68, 0x2 ;  /* 0x0000004445467211 */ /* 0x002fc400078210ff */
[----:B------:R-:W-:Y:S02]  /*22bd0*/  ISETP.LT.AND P4, PT, R8, c[0x0][0x17c], !P0 ;  /* 0x00005f0008007a0c */ /* 0x000fe40004781270 */
[----:B------:R-:W-:Y:S01]  /*22be0*/  LEA.HI.X.SX32 R71, R69, R2, 0x2, P1 ;  /* 0x0000000245477211 */ /* 0x000fe200008f16ff */
[----:B------:R-:W-:Y:S02]  /*22bf0*/  IMAD R69, R4, c[0x0][0x198], RZ ;  /* 0x0000660004457a24 */ /* 0x000fe400078e02ff */
[----:B--2---:R-:W-:Y:S01]  /*22c00*/  IMAD R75, R8, c[0x0][0x198], RZ ;  /* 0x00006600084b7a24 */ /* 0x004fe200078e02ff */
[----:B------:R-:W-:Y:S01]  /*22c10*/  ISETP.LT.AND P1, PT, R4, c[0x0][0x17c], !P0 ;  /* 0x00005f0004007a0c */ /* 0x000fe20004721270 */
[----:B------:R1:W-:Y:S01]  /*22c20*/  @P2 STG.E [R70.64], R5 ;  /* 0x0000000546002986 */ /* 0x0003e2000c10190c */
[-C--:B------:R-:W-:Y:S02]  /*22c30*/  LEA R72, P5, R79, R68.reuse, 0x2 ;  /* 0x000000444f487211 */ /* 0x080fe400078a10ff */
[----:B------:R-:W-:-:S02]  /*22c40*/  LEA R8, P6, R75, R68, 0x2 ;  /* 0x000000444b087211 */ /* 0x000fc400078c10ff */
[----:B------:R-:W-:Y:S02]  /*22c50*/  LEA R74, P2, R69, R68, 0x2 ;  /* 0x00000044454a7211 */ /* 0x000fe400078410ff */
[--C-:B------:R-:W-:Y:S02]  /*22c60*/  LOP3.LUT R12, R0, 0x2a, R3.reuse, 0xfe, !PT ;  /* 0x0000002a000c7812 */ /* 0x100fe400078efe03 */
[-C--:B------:R-:W-:Y:S02]  /*22c70*/  LEA.HI.X.SX32 R73, R79, R2.reuse, 0x2, P5 ;  /* 0x000000024f497211 */ /* 0x080fe400028f16ff */
[-C--:B---3--:R-:W-:Y:S02]  /*22c80*/  LEA.HI.X.SX32 R9, R75, R2.reuse, 0x2, P6 ;  /* 0x000000024b097211 */ /* 0x088fe400030f16ff */
[----:B------:R-:W-:Y:S01]  /*22c90*/  LEA.HI.X.SX32 R75, R69, R2, 0x2, P2 ;  /* 0x00000002454b7211 */ /* 0x000fe200010f16ff */
[----:B------:R-:W-:Y:S01]  /*22ca0*/  IMAD R69, R12, c[0x0][0x198], RZ ;  /* 0x000066000c457a24 */ /* 0x000fe200078e02ff */
[----:B------:R-:W-:Y:S01]  /*22cb0*/  LOP3.LUT R4, R0, 0x2c, R3, 0xfe, !PT ;  /* 0x0000002c00047812 */ /* 0x000fe200078efe03 */
[----:B------:R2:W-:Y:S01]  /*22cc0*/  @P3 STG.E [R72.64], R13 ;  /* 0x0000000d48003986 */ /* 0x0005e2000c10190c */
[----:B------:R-:W-:-:S02]  /*22cd0*/  ISETP.LT.AND P2, PT, R12, c[0x0][0x17c], !P0 ;  /* 0x00005f000c007a0c */ /* 0x000fc40004741270 */
[--C-:B-1----:R-:W-:Y:S01]  /*22ce0*/  LOP3.LUT R5, R0, 0x2e, R3.reuse, 0xfe, !PT ;  /* 0x0000002e00057812 */ /* 0x102fe200078efe03 */
[----:B------:R-:W-:Y:S01]  /*22cf0*/  @P4 STG.E [R8.64], R21 ;  /* 0x0000001508004986 */ /* 0x000fe2000c10190c */
[C---:B------:R-:W-:Y:S01]  /*22d00*/  ISETP.LT.AND P3, PT, R4.reuse, c[0x0][0x17c], !P0 ;  /* 0x00005f0004007a0c */ /* 0x040fe20004761270 */
[----:B------:R-:W-:Y:S01]  /*22d10*/  IMAD R71, R4, c[0x0][0x198], RZ ;  /* 0x0000660004477a24 */ /* 0x000fe200078e02ff */
[----:B------:R-:W-:Y:S01]  /*22d20*/  LOP3.LUT R12, R0, 0x30, R3, 0xfe, !PT ;  /* 0x00000030000c7812 */ /* 0x000fe200078efe03 */
[----:B------:R1:W-:Y:S01]  /*22d30*/  @P1 STG.E [R74.64], R17 ;  /* 0x000000114a001986 */ /* 0x0003e2000c10190c */
[----:B------:R-:W-:Y:S02]  /*22d40*/  LEA R4, P1, R69, R68, 0x2 ;  /* 0x0000004445047211 */ /* 0x000fe400078210ff */
[C---:B------:R-:W-:Y:S01]  /*22d50*/  ISETP.LT.AND P4, PT, R5.reuse, c[0x0][0x17c], !P0 ;  /* 0x00005f0005007a0c */ /* 0x040fe20004781270 */
[----:B--2---:R-:W-:Y:S01]  /*22d60*/  IMAD R13, R5, c[0x0][0x198], RZ ;  /* 0x00006600050d7a24 */ /* 0x004fe200078e02ff */
[----:B------:R-:W-:-:S02]  /*22d70*/  LEA.HI.X.SX32 R5, R69, R2, 0x2, P1 ;  /* 0x0000000245057211 */ /* 0x000fc400008f16ff */
[C---:B------:R-:W-:Y:S01]  /*22d80*/  ISETP.LT.AND P1, PT, R12.reuse, c[0x0][0x17c], !P0 ;  /* 0x00005f000c007a0c */ /* 0x040fe20004721270 */
[----:B-1----:R-:W-:Y:S01]  /*22d90*/  IMAD R17, R12, c[0x0][0x198], RZ ;  /* 0x000066000c117a24 */ /* 0x002fe200078e02ff */
[-C--:B------:R-:W-:Y:S01]  /*22da0*/  LEA R8, P5, R71, R68.reuse, 0x2 ;  /* 0x0000004447087211 */ /* 0x080fe200078a10ff */
[----:B------:R1:W-:Y:S01]  /*22db0*/  @P2 STG.E [R4.64], R25 ;  /* 0x0000001904002986 */ /* 0x0003e2000c10190c */
[-C--:B------:R-:W-:Y:S02]  /*22dc0*/  LEA R12, P6, R13, R68.reuse, 0x2 ;  /* 0x000000440d0c7211 */ /* 0x080fe400078c10ff */
[----:B------:R-:W-:Y:S02]  /*22dd0*/  LEA R16, P2, R17, R68, 0x2 ;  /* 0x0000004411107211 */ /* 0x000fe400078410ff */
[----:B------:R-:W-:Y:S02]  /*22de0*/  LOP3.LUT R21, R0, 0x32, R3, 0xfe, !PT ;  /* 0x0000003200157812 */ /* 0x000fe400078efe03 */
[----:B------:R-:W-:-:S02]  /*22df0*/  LEA.HI.X.SX32 R9, R71, R2, 0x2, P5 ;  /* 0x0000000247097211 */ /* 0x000fc400028f16ff */
[-C--:B------:R-:W-:Y:S02]  /*22e00*/  LEA.HI.X.SX32 R13, R13, R2.reuse, 0x2, P6 ;  /* 0x000000020d0d7211 */ /* 0x080fe400030f16ff */
[----:B------:R-:W-:Y:S02]  /*22e10*/  LEA.HI.X.SX32 R17, R17, R2, 0x2, P2 ;  /* 0x0000000211117211 */ /* 0x000fe400010f16ff */
[C---:B------:R-:W-:Y:S01]  /*22e20*/  ISETP.LT.AND P2, PT, R21.reuse, c[0x0][0x17c], !P0 ;  /* 0x00005f0015007a0c */ /* 0x040fe20004741270 */
[----:B------:R-:W-:Y:S01]  /*22e30*/  IMAD R21, R21, c[0x0][0x198], RZ ;  /* 0x0000660015157a24 */ /* 0x000fe200078e02ff */
[----:B------:R2:W-:Y:S01]  /*22e40*/  @P3 STG.E [R8.64], R33 ;  /* 0x0000002108003986 */ /* 0x0005e2000c10190c */
[C-C-:B-1----:R-:W-:Y:S02]  /*22e50*/  LOP3.LUT R5, R0.reuse, 0x36, R3.reuse, 0xfe, !PT ;  /* 0x0000003600057812 */ /* 0x142fe400078efe03 */
[----:B------:R-:W-:Y:S01]  /*22e60*/  LOP3.LUT R20, R0, 0x34, R3, 0xfe, !PT ;  /* 0x0000003400147812 */ /* 0x000fe200078efe03 */
[----:B------:R1:W-:Y:S04]  /*22e70*/  @P4 STG.E [R12.64], R37 ;  /* 0x000000250c004986 */ /* 0x0003e8000c10190c */
[----:B------:R3:W-:Y:S01]  /*22e80*/  @P1 STG.E [R16.64], R29 ;  /* 0x0000001d10001986 */ /* 0x0007e2000c10190c */
[----:B------:R-:W-:-:S02]  /*22e90*/  LEA R4, P1, R21, R68, 0x2 ;  /* 0x0000004415047211 */ /* 0x000fc400078210ff */
[----:B--2---:R-:W-:Y:S01]  /*22ea0*/  LOP3.LUT R9, R0, 0x38, R3, 0xfe, !PT ;  /* 0x0000003800097812 */ /* 0x004fe200078efe03 */
[C---:B------:R-:W-:Y:S01]  /*22eb0*/  IMAD R25, R20.reuse, c[0x0][0x198], RZ ;  /* 0x0000660014197a24 */ /* 0x040fe200078e02ff */
[C---:B------:R-:W-:Y:S01]  /*22ec0*/  ISETP.LT.AND P4, PT, R5.reuse, c[0x0][0x17c], !P0 ;  /* 0x00005f0005007a0c */ /* 0x040fe20004781270 */
[----:B-1----:R-:W-:Y:S01]  /*22ed0*/  IMAD R13, R5, c[0x0][0x198], RZ ;  /* 0x00006600050d7a24 */ /* 0x002fe200078e02ff */
[----:B------:R-:W-:Y:S02]  /*22ee0*/  LEA.HI.X.SX32 R5, R21, R2, 0x2, P1 ;  /* 0x0000000215057211 */ /* 0x000fe400008f16ff */
[----:B------:R-:W-:Y:S01]  /*22ef0*/  ISETP.LT.AND P3, PT, R20, c[0x0][0x17c], !P0 ;  /* 0x00005f0014007a0c */ /* 0x000fe20004761270 */
[C---:B---3--:R-:W-:Y:S01]  /*22f00*/  IMAD R17, R9.reuse, c[0x0][0x198], RZ ;  /* 0x0000660009117a24 */ /* 0x048fe200078e02ff */
[----:B------:R-:W-:Y:S01]  /*22f10*/  ISETP.LT.AND P1, PT, R9, c[0x0][0x17c], !P0 ;  /* 0x00005f0009007a0c */ /* 0x000fe20004721270 */
[----:B------:R1:W-:Y:S01]  /*22f20*/  @P2 STG.E [R4.64], R53 ;  /* 0x0000003504002986 */ /* 0x0003e2000c10190c */
[----:B------:R-:W-:-:S02]  /*22f30*/  LEA R8, P5, R25, R68, 0x2 ;  /* 0x0000004419087211 */ /* 0x000fc400078a10ff */
[-C--:B------:R-:W-:Y:S02]  /*22f40*/  LEA R12, P6, R13, R68.reuse, 0x2 ;  /* 0x000000440d0c7211 */ /* 0x080fe400078c10ff */
[----:B------:R-:W-:Y:S02]  /*22f50*/  LEA R16, P2, R17, R68, 0x2 ;  /* 0x0000004411107211 */ /* 0x000fe400078410ff */
[----:B------:R-:W-:Y:S02]  /*22f60*/  LOP3.LUT R21, R0, 0x3a, R3, 0xfe, !PT ;  /* 0x0000003a00157812 */ /* 0x000fe400078efe03 */
[-C--:B------:R-:W-:Y:S02]  /*22f70*/  LEA.HI.X.SX32 R9, R25, R2.reuse, 0x2, P5 ;  /* 0x0000000219097211 */ /* 0x080fe400028f16ff */
[-C--:B------:R-:W-:Y:S02]  /*22f80*/  LEA.HI.X.SX32 R13, R13, R2.reuse, 0x2, P6 ;  /* 0x000000020d0d7211 */ /* 0x080fe400030f16ff */
[----:B------:R-:W-:-:S02]  /*22f90*/  LEA.HI.X.SX32 R17, R17, R2, 0x2, P2 ;  /* 0x0000000211117211 */ /* 0x000fc400010f16ff */
        /* <DEDUP_REMOVED lines=27> */
[C-C-:B------:R-:W-:Y:S02]  /*23150*/  LOP3.LUT R20, R0.reuse, 0x44, R3.reuse, 0xfe, !PT ;  /* 0x0000004400147812 */ /* 0x140fe400078efe03 */
[----:B-1----:R-:W-:Y:S01]  /*23160*/  LOP3.LUT R5, R0, 0x46, R3, 0xfe, !PT ;  /* 0x0000004600057812 */ /* 0x002fe200078efe03 */
[----:B------:R1:W-:Y:S04]  /*23170*/  @P4 STG.E [R12.64], R57 ;  /* 0x000000390c004986 */ /* 0x0003e8000c10190c */
[----:B------:R3:W-:Y:S01]  /*23180*/  @P1 STG.E [R16.64], R10 ;  /* 0x0000000a10001986 */ /* 0x0007e2000c10190c */
[----:B------:R-:W-:-:S02]  /*23190*/  LEA R4, P1, R21, R68, 0x2 ;  /* 0x0000004415047211 */ /* 0x000fc400078210ff */
[----:B--2---:R-:W-:Y:S01]  /*231a0*/  LOP3.LUT R9, R0, 0x48, R3, 0xfe, !PT ;  /* 0x0000004800097812 */ /* 0x004fe200078efe03 */
[C---:B------:R-:W-:Y:S01]  /*231b0*/  IMAD R25, R20.reuse, c[0x0][0x198], RZ ;  /* 0x0000660014197a24 */ /* 0x040fe200078e02ff */
[C---:B------:R-:W-:Y:S01]  /*231c0*/  ISETP.LT.AND P4, PT, R5.reuse, c[0x0][0x17c], !P0 ;  /* 0x00005f0005007a0c */ /* 0x040fe20004781270 */
[----:B-1----:R-:W-:Y:S01]  /*231d0*/  IMAD R13, R5, c[0x0][0x198], RZ ;  /* 0x00006600050d7a24 */ /* 0x002fe200078e02ff */
[----:B------:R-:W-:Y:S02]  /*231e0*/  ISETP.LT.AND P3, PT, R20, c[0x0][0x17c], !P0 ;  /* 0x00005f0014007a0c */ /* 0x000fe40004761270 */
[----:B------:R-:W-:Y:S01]  /*231f0*/  LEA.HI.X.SX32 R5, R21, R2, 0x2, P1 ;  /* 0x0000000215057211 */ /* 0x000fe200008f16ff */
[C---:B---3--:R-:W-:Y:S01]  /*23200*/  IMAD R17, R9.reuse, c[0x0][0x198], RZ ;  /* 0x0000660009117a24 */ /* 0x048fe200078e02ff */
[----:B------:R-:W-:Y:S02]  /*23210*/  ISETP.LT.AND P1, PT, R9, c[0x0][0x17c], !P0 ;  /* 0x00005f0009007a0c */ /* 0x000fe40004721270 */
[-C--:B------:R-:W-:Y:S01]  /*23220*/  LEA R8, P5, R25, R68.reuse, 0x2 ;  /* 0x0000004419087211 */ /* 0x080fe200078a10ff */
[----:B------:R1:W-:Y:S01]  /*23230*/  @P2 STG.E [R4.64], R6 ;  /* 0x0000000604002986 */ /* 0x0003e2000c10190c */
[----:B------:R-:W-:-:S02]  /*23240*/  LEA R12, P6, R13, R68, 0x2 ;  /* 0x000000440d0c7211 */ /* 0x000fc400078c10ff */
[----:B------:R-:W-:Y:S02]  /*23250*/  LEA R16, P2, R17, R68, 0x2 ;  /* 0x0000004411107211 */ /* 0x000fe400078410ff */
[----:B------:R-:W-:Y:S02]  /*23260*/  LOP3.LUT R20, R0, 0x4a, R3, 0xfe, !PT ;  /* 0x0000004a00147812 */ /* 0x000fe400078efe03 */
[-C--:B------:R-:W-:Y:S02]  /*23270*/  LEA.HI.X.SX32 R9, R25, R2.reuse, 0x2, P5 ;  /* 0x0000000219097211 */ /* 0x080fe400028f16ff */
[-C--:B------:R-:W-:Y:S01]  /*23280*/  LEA.HI.X.SX32 R13, R13, R2.reuse, 0x2, P6 ;  /* 0x000000020d0d7211 */ /* 0x080fe200030f16ff */
[C---:B------:R-:W-:Y:S01]  /*23290*/  IMAD R21, R20.reuse, c[0x0][0x198], RZ ;  /* 0x0000660014157a24 */ /* 0x040fe200078e02ff */
[----:B------:R-:W-:Y:S01]  /*232a0*/  LEA.HI.X.SX32 R17, R17, R2, 0x2, P2 ;  /* 0x0000000211117211 */ /* 0x000fe200010f16ff */
[----:B------:R-:W-:Y:S01]  /*232b0*/  @P3 STG.E [R8.64], R14 ;  /* 0x0000000e08003986 */ /* 0x000fe2000c10190c */
[----:B------:R-:W-:-:S02]  /*232c0*/  ISETP.LT.AND P2, PT, R20, c[0x0][0x17c], !P0 ;  /* 0x00005f0014007a0c */ /* 0x000fc40004741270 */
[C-C-:B------:R-:W-:Y:S01]  /*232d0*/  LOP3.LUT R10, R0.reuse, 0x4c, R3.reuse, 0xfe, !PT ;  /* 0x0000004c000a7812 */ /* 0x140fe200078efe03 */
[----:B------:R2:W-:Y:S01]  /*232e0*/  @P4 STG.E [R12.64], R22 ;  /* 0x000000160c004986 */ /* 0x0005e2000c10190c */
[C-C-:B-1----:R-:W-:Y:S02]  /*232f0*/  LOP3.LUT R5, R0.reuse, 0x4e, R3.reuse, 0xfe, !PT ;  /* 0x0000004e00057812 */ /* 0x142fe400078efe03 */
[----:B------:R-:W-:Y:S01]  /*23300*/  LOP3.LUT R6, R0, 0x50, R3, 0xfe, !PT ;  /* 0x0000005000067812 */ /* 0x000fe200078efe03 */
[----:B------:R1:W-:Y:S01]  /*23310*/  @P1 STG.E [R16.64], R18 ;  /* 0x0000001210001986 */ /* 0x0003e2000c10190c */
[----:B------:R-:W-:Y:S01]  /*23320*/  LEA R4, P1, R21, R68, 0x2 ;  /* 0x0000004415047211 */ /* 0x000fe200078210ff */
[C---:B------:R-:W-:Y:S01]  /*23330*/  IMAD R25, R10.reuse, c[0x0][0x198], RZ ;  /* 0x000066000a197a24 */ /* 0x040fe200078e02ff */
[C---:B------:R-:W-:Y:S02]  /*23340*/  ISETP.LT.AND P4, PT, R5.reuse, c[0x0][0x17c], !P0 ;  /* 0x00005f0005007a0c */ /* 0x040fe40004781270 */
[----:B------:R-:W-:Y:S01]  /*23350*/  ISETP.LT.AND P3, PT, R10, c[0x0][0x17c], !P0 ;  /* 0x00005f000a007a0c */ /* 0x000fe20004761270 */
        /* <DEDUP_REMOVED lines=10> */
[-C--:B------:R-:W-:Y:S01]  /*23400*/  LEA.HI.X.SX32 R13, R13, R2.reuse, 0x2, P6 ;  /* 0x000000020d0d7211 */ /* 0x080fe200030f16ff */
[----:B------:R-:W-:Y:S01]  /*23410*/  IMAD R21, R10, c[0x0][0x198], RZ ;  /* 0x000066000a157a24 */ /* 0x000fe200078e02ff */
[----:B------:R-:W-:Y:S02]  /*23420*/  LEA.HI.X.SX32 R17, R17, R2, 0x2, P2 ;  /* 0x0000000211117211 */ /* 0x000fe400010f16ff */
[--C-:B------:R-:W-:Y:S01]  /*23430*/  LOP3.LUT R6, R0, 0x54, R3.reuse, 0xfe, !PT ;  /* 0x0000005400067812 */ /* 0x100fe200078efe03 */
[----:B------:R-:W-:Y:S01]  /*23440*/  @P3 STG.E [R8.64], R34 ;  /* 0x0000002208003986 */ /* 0x000fe2000c10190c */
[----:B------:R-:W-:Y:S02]  /*23450*/  ISETP.LT.AND P2, PT, R10, c[0x0][0x17c], !P0 ;  /* 0x00005f000a007a0c */ /* 0x000fe40004741270 */
[--C-:B-1----:R-:W-:Y:S01]  /*23460*/  LOP3.LUT R5, R0, 0x56, R3.reuse, 0xfe, !PT ;  /* 0x0000005600057812 */ /* 0x102fe200078efe03 */
[----:B------:R1:W-:Y:S01]  /*23470*/  @P4 STG.E [R12.64], R38 ;  /* 0x000000260c004986 */ /* 0x0003e2000c10190c */
[C---:B------:R-:W-:Y:S01]  /*23480*/  ISETP.LT.AND P3, PT, R6.reuse, c[0x0][0x17c], !P0 ;  /* 0x00005f0006007a0c */ /* 0x040fe20004761270 */
[----:B------:R-:W-:Y:S01]  /*23490*/  IMAD R25, R6, c[0x0][0x198], RZ ;  /* 0x0000660006197a24 */ /* 0x000fe200078e02ff */
[----:B------:R-:W-:Y:S01]  /*234a0*/  LOP3.LUT R6, R0, 0x58, R3, 0xfe, !PT ;  /* 0x0000005800067812 */ /* 0x000fe200078efe03 */
[----:B------:R2:W-:Y:S01]  /*234b0*/  @P1 STG.E [R16.64], R30 ;  /* 0x0000001e10001986 */ /* 0x0005e2000c10190c */
[----:B------:R-:W-:-:S02]  /*234c0*/  LEA R4, P1, R21, R68, 0x2 ;  /* 0x0000004415047211 */ /* 0x000fc400078210ff */
[C---:B------:R-:W-:Y:S01]  /*234d0*/  ISETP.LT.AND P4, PT, R5.reuse, c[0x0][0x17c], !P0 ;  /* 0x00005f0005007a0c */ /* 0x040fe20004781270 */
[----:B-1----:R-:W-:Y:S01]  /*234e0*/  IMAD R13, R5, c[0x0][0x198], RZ ;  /* 0x00006600050d7a24 */ /* 0x002fe200078e02ff */
[----:B------:R-:W-:Y:S02]  /*234f0*/  LEA.HI.X.SX32 R5, R21, R2, 0x2, P1 ;  /* 0x0000000215057211 */ /* 0x000fe400008f16ff */
[C---:B------:R-:W-:Y:S01]  /*23500*/  ISETP.LT.AND P1, PT, R6.reuse, c[0x0][0x17c], !P0 ;  /* 0x00005f0006007a0c */ /* 0x040fe20004721270 */
[----:B--2---:R-:W-:Y:S01]  /*23510*/  IMAD R17, R6, c[0x0][0x198], RZ ;  /* 0x0000660006117a24 */ /* 0x004fe200078e02ff */
[-C--:B------:R-:W-:Y:S01]  /*23520*/  LEA R8, P5, R25, R68.reuse, 0x2 ;  /* 0x0000004419087211 */ /* 0x080fe200078a10ff */
[----:B------:R1:W-:Y:S01]  /*23530*/  @P2 STG.E [R4.64], R54 ;  /* 0x0000003604002986 */ /* 0x0003e2000c10190c */
[-C--:B------:R-:W-:Y:S02]  /*23540*/  LEA R12, P6, R13, R68.reuse, 0x2 ;  /* 0x000000440d0c7211 */ /* 0x080fe400078c10ff */
[----:B------:R-:W-:-:S02]  /*23550*/  LEA R16, P2, R17, R68, 0x2 ;  /* 0x0000004411107211 */ /* 0x000fc400078410ff */
[--C-:B------:R-:W-:Y:S02]  /*23560*/  LOP3.LUT R10, R0, 0x5a, R3.reuse, 0xfe, !PT ;  /* 0x0000005a000a7812 */ /* 0x100fe400078efe03 */
[-C--:B------:R-:W-:Y:S02]  /*23570*/  LEA.HI.X.SX32 R9, R25, R2.reuse, 0x2, P5 ;  /* 0x0000000219097211 */ /* 0x080fe400028f16ff */
[-C--:B------:R-:W-:Y:S02]  /*23580*/  LEA.HI.X.SX32 R13, R13, R2.reuse, 0x2, P6 ;  /* 0x000000020d0d7211 */ /* 0x080fe400030f16ff */
[----:B------:R-:W-:Y:S01]  /*23590*/  LEA.HI.X.SX32 R17, R17, R2, 0x2, P2 ;  /* 0x0000000211117211 */ /* 0x000fe200010f16ff */
[----:B------:R-:W-:Y:S01]  /*235a0*/  IMAD R21, R10, c[0x0][0x198], RZ ;  /* 0x000066000a157a24 */ /* 0x000fe200078e02ff */
[----:B------:R-:W-:Y:S01]  /*235b0*/  LOP3.LUT R6, R0, 0x5c, R3, 0xfe, !PT ;  /* 0x0000005c00067812 */ /* 0x000fe200078efe03 */
[----:B------:R-:W-:Y:S01]  /*235c0*/  @P3 STG.E [R8.64], R50 ;  /* 0x0000003208003986 */ /* 0x000fe2000c10190c */
[----:B------:R-:W-:-:S02]  /*235d0*/  ISETP.LT.AND P2, PT, R10, c[0x0][0x17c], !P0 ;  /* 0x00005f000a007a0c */ /* 0x000fc40004741270 */
[--C-:B-1----:R-:W-:Y:S01]  /*235e0*/  LOP3.LUT R5, R0, 0x5e, R3.reuse, 0xfe, !PT ;  /* 0x0000005e00057812 */ /* 0x102fe200078efe03 */
[----:B------:R1:W-:Y:S01]  /*235f0*/  @P4 STG.E [R12.64], R46 ;  /* 0x0000002e0c004986 */ /* 0x0003e2000c10190c */
[C---:B------:R-:W-:Y:S01]  /*23600*/  IMAD R25, R6.reuse, c[0x0][0x198], RZ ;  /* 0x0000660006197a24 */ /* 0x040fe200078e02ff */
[----:B------:R-:W-:Y:S02]  /*23610*/  LEA R4, P5, R21, R68, 0x2 ;  /* 0x0000004415047211 */ /* 0x000fe400078a10ff */
[----:B------:R2:W-:Y:S01]  /*23620*/  @P1 STG.E [R16.64], R42 ;  /* 0x0000002a10001986 */ /* 0x0005e2000c10190c */
[----:B------:R-:W-:Y:S02]  /*23630*/  ISETP.LT.AND P1, PT, R6, c[0x0][0x17c], !P0 ;  /* 0x00005f0006007a0c */ /* 0x000fe40004721270 */
[----:B------:R-:W-:Y:S02]  /*23640*/  LOP3.LUT R6, R0, 0x60, R3, 0xfe, !PT ;  /* 0x0000006000067812 */ /* 0x000fe400078efe03 */
[C---:B------:R-:W-:Y:S01]  /*23650*/  ISETP.LT.AND P3, PT, R5.reuse, c[0x0][0x17c], !P0 ;  /* 0x00005f0005007a0c */ /* 0x040fe20004761270 */
[----:B-1----:R-:W-:Y:S01]  /*23660*/  IMAD R13, R5, c[0x0][0x198], RZ ;  /* 0x00006600050d7a24 */ /* 0x002fe200078e02ff */
[----:B------:R-:W-:-:S02]  /*23670*/  LEA.HI.X.SX32 R5, R21, R2, 0x2, P5 ;  /* 0x0000000215057211 */ /* 0x000fc400028f16ff */
[C---:B------:R-:W-:Y:S01]  /*23680*/  ISETP.LT.AND P5, PT, R6.reuse, c[0x0][0x17c], !P0 ;  /* 0x00005f0006007a0c */ /* 0x040fe200047a1270 */
[----:B--2---:R-:W-:Y:S01]  /*23690*/  IMAD R17, R6, c[0x0][0x198], RZ ;  /* 0x0000660006117a24 */ /* 0x004fe200078e02ff */
[----:B------:R-:W-:Y:S02]  /*236a0*/  LOP3.LUT R6, R0, 0x62, R3, 0xfe, !PT ;  /* 0x0000006200067812 */ /* 0x000fe400078efe03 */
[-C--:B------:R-:W-:Y:S01]  /*236b0*/  LEA R8, P4, R25, R68.reuse, 0x2 ;  /* 0x0000004419087211 */ /* 0x080fe200078810ff */
[----:B------:R1:W-:Y:S01]  /*236c0*/  @P2 STG.E [R4.64], R66 ;  /* 0x0000004204002986 */ /* 0x0003e2000c10190c */
[----:B------:R-:W-:Y:S01]  /*236d0*/  LEA R12, P6, R13, R68, 0x2 ;  /* 0x000000440d0c7211 */ /* 0x000fe200078c10ff */
[----:B------:R-:W-:Y:S01]  /*236e0*/  IMAD R21, R6, c[0x0][0x198], RZ ;  /* 0x0000660006157a24 */ /* 0x000fe200078e02ff */
[----:B------:R-:W-:Y:S02]  /*236f0*/  LEA.HI.X.SX32 R9, R25, R2, 0x2, P4 ;  /* 0x0000000219097211 */ /* 0x000fe400020f16ff */
[----:B------:R-:W-:-:S02]  /*23700*/  LEA R16, P2, R17, R68, 0x2 ;  /* 0x0000004411107211 */ /* 0x000fc400078410ff */
[----:B------:R-:W-:Y:S02]  /*23710*/  ISETP.LT.AND P4, PT, R6, c[0x0][0x17c], !P0 ;  /* 0x00005f0006007a0c */ /* 0x000fe40004781270 */
[C-C-:B------:R-:W-:Y:S01]  /*23720*/  LOP3.LUT R18, R0.reuse, 0x64, R3.reuse, 0xfe, !PT ;  /* 0x0000006400127812 */ /* 0x140fe200078efe03 */
[----:B------:R2:W-:Y:S01]  /*23730*/  @P1 STG.E [R8.64], R62 ;  /* 0x0000003e08001986 */ /* 0x0005e2000c10190c */
[-C--:B------:R-:W-:Y:S02]  /*23740*/  LEA.HI.X.SX32 R13, R13, R2.reuse, 0x2, P6 ;  /* 0x000000020d0d7211 */ /* 0x080fe400030f16ff */
[----:B------:R-:W-:Y:S02]  /*23750*/  LEA.HI.X.SX32 R17, R17, R2, 0x2, P2 ;  /* 0x0000000211117211 */ /* 0x000fe400010f16ff */
[C-C-:B------:R-:W-:Y:S02]  /*23760*/  LOP3.LUT R14, R0.reuse, 0x66, R3.reuse, 0xfe, !PT ;  /* 0x00000066000e7812 */ /* 0x140fe400078efe03 */
[C---:B-1----:R-:W-:Y:S01]  /*23770*/  LEA R4, P2, R21.reuse, R68, 0x2 ;  /* 0x0000004415047211 */ /* 0x042fe200078410ff */
[----:B------:R1:W-:Y:S01]  /*23780*/  @P3 STG.E [R12.64], R58 ;  /* 0x0000003a0c003986 */ /* 0x0003e2000c10190c */
[----:B------:R-:W-:Y:S01]  /*23790*/  LOP3.LUT R10, R0, 0x68, R3, 0xfe, !PT ;  /* 0x00000068000a7812 */ /* 0x000fe200078efe03 */
[----:B--2---:R-:W-:Y:S01]  /*237a0*/  IMAD R9, R18, c[0x0][0x198], RZ ;  /* 0x0000660012097a24 */ /* 0x004fe200078e02ff */
[----:B------:R-:W-:-:S02]  /*237b0*/  LEA.HI.X.SX32 R5, R21, R2, 0x2, P2 ;  /* 0x0000000215057211 */ /* 0x000fc400010f16ff */
[----:B------:R-:W-:Y:S02]  /*237c0*/  LOP3.LUT R6, R0, 0x6a, R3, 0xfe, !PT ;  /* 0x0000006a00067812 */ /* 0x000fe400078efe03 */
[----:B------:R-:W-:Y:S02]  /*237d0*/  ISETP.LT.AND P1, PT, R18, c[0x0][0x17c], !P0 ;  /* 0x00005f0012007a0c */ /* 0x000fe40004721270 */
[C---:B------:R-:W-:Y:S01]  /*237e0*/  LEA R8, P6, R9.reuse, R68, 0x2 ;  /* 0x0000004409087211 */ /* 0x040fe200078c10ff */
[C---:B-1----:R-:W-:Y:S01]  /*237f0*/  IMAD R13, R14.reuse, c[0x0][0x198], RZ ;  /* 0x000066000e0d7a24 */ /* 0x042fe200078e02ff */
[----:B------:R1:W-:Y:S01]  /*23800*/  @P5 STG.E [R16.64], R11 ;  /* 0x0000000b10005986 */ /* 0x0003e2000c10190c */
[----:B------:R-:W-:Y:S01]  /*23810*/  ISETP.LT.AND P3, PT, R14, c[0x0][0x17c], !P0 ;  /* 0x00005f000e007a0c */ /* 0x000fe20004761270 */
[----:B------:R-:W-:Y:S01]  /*23820*/  IMAD R21, R6, c[0x0][0x198], RZ ;  /* 0x0000660006157a24 */ /* 0x000fe200078e02ff */
[----:B------:R-:W-:Y:S01]  /*23830*/  ISETP.LT.AND P2, PT, R10, c[0x0][0x17c], !P0 ;  /* 0x00005f000a007a0c */ /* 0x000fe20004741270 */
[----:B------:R2:W-:Y:S01]  /*23840*/  @P4 STG.E [R4.64], R7 ;  /* 0x0000000704004986 */ /* 0x0005e2000c10190c */
[----:B------:R-:W-:-:S02]  /*23850*/  LEA.HI.X.SX32 R9, R9, R2, 0x2, P6 ;  /* 0x0000000209097211 */ /* 0x000fc400030f16ff */
[----:B------:R-:W-:Y:S01]  /*23860*/  ISETP.LT.AND P6, PT, R6, c[0x0][0x17c], !P0 ;  /* 0x00005f0006007a0c */ /* 0x000fe200047c1270 */
[----:B-1----:R-:W-:Y:S01]  /*23870*/  IMAD R17, R10, c[0x0][0x198], RZ ;  /* 0x000066000a117a24 */ /* 0x002fe200078e02ff */
[-C--:B------:R-:W-:Y:S02]  /*23880*/  LEA R10, P4, R13, R68.reuse, 0x2 ;  /* 0x000000440d0a7211 */ /* 0x080fe400078810ff */
[----:B------:R-:W-:Y:S02]  /*23890*/  LOP3.LUT R6, R0, 0x6e, R3, 0xfe, !PT ;  /* 0x0000006e00067812 */ /* 0x000fe400078efe03 */
[----:B------:R-:W-:Y:S02]  /*238a0*/  LEA R12, P5, R17, R68, 0x2 ;  /* 0x00000044110c7211 */ /* 0x000fe400078a10ff */
[----:B------:R-:W-:Y:S02]  /*238b0*/  LEA.HI.X.SX32 R11, R13, R2, 0x2, P4 ;  /* 0x000000020d0b7211 */ /* 0x000fe400020f16ff */
[----:B------:R-:W-:-:S02]  /*238c0*/  LEA R16, P4, R21, R68, 0x2 ;  /* 0x0000004415107211 */ /* 0x000fc400078810ff */
[C-C-:B--2---:R-:W-:Y:S01]  /*238d0*/  LOP3.LUT R7, R0.reuse, 0x6c, R3.reuse, 0xfe, !PT ;  /* 0x0000006c00077812 */ /* 0x144fe200078efe03 */
[----:B------:R1:W-:Y:S01]  /*238e0*/  @P1 STG.E [R8.64], R15 ;  /* 0x0000000f08001986 */ /* 0x0003e2000c10190c */
[-C--:B------:R-:W-:Y:S02]  /*238f0*/  LEA.HI.X.SX32 R13, R17, R2.reuse, 0x2, P5 ;  /* 0x00000002110d7211 */ /* 0x080fe400028f16ff */
[----:B------:R-:W-:Y:S02]  /*23900*/  LEA.HI.X.SX32 R17, R21, R2, 0x2, P4 ;  /* 0x0000000215117211 */ /* 0x000fe400020f16ff */
[C-C-:B------:R-:W-:Y:S02]  /*23910*/  LOP3.LUT R4, R0.reuse, 0x70, R3.reuse, 0xfe, !PT ;  /* 0x0000007000047812 */ /* 0x140fe400078efe03 */
[C---:B------:R-:W-:Y:S01]  /*23920*/  ISETP.LT.AND P1, PT, R7.reuse, c[0x0][0x17c], !P0 ;  /* 0x00005f0007007a0c */ /* 0x040fe20004721270 */
[----:B------:R-:W-:Y:S01]  /*23930*/  IMAD R7, R7, c[0x0][0x198], RZ ;  /* 0x0000660007077a24 */ /* 0x000fe200078e02ff */
[----:B------:R-:W-:Y:S01]  /*23940*/  LOP3.LUT R5, R0, 0x72, R3, 0xfe, !PT ;  /* 0x0000007200057812 */ /* 0x000fe200078efe03 */
[----:B------:R2:W-:Y:S01]  /*23950*/  @P3 STG.E [R10.64], R23 ;  /* 0x000000170a003986 */ /* 0x0005e2000c10190c */
[----:B-1----:R-:W-:-:S03]  /*23960*/  IMAD R9, R6, c[0x0][0x198], RZ ;  /* 0x0000660006097a24 */ /* 0x002fc600078e02ff */
[----:B------:R1:W-:Y:S01]  /*23970*/  @P2 STG.E [R12.64], R19 ;  /* 0x000000130c002986 */ /* 0x0003e2000c10190c */
[----:B------:R-:W-:Y:S02]  /*23980*/  ISETP.LT.AND P2, PT, R4, c[0x0][0x17c], !P0 ;  /* 0x00005f0004007a0c */ /* 0x000fe40004741270 */
[----:B------:R-:W-:Y:S01]  /*23990*/  ISETP.LT.AND P3, PT, R6, c[0x0][0x17c], !P0 ;  /* 0x00005f0006007a0c */ /* 0x000fe20004761270 */
[----:B------:R3:W-:Y:S01]  /*239a0*/  @P6 STG.E [R16.64], R27 ;  /* 0x0000001b10006986 */ /* 0x0007e2000c10190c */
[-C--:B------:R-:W-:Y:S01]  /*239b0*/  LEA R6, P5, R9, R68.reuse, 0x2 ;  /* 0x0000004409067211 */ /* 0x080fe200078a10ff */
[----:B--2---:R-:W-:Y:S01]  /*239c0*/  IMAD R11, R4, c[0x0][0x198], RZ ;  /* 0x00006600040b7a24 */ /* 0x004fe200078e02ff */
[----:B------:R-:W-:Y:S01]  /*239d0*/  LEA R4, P6, R7, R68, 0x2 ;  /* 0x0000004407047211 */ /* 0x000fe200078c10ff */
[C---:B-1----:R-:W-:Y:S01]  /*239e0*/  IMAD R13, R5.reuse, c[0x0][0x198], RZ ;  /* 0x00006600050d7a24 */ /* 0x042fe200078e02ff */
[----:B------:R-:W-:Y:S02]  /*239f0*/  ISETP.LT.AND P4, PT, R5, c[0x0][0x17c], !P0 ;  /* 0x00005f0005007a0c */ /* 0x000fe40004781270 */
[----:B------:R-:W-:-:S02]  /*23a00*/  LEA.HI.X.SX32 R5, R7, R2, 0x2, P6 ;  /* 0x0000000207057211 */ /* 0x000fc400030f16ff */
[----:B------:R-:W-:Y:S02]  /*23a10*/  LEA R8, P6, R11, R68, 0x2 ;  /* 0x000000440b087211 */ /* 0x000fe400078c10ff */
[----:B------:R-:W-:Y:S02]  /*23a20*/  LEA.HI.X.SX32 R7, R9, R2, 0x2, P5 ;  /* 0x0000000209077211 */ /* 0x000fe400028f16ff */
[----:B------:R-:W-:Y:S02]  /*23a30*/  LEA R10, P5, R13, R68, 0x2 ;  /* 0x000000440d0a7211 */ /* 0x000fe400078a10ff */
[----:B------:R-:W-:Y:S02]  /*23a40*/  LOP3.LUT R21, R0, 0x74, R3, 0xfe, !PT ;  /* 0x0000007400157812 */ /* 0x000fe400078efe03 */
[-C--:B------:R-:W-:Y:S02]  /*23a50*/  LEA.HI.X.SX32 R9, R11, R2.reuse, 0x2, P6 ;  /* 0x000000020b097211 */ /* 0x080fe400030f16ff */
[----:B------:R-:W-:-:S02]  /*23a60*/  LEA.HI.X.SX32 R11, R13, R2, 0x2, P5 ;  /* 0x000000020d0b7211 */ /* 0x000fc400028f16ff */
[C-C-:B------:R-:W-:Y:S02]  /*23a70*/  LOP3.LUT R18, R0.reuse, 0x78, R3.reuse, 0xfe, !PT ;  /* 0x0000007800127812 */ /* 0x140fe400078efe03 */
[C---:B------:R-:W-:Y:S01]  /*23a80*/  ISETP.LT.AND P5, PT, R21.reuse, c[0x0][0x17c], !P0 ;  /* 0x00005f0015007a0c */ /* 0x040fe200047a1270 */
[----:B------:R-:W-:Y:S01]  /*23a90*/  IMAD R21, R21, c[0x0][0x198], RZ ;  /* 0x0000660015157a24 */ /* 0x000fe200078e02ff */
[C-C-:B------:R-:W-:Y:S01]  /*23aa0*/  LOP3.LUT R15, R0.reuse, 0x7a, R3.reuse, 0xfe, !PT ;  /* 0x0000007a000f7812 */ /* 0x140fe200078efe03 */
[----:B------:R1:W-:Y:S01]  /*23ab0*/  @P1 STG.E [R4.64], R35 ;  /* 0x0000002304001986 */ /* 0x0003e2000c10190c */
[--C-:B------:R-:W-:Y:S01]  /*23ac0*/  LOP3.LUT R20, R0, 0x76, R3.reuse, 0xfe, !PT ;  /* 0x0000007600147812 */ /* 0x100fe200078efe03 */
[----:B------:R-:W-:Y:S02]  /*23ad0*/  IMAD R13, R18, c[0x0][0x198], RZ ;  /* 0x00006600120d7a24 */ /* 0x000fe400078e02ff */
[----:B---3--:R-:W-:Y:S01]  /*23ae0*/  IMAD R17, R15, c[0x0][0x198], RZ ;  /* 0x000066000f117a24 */ /* 0x008fe200078e02ff */
[C-C-:B------:R-:W-:Y:S01]  /*23af0*/  LOP3.LUT R14, R0.reuse, 0x7c, R3.reuse, 0xfe, !PT ;  /* 0x0000007c000e7812 */ /* 0x140fe200078efe03 */
[----:B------:R-:W-:Y:S01]  /*23b00*/  @P3 STG.E [R6.64], R39 ;  /* 0x0000002706003986 */ /* 0x000fe2000c10190c */
[----:B------:R-:W-:Y:S01]  /*23b10*/  LOP3.LUT R0, R0, 0x7e, R3, 0xfe, !PT ;  /* 0x0000007e00007812 */ /* 0x000fe200078efe03 */
[C---:B------:R-:W-:Y:S01]  /*23b20*/  IMAD R3, R20.reuse, c[0x0][0x198], RZ ;  /* 0x0000660014037a24 */ /* 0x040fe200078e02ff */
[C---:B-1----:R-:W-:Y:S01]  /*23b30*/  LEA R4, P1, R21.reuse, R68, 0x2 ;  /* 0x0000004415047211 */ /* 0x042fe200078210ff */
[----:B------:R1:W-:Y:S03]  /*23b40*/  @P2 STG.E [R8.64], R31 ;  /* 0x0000001f08002986 */ /* 0x0003e6000c10190c */
[----:B------:R-:W-:Y:S01]  /*23b50*/  LEA.HI.X.SX32 R5, R21, R2, 0x2, P1 ;  /* 0x0000000215057211 */ /* 0x000fe200008f16ff */
[----:B------:R2:W-:Y:S01]  /*23b60*/  @P4 STG.E [R10.64], R55 ;  /* 0x000000370a004986 */ /* 0x0005e2000c10190c */
[----:B------:R-:W-:Y:S01]  /*23b70*/  ISETP.LT.AND P4, PT, R20, c[0x0][0x17c], !P0 ;  /* 0x00005f0014007a0c */ /* 0x000fe20004781270 */
[----:B------:R-:W-:Y:S01]  /*23b80*/  IMAD R19, R14, c[0x0][0x198], RZ ;  /* 0x000066000e137a24 */ /* 0x000fe200078e02ff */
[----:B------:R-:W-:-:S02]  /*23b90*/  ISETP.LT.AND P3, PT, R18, c[0x0][0x17c], !P0 ;  /* 0x00005f0012007a0c */ /* 0x000fc40004761270 */
[-C--:B-1----:R-:W-:Y:S02]  /*23ba0*/  LEA R8, P2, R13, R68.reuse, 0x2 ;  /* 0x000000440d087211 */ /* 0x082fe400078410ff */
[----:B--2---:R-:W-:Y:S02]  /*23bb0*/  LEA R10, P1, R17, R68, 0x2 ;  /* 0x00000044110a7211 */ /* 0x004fe400078210ff */
[----:B------:R-:W-:Y:S02]  /*23bc0*/  LEA.HI.X.SX32 R9, R13, R2, 0x2, P2 ;  /* 0x000000020d097211 */ /* 0x000fe400010f16ff */
[----:B------:R-:W-:Y:S02]  /*23bd0*/  LEA R6, P6, R3, R68, 0x2 ;  /* 0x0000004403067211 */ /* 0x000fe400078c10ff */
[----:B------:R-:W-:Y:S02]  /*23be0*/  ISETP.LT.AND P2, PT, R15, c[0x0][0x17c], !P0 ;  /* 0x00005f000f007a0c */ /* 0x000fe40004741270 */
[----:B------:R-:W-:-:S02]  /*23bf0*/  LEA.HI.X.SX32 R11, R17, R2, 0x2, P1 ;  /* 0x00000002110b7211 */ /* 0x000fc400008f16ff */
[----:B------:R-:W-:Y:S02]  /*23c00*/  ISETP.LT.AND P1, PT, R14, c[0x0][0x17c], !P0 ;  /* 0x00005f000e007a0c */ /* 0x000fe40004721270 */
[C---:B------:R-:W-:Y:S02]  /*23c10*/  ISETP.LT.AND P0, PT, R0.reuse, c[0x0][0x17c], !P0 ;  /* 0x00005f0000007a0c */ /* 0x040fe40004701270 */
[----:B------:R-:W-:Y:S02]  /*23c20*/  LEA.HI.X.SX32 R7, R3, R2, 0x2, P6 ;  /* 0x0000000203077211 */ /* 0x000fe400030f16ff */
[C---:B------:R-:W-:Y:S01]  /*23c30*/  LEA R12, P6, R19.reuse, R68, 0x2 ;  /* 0x00000044130c7211 */ /* 0x040fe200078c10ff */
[----:B------:R-:W-:Y:S01]  /*23c40*/  IMAD R23, R0, c[0x0][0x198], RZ ;  /* 0x0000660000177a24 */ /* 0x000fe200078e02ff */
[----:B------:R1:W-:Y:S02]  /*23c50*/  @P5 STG.E [R4.64], R51 ;  /* 0x0000003304005986 */ /* 0x0003e4000c10190c */
[----:B------:R-:W-:-:S02]  /*23c60*/  LEA.HI.X.SX32 R13, R19, R2, 0x2, P6 ;  /* 0x00000002130d7211 */ /* 0x000fc400030f16ff */
[----:B------:R1:W-:Y:S01]  /*23c70*/  @P4 STG.E [R6.64], R47 ;  /* 0x0000002f06004986 */ /* 0x0003e2000c10190c */
[----:B------:R-:W-:-:S03]  /*23c80*/  LEA R68, P6, R23, R68, 0x2 ;  /* 0x0000004417447211 */ /* 0x000fc600078c10ff */
[----:B------:R1:W-:Y:S04]  /*23c90*/  @P3 STG.E [R8.64], R43 ;  /* 0x0000002b08003986 */ /* 0x0003e8000c10190c */
[----:B------:R1:W-:Y:S01]  /*23ca0*/  @P2 STG.E [R10.64], R67 ;  /* 0x000000430a002986 */ /* 0x0003e2000c10190c */
[----:B------:R-:W-:-:S03]  /*23cb0*/  LEA.HI.X.SX32 R69, R23, R2, 0x2, P6 ;  /* 0x0000000217457211 */ /* 0x000fc600030f16ff */
[----:B------:R1:W-:Y:S01]  /*23cc0*/  @P1 STG.E [R12.64], R63 ;  /* 0x0000003f0c001986 */ /* 0x0003e2000c10190c */
[----:B------:R-:W-:Y:S05]  /*23cd0*/  @!P0 EXIT ;  /* 0x000000000000894d */ /* 0x000fea0003800000 */
[----:B------:R-:W-:Y:S01]  /*23ce0*/  STG.E [R68.64], R59 ;  /* 0x0000003b44007986 */ /* 0x000fe2000c10190c */
[----:B------:R-:W-:Y:S05]  /*23cf0*/  EXIT ;  /* 0x000000000000794d */ /* 0x000fea0003800000 */
.L_x_2:
[----:B------:R-:W-:-:S00]  /*23d00*/  BRA `(.L_x_2) ;  /* 0xfffffff000007947 */ /* 0x000fc0000383ffff */
[----:B------:R-:W-:-:S00]  /*23d10*/  NOP ;  /* 0x0000000000007918 */ /* 0x000fc00000000000 */
        /* <DEDUP_REMOVED lines=14> */
.L_x_3:


//--------------------- .nv.shared.matmul_kernel  --------------------------
	.section	.nv.shared.matmul_kernel,"aw",@nobits
	.sectionflags	@""
	.align	16
